def matmul_kernel(
    a_ptr,
    b_ptr,
    c_ptr,
    M,
    N,
    K,
    stride_am,
    stride_ak,
    stride_bk,
    stride_bn,
    stride_cm,
    stride_cn,
    BLOCK_M: tl.constexpr,
    BLOCK_N: tl.constexpr,
    BLOCK_K: tl.constexpr,
    GROUP_M: tl.constexpr,
):
    pid = tl.program_id(axis=0)
    num_pid_m = tl.cdiv(M, BLOCK_M)
    num_pid_n = tl.cdiv(N, BLOCK_N)
    num_pid_in_group = GROUP_M * num_pid_n
    group_id = pid // num_pid_in_group
    first_pid_m = group_id * GROUP_M
    group_size_m = min(num_pid_m - first_pid_m, GROUP_M)
    pid_m = first_pid_m + ((pid % num_pid_in_group) % group_size_m)
    pid_n = (pid % num_pid_in_group) // group_size_m

    offs_am = (pid_m * BLOCK_M + tl.arange(0, BLOCK_M)) % M
    offs_bn = (pid_n * BLOCK_N + tl.arange(0, BLOCK_N)) % N
    offs_k = tl.arange(0, BLOCK_K)
    a_ptrs = a_ptr + offs_am[:, None] * stride_am + offs_k[None, :] * stride_ak
    b_ptrs = b_ptr + offs_k[:, None] * stride_bk + offs_bn[None, :] * stride_bn

    acc = tl.zeros((BLOCK_M, BLOCK_N), dtype=tl.float32)
    for kk in range(0, tl.cdiv(K, BLOCK_K)):
        a = tl.load(a_ptrs, mask=offs_k[None, :] < K - kk * BLOCK_K, other=0.0)
        b = tl.load(b_ptrs, mask=offs_k[:, None] < K - kk * BLOCK_K, other=0.0)
        acc = tl.dot(a, b, acc)
        a_ptrs += BLOCK_K * stride_ak
        b_ptrs += BLOCK_K * stride_bk

    c = acc.to(c_ptr.dtype.element_ty)
    offs_cm = pid_m * BLOCK_M + tl.arange(0, BLOCK_M)
    offs_cn = pid_n * BLOCK_N + tl.arange(0, BLOCK_N)
    c_ptrs = c_ptr + offs_cm[:, None] * stride_cm + offs_cn[None, :] * stride_cn
    mask = (offs_cm[:, None] < M) & (offs_cn[None, :] < N)
    tl.store(c_ptrs, c, mask=mask)

# config = {"BLOCK_K": 128, "BLOCK_M": 256, "BLOCK_N": 128, "GROUP_M": 8, "arch": "sm_100", "dtype": "fp8e4m3", "num_ctas": 1, "num_stages": 2, "num_warps": 2}
# arch = sm_100


// ===== COMPILED SASS (sm_100a) =====

	.target	sm_100a

	.elftype	@"ET_EXEC"


//--------------------- .note.nv.tkinfo           --------------------------
	.section	.note.nv.tkinfo,"",@"SHT_NOTE"
	.sectionflags	@"SHF_NOTE_NV_TKINFO"
	.tkinfo
        /*0018*/ 	.word	0x00000081
        /*0030*/ 	.string	""
        /*0030*/ 	.string	"ptxas-blackwell"
        /*0030*/ 	.string	"Cuda compilation tools, release 12.9, V12.9.86"
        /*0030*/ 	.string	"Build cuda_12.9.r12.9/compiler.36037853_0"
        /*0030*/ 	.string	"-v  -suppress-debug-info  -lineinfo  -arch sm_100a "



//--------------------- .note.nv.cuver            --------------------------
	.section	.note.nv.cuver,"",@"SHT_NOTE"
	.sectionflags	@"SHF_NOTE_NV_CUVER"
        /*0018*/ 	.short	0x0001
        /*001a*/ 	.short	0x0064
        /*001c*/ 	.short	0x0001
        /*001e*/ 	.short	0x0000
        /*0020*/ 	.short	0x0001
        /*0022*/ 	.short	0x0000


//--------------------- .nv.info                  --------------------------
	.section	.nv.info,"",@"SHT_CUDA_INFO"
	.align	4


	//----- nvinfo : EIATTR_REGCOUNT
	.align		4
        /*0000*/ 	.byte	0x04, 0x2f
        /*0002*/ 	.short	(.L_1 - .L_0)
	.align		4
.L_0:
        /*0004*/ 	.word	index@(matmul_kernel)
        /*0008*/ 	.word	0x00000020


	//----- nvinfo : EIATTR_FRAME_SIZE
	.align		4
.L_1:
        /*000c*/ 	.byte	0x04, 0x11
        /*000e*/ 	.short	(.L_3 - .L_2)
	.align		4
.L_2:
        /*0010*/ 	.word	index@(matmul_kernel)
        /*0014*/ 	.word	0x000067a0


	//----- nvinfo : EIATTR_MIN_STACK_SIZE
	.align		4
.L_3:
        /*0018*/ 	.byte	0x04, 0x12
        /*001a*/ 	.short	(.L_5 - .L_4)
	.align		4
.L_4:
        /*001c*/ 	.word	index@(matmul_kernel)
        /*0020*/ 	.word	0x000067a0
.L_5:


//--------------------- .nv.info.matmul_kernel    --------------------------
	.section	.nv.info.matmul_kernel,"",@"SHT_CUDA_INFO"
	.sectionflags	@""
	.align	4


	//----- nvinfo : EIATTR_CUDA_API_VERSION
	.align		4
        /*0000*/ 	.byte	0x04, 0x37
        /*0002*/ 	.short	(.L_7 - .L_6)
.L_6:
        /*0004*/ 	.word	0x00000081


	//----- nvinfo : EIATTR_KPARAM_INFO
	.align		4
.L_7:
        /*0008*/ 	.byte	0x04, 0x17
        /*000a*/ 	.short	(.L_9 - .L_8)
.L_8:
        /*000c*/ 	.word	0x00000000
        /*0010*/ 	.short	0x000d
        /*0012*/ 	.short	0x0048
        /*0014*/ 	.byte	0x00, 0xf4, 0x21, 0x00


	//----- nvinfo : EIATTR_KPARAM_INFO
	.align		4
.L_9:
        /*0018*/ 	.byte	0x04, 0x17
        /*001a*/ 	.short	(.L_11 - .L_10)
.L_10:
        /*001c*/ 	.word	0x00000000
        /*0020*/ 	.short	0x000c
        /*0022*/ 	.short	0x0040
        /*0024*/ 	.byte	0x00, 0xf4, 0x21, 0x00


	//----- nvinfo : EIATTR_KPARAM_INFO
	.align		4
.L_11:
        /*0028*/ 	.byte	0x04, 0x17
        /*002a*/ 	.short	(.L_13 - .L_12)
.L_12:
        /*002c*/ 	.word	0x00000000
        /*0030*/ 	.short	0x000b
        /*0032*/ 	.short	0x0038
        /*0034*/ 	.byte	0x00, 0xf0, 0x11, 0x00


	//----- nvinfo : EIATTR_KPARAM_INFO
	.align		4
.L_13:
        /*0038*/ 	.byte	0x04, 0x17
        /*003a*/ 	.short	(.L_15 - .L_14)
.L_14:
        /*003c*/ 	.word	0x00000000
        /*0040*/ 	.short	0x000a
        /*0042*/ 	.short	0x0034
        /*0044*/ 	.byte	0x00, 0xf0, 0x11, 0x00


	//----- nvinfo : EIATTR_KPARAM_INFO
	.align		4
.L_15:
        /*0048*/ 	.byte	0x04, 0x17
        /*004a*/ 	.short	(.L_17 - .L_16)
.L_16:
        /*004c*/ 	.word	0x00000000
        /*0050*/ 	.short	0x0009
        /*0052*/ 	.short	0x0030
        /*0054*/ 	.byte	0x00, 0xf0, 0x11, 0x00


	//----- nvinfo : EIATTR_KPARAM_INFO
	.align		4
.L_17:
        /*0058*/ 	.byte	0x04, 0x17
        /*005a*/ 	.short	(.L_19 - .L_18)
.L_18:
        /*005c*/ 	.word	0x00000000
        /*0060*/ 	.short	0x0008
        /*0062*/ 	.short	0x002c
        /*0064*/ 	.byte	0x00, 0xf0, 0x11, 0x00


	//----- nvinfo : EIATTR_KPARAM_INFO
	.align		4
.L_19:
        /*0068*/ 	.byte	0x04, 0x17
        /*006a*/ 	.short	(.L_21 - .L_20)
.L_20:
        /*006c*/ 	.word	0x00000000
        /*0070*/ 	.short	0x0007
        /*0072*/ 	.short	0x0028
        /*0074*/ 	.byte	0x00, 0xf0, 0x11, 0x00


	//----- nvinfo : EIATTR_KPARAM_INFO
	.align		4
.L_21:
        /*0078*/ 	.byte	0x04, 0x17
        /*007a*/ 	.short	(.L_23 - .L_22)
.L_22:
        /*007c*/ 	.word	0x00000000
        /*0080*/ 	.short	0x0006
        /*0082*/ 	.short	0x0024
        /*0084*/ 	.byte	0x00, 0xf0, 0x11, 0x00


	//----- nvinfo : EIATTR_KPARAM_INFO
	.align		4
.L_23:
        /*0088*/ 	.byte	0x04, 0x17
        /*008a*/ 	.short	(.L_25 - .L_24)
.L_24:
        /*008c*/ 	.word	0x00000000
        /*0090*/ 	.short	0x0005
        /*0092*/ 	.short	0x0020
        /*0094*/ 	.byte	0x00, 0xf0, 0x11, 0x00


	//----- nvinfo : EIATTR_KPARAM_INFO
	.align		4
.L_25:
        /*0098*/ 	.byte	0x04, 0x17
        /*009a*/ 	.short	(.L_27 - .L_26)
.L_26:
        /*009c*/ 	.word	0x00000000
        /*00a0*/ 	.short	0x0004
        /*00a2*/ 	.short	0x001c
        /*00a4*/ 	.byte	0x00, 0xf0, 0x11, 0x00


	//----- nvinfo : EIATTR_KPARAM_INFO
	.align		4
.L_27:
        /*00a8*/ 	.byte	0x04, 0x17
        /*00aa*/ 	.short	(.L_29 - .L_28)
.L_28:
        /*00ac*/ 	.word	0x00000000
        /*00b0*/ 	.short	0x0003
        /*00b2*/ 	.short	0x0018
        /*00b4*/ 	.byte	0x00, 0xf0, 0x11, 0x00


	//----- nvinfo : EIATTR_KPARAM_INFO
	.align		4
.L_29:
        /*00b8*/ 	.byte	0x04, 0x17
        /*00ba*/ 	.short	(.L_31 - .L_30)
.L_30:
        /*00bc*/ 	.word	0x00000000
        /*00c0*/ 	.short	0x0002
        /*00c2*/ 	.short	0x0010
        /*00c4*/ 	.byte	0x00, 0xf4, 0x21, 0x00


	//----- nvinfo : EIATTR_KPARAM_INFO
	.align		4
.L_31:
        /*00c8*/ 	.byte	0x04, 0x17
        /*00ca*/ 	.short	(.L_33 - .L_32)
.L_32:
        /*00cc*/ 	.word	0x00000000
        /*00d0*/ 	.short	0x0001
        /*00d2*/ 	.short	0x0008
        /*00d4*/ 	.byte	0x00, 0xf4, 0x21, 0x00


	//----- nvinfo : EIATTR_KPARAM_INFO
	.align		4
.L_33:
        /*00d8*/ 	.byte	0x04, 0x17
        /*00da*/ 	.short	(.L_35 - .L_34)
.L_34:
        /*00dc*/ 	.word	0x00000000
        /*00e0*/ 	.short	0x0000
        /*00e2*/ 	.short	0x0000
        /*00e4*/ 	.byte	0x00, 0xf4, 0x21, 0x00


	//----- nvinfo : EIATTR_SPARSE_MMA_MASK
	.align		4
.L_35:
        /*00e8*/ 	.byte	0x03, 0x50
        /*00ea*/ 	.short	0x0000


	//----- nvinfo : EIATTR_MAXREG_COUNT
	.align		4
        /*00ec*/ 	.byte	0x03, 0x1b
        /*00ee*/ 	.short	0x00ff


	//----- nvinfo : EIATTR_NUM_BARRIERS
	.align		4
        /*00f0*/ 	.byte	0x02, 0x4c
        /*00f2*/ 	.byte	0x01
	.zero		1


	//----- nvinfo : EIATTR_ANNOTATIONS
	.align		4
        /*00f4*/ 	.byte	0x04, 0x55
        /*00f6*/ 	.short	(.L_37 - .L_36)


	//   ....[0]....
.L_36:
        /*00f8*/ 	.word	0x00000001
        /*00fc*/ 	.byte	0x50, 0x00, 0x00, 0x00, 0x01, 0x00, 0x00, 0x00, 0x90, 0x00, 0x00, 0x00, 0x01, 0x00, 0x00, 0x00
        /* <DEDUP_REMOVED lines=1124> */
        /*474c*/ 	.byte	0xb0, 0x41, 0x01, 0x00


	//----- nvinfo : EIATTR_VRC_CTA_INIT_COUNT
	.align		4
.L_37:
        /*4750*/ 	.byte	0x02, 0x4a
	.zero		1
	.zero		1


	//----- nvinfo : EIATTR_EXIT_INSTR_OFFSETS
	.align		4
        /*4754*/ 	.byte	0x04, 0x1c
        /*4756*/ 	.short	(.L_39 - .L_38)


	//   ....[0]....
.L_38:
        /*4758*/ 	.word	0x000bf530


	//   ....[1]....
        /*475c*/ 	.word	0x000bf560


	//----- nvinfo : EIATTR_REQNTID
	.align		4
.L_39:
        /*4760*/ 	.byte	0x04, 0x10
        /*4762*/ 	.short	(.L_41 - .L_40)
.L_40:
        /*4764*/ 	.word	0x00000040
        /*4768*/ 	.word	0x00000001
        /*476c*/ 	.word	0x00000001


	//----- nvinfo : EIATTR_CBANK_PARAM_SIZE
	.align		4
.L_41:
        /*4770*/ 	.byte	0x03, 0x19
        /*4772*/ 	.short	0x0050


	//----- nvinfo : EIATTR_PARAM_CBANK
	.align		4
        /*4774*/ 	.byte	0x04, 0x0a
        /*4776*/ 	.short	(.L_43 - .L_42)
	.align		4
.L_42:
        /*4778*/ 	.word	index@(.nv.constant0.matmul_kernel)
        /*477c*/ 	.short	0x0380
        /*477e*/ 	.short	0x0050


	//----- nvinfo : EIATTR_SW_WAR
	.align		4
.L_43:
        /*4780*/ 	.byte	0x04, 0x36
        /*4782*/ 	.short	(.L_45 - .L_44)
.L_44:
        /*4784*/ 	.word	0x00000008
.L_45:


//--------------------- .nv.compat                --------------------------
	.section	.nv.compat,"",@"SHT_CUDA_COMPAT_INFO"
	.align	4
        /*0000*/ 	.byte	0x02, 0x02, 0x02, 0x00, 0x02, 0x05, 0x05, 0x00, 0x02, 0x03, 0x00, 0x00, 0x02, 0x06, 0x01, 0x00


//--------------------- .nv.callgraph             --------------------------
	.section	.nv.callgraph,"",@"SHT_CUDA_CALLGRAPH"
	.align	4
	.sectionentsize	8
	.align		4
        /*0000*/ 	.word	0x00000000
	.align		4
        /*0004*/ 	.word	0xffffffff
	.align		4
        /*0008*/ 	.word	0x00000000
	.align		4
        /*000c*/ 	.word	0xfffffffe
	.align		4
        /*0010*/ 	.word	0x00000000
	.align		4
        /*0014*/ 	.word	0xfffffffd
	.align		4
        /*0018*/ 	.word	0x00000000
	.align		4
        /*001c*/ 	.word	0xfffffffc


//--------------------- .text.matmul_kernel       --------------------------
	.section	.text.matmul_kernel,"ax",@progbits
	.align	128
        .global         matmul_kernel
        .type           matmul_kernel,@function
        .size           matmul_kernel,(.L_x_3 - matmul_kernel)
        .other          matmul_kernel,@"STO_CUDA_ENTRY STV_DEFAULT"
matmul_kernel:
.text.matmul_kernel:
[----:B------:R-:W0:Y:S02]  /*0000*/  LDC R1, c[0x0][0x37c] ;  /* 0x0000df00ff017b82 */ /* 0x000e240000000800 */
[----:B0-----:R-:W-:-:S06]  /*0010*/  VIADD R1, R1, 0xffff9860 ;  /* 0xffff986001017836 */ /* 0x001fcc0000000000 */
[----:B------:R-:W0:Y:S01]  /*0020*/  LDC.64 R2, c[0x0][0x398] ;  /* 0x0000e600ff027b82 */ /* 0x000e220000000a00 */
[----:B------:R-:W1:Y:S01]  /*0030*/  S2R R14, SR_TID.X ;  /* 0x00000000000e7919 */ /* 0x000e620000002100 */
[----:B------:R-:W2:Y:S01]  /*0040*/  LDCU UR44, c[0x0][0x3a0] ;  /* 0x00007400ff2c77ac */ /* 0x000ea20008000800 */
[----:B------:R-:W-:Y:S01]  /*0050*/  STL [R1+0x840], RZ ;  /* 0x000840ff01007387 */ /* 0x000fe20000100800 */
[----:B------:R-:W-:Y:S01]  /*0060*/  UMOV UR4, 0x400 ;  /* 0x0000040000047882 */ /* 0x000fe20000000000 */
[----:B------:R-:W3:Y:S03]  /*0070*/  LDCU.64 UR40, c[0x0][0x358] ;  /* 0x00006b00ff2877ac */ /* 0x000ee60008000a00 */
[----:B------:R-:W4:Y:S01]  /*0080*/  S2UR UR5, SR_CgaCtaId ;  /* 0x00000000000579c3 */ /* 0x000f220000008800 */
[----:B------:R-:W-:Y:S04]  /*0090*/  STL [R1+0x844], RZ ;  /* 0x000844ff01007387 */ /* 0x000fe80000100800 */
[----:B------:R-:W-:Y:S04]  /*00a0*/  STL [R1+0x848], RZ ;  /* 0x000848ff01007387 */ /* 0x000fe80000100800 */
[----:B------:R-:W-:Y:S01]  /*00b0*/  STL [R1+0x84c], RZ ;  /* 0x00084cff01007387 */ /* 0x000fe20000100800 */
[----:B--2---:R-:W-:-:S03]  /*00c0*/  UIADD3 UR44, UPT, UPT, UR44, 0x7f, URZ ;  /* 0x0000007f2c2c7890 */ /* 0x004fc6000fffe0ff */
[----:B------:R-:W-:Y:S01]  /*00d0*/  STL [R1+0x850], RZ ;  /* 0x000850ff01007387 */ /* 0x000fe20000100800 */
[----:B0-----:R-:W-:-:S03]  /*00e0*/  VIADD R0, R3, 0x7f ;  /* 0x0000007f03007836 */ /* 0x001fc60000000000 */
[----:B------:R-:W-:Y:S01]  /*00f0*/  STL [R1+0x854], RZ ;  /* 0x000854ff01007387 */ /* 0x000fe20000100800 */
[----:B------:R-:W-:-:S03]  /*0100*/  UISETP.GE.AND UP0, UPT, UR44, 0x80, UPT ;  /* 0x000000802c00788c */ /* 0x000fc6000bf06270 */
[----:B------:R-:W-:Y:S01]  /*0110*/  STL [R1+0x858], RZ ;  /* 0x000858ff01007387 */ /* 0x000fe20000100800 */
[----:B------:R-:W-:Y:S01]  /*0120*/  SHF.R.S32.HI R5, RZ, 0x1f, R0 ;  /* 0x0000001fff057819 */ /* 0x000fe20000011400 */
[----:B----4-:R-:W-:Y:S02]  /*0130*/  ULEA UR4, UR5, UR4, 0x18 ;  /* 0x0000000405047291 */ /* 0x010fe4000f8ec0ff */
[----:B------:R-:W-:Y:S01]  /*0140*/  STL [R1+0x85c], RZ ;  /* 0x00085cff01007387 */ /* 0x000fe20000100800 */
[----:B------:R-:W-:-:S03]  /*0150*/  LEA.HI R5, R5, R0, RZ, 0x7 ;  /* 0x0000000005057211 */ /* 0x000fc600078f38ff */
[----:B------:R-:W-:Y:S01]  /*0160*/  STL [R1+0x860], RZ ;  /* 0x000860ff01007387 */ /* 0x000fe20000100800 */
[----:B------:R-:W-:-:S03]  /*0170*/  SHF.R.S32.HI R0, RZ, 0x7, R5 ;  /* 0x00000007ff007819 */ /* 0x000fc60000011405 */
[----:B------:R-:W-:Y:S02]  /*0180*/  STL [R1+0x864], RZ ;  /* 0x000864ff01007387 */ /* 0x000fe40000100800 */
[----:B------:R-:W-:Y:S02]  /*0190*/  IMAD.SHL.U32 R0, R0, 0x8, RZ ;  /* 0x0000000800007824 */ /* 0x000fe400078e00ff */
[----:B------:R-:W-:Y:S03]  /*01a0*/  STL [R1+0x868], RZ ;  /* 0x000868ff01007387 */ /* 0x000fe60000100800 */
[-C--:B------:R-:W-:Y:S01]  /*01b0*/  IABS R9, R0.reuse ;  /* 0x0000000000097213 */ /* 0x080fe20000000000 */
[----:B------:R-:W-:Y:S01]  /*01c0*/  STL [R1+0x86c], RZ ;  /* 0x00086cff01007387 */ /* 0x000fe20000100800 */
[----:B------:R-:W-:Y:S02]  /*01d0*/  IABS R12, R0 ;  /* 0x00000000000c7213 */ /* 0x000fe40000000000 */
[----:B------:R-:W0:Y:S01]  /*01e0*/  I2F.RP R4, R9 ;  /* 0x0000000900047306 */ /* 0x000e220000209400 */
[----:B------:R-:W-:Y:S04]  /*01f0*/  STL [R1+0x960], RZ ;  /* 0x000960ff01007387 */ /* 0x000fe80000100800 */
[----:B------:R-:W-:Y:S04]  /*0200*/  STL [R1+0x964], RZ ;  /* 0x000964ff01007387 */ /* 0x000fe80000100800 */
[----:B------:R-:W-:Y:S04]  /*0210*/  STL [R1+0x968], RZ ;  /* 0x000968ff01007387 */ /* 0x000fe80000100800 */
[----:B------:R-:W-:Y:S01]  /*0220*/  STL [R1+0x96c], RZ ;  /* 0x00096cff01007387 */ /* 0x000fe20000100800 */
[----:B0-----:R-:W0:Y:S03]  /*0230*/  MUFU.RCP R4, R4 ;  /* 0x0000000400047308 */ /* 0x001e260000001000 */
[----:B------:R-:W-:Y:S04]  /*0240*/  STL [R1+0x970], RZ ;  /* 0x000970ff01007387 */ /* 0x000fe80000100800 */
[----:B------:R-:W-:Y:S04]  /*0250*/  STL [R1+0x974], RZ ;  /* 0x000974ff01007387 */ /* 0x000fe80000100800 */
[----:B------:R-:W-:Y:S04]  /*0260*/  STL [R1+0x978], RZ ;  /* 0x000978ff01007387 */ /* 0x000fe80000100800 */
[----:B------:R-:W-:Y:S01]  /*0270*/  STL [R1+0x97c], RZ ;  /* 0x00097cff01007387 */ /* 0x000fe20000100800 */
[----:B0-----:R-:W-:-:S03]  /*0280*/  VIADD R6, R4, 0xffffffe ;  /* 0x0ffffffe04067836 */ /* 0x001fc60000000000 */
[----:B------:R-:W-:Y:S01]  /*0290*/  STL [R1+0x980], RZ ;  /* 0x000980ff01007387 */ /* 0x000fe20000100800 */
[----:B------:R-:W-:Y:S01]  /*02a0*/  IMAD.MOV R4, RZ, RZ, -R12 ;  /* 0x000000ffff047224 */ /* 0x000fe200078e0a0c */
[----:B------:R0:W2:Y:S02]  /*02b0*/  F2I.FTZ.U32.TRUNC.NTZ R7, R6 ;  /* 0x0000000600077305 */ /* 0x0000a4000021f000 */
[----:B------:R-:W-:Y:S04]  /*02c0*/  STL [R1+0x984], RZ ;  /* 0x000984ff01007387 */ /* 0x000fe80000100800 */
[----:B------:R-:W-:Y:S04]  /*02d0*/  STL [R1+0x988], RZ ;  /* 0x000988ff01007387 */ /* 0x000fe80000100800 */
[----:B------:R-:W-:Y:S01]  /*02e0*/  STL [R1+0x98c], RZ ;  /* 0x00098cff01007387 */ /* 0x000fe20000100800 */
[----:B0-----:R-:W-:-:S03]  /*02f0*/  IMAD.MOV.U32 R6, RZ, RZ, RZ ;  /* 0x000000ffff067224 */ /* 0x001fc600078e00ff */
[----:B------:R-:W-:Y:S01]  /*0300*/  STL [R1+0x9a0], RZ ;  /* 0x0009a0ff01007387 */ /* 0x000fe20000100800 */
[----:B--2---:R-:W-:-:S03]  /*0310*/  IMAD.MOV R8, RZ, RZ, -R7 ;  /* 0x000000ffff087224 */ /* 0x004fc600078e0a07 */
[----:B------:R-:W-:Y:S01]  /*0320*/  STL [R1+0x9a4], RZ ;  /* 0x0009a4ff01007387 */ /* 0x000fe20000100800 */
[----:B------:R-:W-:-:S03]  /*0330*/  IMAD R11, R8, R9, RZ ;  /* 0x00000009080b7224 */ /* 0x000fc600078e02ff */
[----:B------:R-:W-:Y:S01]  /*0340*/  STL [R1+0x9a8], RZ ;  /* 0x0009a8ff01007387 */ /* 0x000fe20000100800 */
[----:B------:R-:W-:-:S03]  /*0350*/  IMAD.HI.U32 R7, R7, R11, R6 ;  /* 0x0000000b07077227 */ /* 0x000fc600078e0006 */
[----:B------:R-:W-:Y:S04]  /*0360*/  STL [R1+0x9ac], RZ ;  /* 0x0009acff01007387 */ /* 0x000fe80000100800 */
        /* <DEDUP_REMOVED lines=241> */
[----:B------:R-:W-:Y:S01]  /*1280*/  STL [R1+0x454], RZ ;  /* 0x000454ff01007387 */ /* 0x000fe20000100800 */
[----:B------:R-:W0:Y:S03]  /*1290*/  S2R R5, SR_CTAID.X ;  /* 0x0000000000057919 */ /* 0x000e260000002500 */
        /* <DEDUP_REMOVED lines=8> */
[----:B0-----:R-:W-:-:S03]  /*1320*/  IABS R10, R5 ;  /* 0x00000005000a7213 */ /* 0x001fc60000000000 */
[----:B------:R-:W-:Y:S02]  /*1330*/  STL [R1+0x478], RZ ;  /* 0x000478ff01007387 */ /* 0x000fe40000100800 */
[----:B------:R-:W-:Y:S02]  /*1340*/  IMAD.MOV.U32 R8, RZ, RZ, R10 ;  /* 0x000000ffff087224 */ /* 0x000fe400078e000a */
[----:B------:R-:W-:Y:S02]  /*1350*/  STL [R1+0x47c], RZ ;  /* 0x00047cff01007387 */ /* 0x000fe40000100800 */
[----:B------:R-:W-:Y:S02]  /*1360*/  IMAD.HI.U32 R7, R7, R8, RZ ;  /* 0x0000000807077227 */ /* 0x000fe400078e00ff */
[----:B------:R-:W-:Y:S02]  /*1370*/  STL [R1+0x480], RZ ;  /* 0x000480ff01007387 */ /* 0x000fe40000100800 */
[----:B------:R-:W-:-:S02]  /*1380*/  IMAD R4, R7, R4, R8 ;  /* 0x0000000407047224 */ /* 0x000fc400078e0208 */
[----:B------:R-:W-:Y:S03]  /*1390*/  STL [R1+0x484], RZ ;  /* 0x000484ff01007387 */ /* 0x000fe60000100800 */
[----:B------:R-:W-:Y:S01]  /*13a0*/  ISETP.GT.U32.AND P1, PT, R9, R4, PT ;  /* 0x000000040900720c */ /* 0x000fe20003f24070 */
[----:B------:R-:W-:Y:S04]  /*13b0*/  STL [R1+0x488], RZ ;  /* 0x000488ff01007387 */ /* 0x000fe80000100800 */
[----:B------:R-:W-:Y:S04]  /*13c0*/  STL [R1+0x48c], RZ ;  /* 0x00048cff01007387 */ /* 0x000fe80000100800 */
[----:B------:R-:W-:Y:S04]  /*13d0*/  STL [R1+0x490], RZ ;  /* 0x000490ff01007387 */ /* 0x000fe80000100800 */
[----:B------:R-:W-:Y:S01]  /*13e0*/  STL [R1+0x494], RZ ;  /* 0x000494ff01007387 */ /* 0x000fe20000100800 */
[----:B------:R-:W-:-:S02]  /*13f0*/  @!P1 IMAD.IADD R4, R4, 0x1, -R9 ;  /* 0x0000000104049824 */ /* 0x000fc400078e0a09 */
[----:B------:R-:W-:Y:S01]  /*1400*/  @!P1 VIADD R7, R7, 0x1 ;  /* 0x0000000107079836 */ /* 0x000fe20000000000 */
[----:B------:R-:W-:Y:S01]  /*1410*/  STL [R1+0x498], RZ ;  /* 0x000498ff01007387 */ /* 0x000fe20000100800 */
[----:B------:R-:W-:Y:S02]  /*1420*/  ISETP.NE.AND P1, PT, R0, RZ, PT ;  /* 0x000000ff0000720c */ /* 0x000fe40003f25270 */
[----:B------:R-:W-:Y:S01]  /*1430*/  ISETP.GE.U32.AND P0, PT, R4, R9, PT ;  /* 0x000000090400720c */ /* 0x000fe20003f06070 */
[----:B------:R-:W-:Y:S01]  /*1440*/  STL [R1+0x49c], RZ ;  /* 0x00049cff01007387 */ /* 0x000fe20000100800 */
[----:B------:R-:W-:-:S03]  /*1450*/  LOP3.LUT R4, R5, R0, RZ, 0x3c, !PT ;  /* 0x0000000005047212 */ /* 0x000fc600078e3cff */
[----:B------:R-:W-:Y:S01]  /*1460*/  STL [R1+0x4a0], RZ ;  /* 0x0004a0ff01007387 */ /* 0x000fe20000100800 */
[----:B------:R-:W-:Y:S01]  /*1470*/  ISETP.GE.AND P2, PT, R4, RZ, PT ;  /* 0x000000ff0400720c */ /* 0x000fe20003f46270 */
[----:B------:R-:W-:Y:S02]  /*1480*/  VIADD R4, R2, 0xff ;  /* 0x000000ff02047836 */ /* 0x000fe40000000000 */
[----:B------:R-:W-:Y:S04]  /*1490*/  STL [R1+0x4a4], RZ ;  /* 0x0004a4ff01007387 */ /* 0x000fe80000100800 */
[----:B------:R-:W-:Y:S01]  /*14a0*/  STL [R1+0x4a8], RZ ;  /* 0x0004a8ff01007387 */ /* 0x000fe20000100800 */
[----:B------:R-:W-:-:S03]  /*14b0*/  @P0 VIADD R7, R7, 0x1 ;  /* 0x0000000107070836 */ /* 0x000fc60000000000 */
[----:B------:R-:W-:Y:S01]  /*14c0*/  STL [R1+0x4ac], RZ ;  /* 0x0004acff01007387 */ /* 0x000fe20000100800 */
[----:B------:R-:W-:Y:S01]  /*14d0*/  IMAD.MOV.U32 R6, RZ, RZ, R7 ;  /* 0x000000ffff067224 */ /* 0x000fe200078e0007 */
[----:B------:R-:W-:Y:S02]  /*14e0*/  SHF.R.S32.HI R7, RZ, 0x1f, R4 ;  /* 0x0000001fff077819 */ /* 0x000fe40000011404 */
[----:B------:R-:W-:Y:S01]  /*14f0*/  STL [R1+0x4b0], RZ ;  /* 0x0004b0ff01007387 */ /* 0x000fe20000100800 */
[----:B------:R-:W-:Y:S01]  /*1500*/  @!P2 IMAD.MOV R6, RZ, RZ, -R6 ;  /* 0x000000ffff06a224 */ /* 0x000fe200078e0a06 */
[----:B------:R-:W-:Y:S02]  /*1510*/  @!P1 LOP3.LUT R6, RZ, R0, RZ, 0x33, !PT ;  /* 0x00000000ff069212 */ /* 0x000fe400078e33ff */
[----:B------:R-:W-:Y:S01]  /*1520*/  STL [R1+0x4b4], RZ ;  /* 0x0004b4ff01007387 */ /* 0x000fe20000100800 */
[----:B------:R-:W-:Y:S02]  /*1530*/  LEA.HI R7, R7, R4, RZ, 0x8 ;  /* 0x0000000407077211 */ /* 0x000fe400078f40ff */
[----:B------:R-:W-:Y:S01]  /*1540*/  IMAD.SHL.U32 R4, R6, 0x8, RZ ;  /* 0x0000000806047824 */ /* 0x000fe200078e00ff */
[----:B------:R-:W-:Y:S01]  /*1550*/  STL [R1+0x4b8], RZ ;  /* 0x0004b8ff01007387 */ /* 0x000fe20000100800 */
[----:B------:R-:W-:-:S03]  /*1560*/  IMAD.MOV R6, RZ, RZ, -R6 ;  /* 0x000000ffff067224 */ /* 0x000fc600078e0a06 */
[----:B------:R-:W-:Y:S01]  /*1570*/  STL [R1+0x4bc], RZ ;  /* 0x0004bcff01007387 */ /* 0x000fe20000100800 */
[----:B------:R-:W-:Y:S01]  /*1580*/  LEA.HI.SX32 R7, R7, -R4, 0x18 ;  /* 0x8000000407077211 */ /* 0x000fe200078fc2ff */
[----:B------:R-:W-:Y:S02]  /*1590*/  IMAD R13, R0, R6, R5 ;  /* 0x00000006000d7224 */ /* 0x000fe400078e0205 */
[----:B------:R-:W-:Y:S01]  /*15a0*/  STL [R1+0x4c0], RZ ;  /* 0x0004c0ff01007387 */ /* 0x000fe20000100800 */
[----:B------:R-:W-:Y:S01]  /*15b0*/  VIMNMX R8, PT, PT, R7, 0x8, PT ;  /* 0x0000000807087848 */ /* 0x000fe20003fe0100 */
[----:B------:R-:W-:Y:S02]  /*15c0*/  IMAD.MOV.U32 R6, RZ, RZ, RZ ;  /* 0x000000ffff067224 */ /* 0x000fe400078e00ff */
[----:B------:R-:W-:Y:S01]  /*15d0*/  STL [R1+0x4c4], RZ ;  /* 0x0004c4ff01007387 */ /* 0x000fe20000100800 */
[-C--:B------:R-:W-:Y:S02]  /*15e0*/  IABS R10, R8.reuse ;  /* 0x00000008000a7213 */ /* 0x080fe40000000000 */
[----:B------:R-:W-:Y:S01]  /*15f0*/  IABS R0, R8 ;  /* 0x0000000800007213 */ /* 0x000fe20000000000 */
[----:B------:R-:W-:Y:S01]  /*1600*/  STL [R1+0x4c8], RZ ;  /* 0x0004c8ff01007387 */ /* 0x000fe20000100800 */
[----:B------:R-:W0:Y:S03]  /*1610*/  I2F.RP R9, R10 ;  /* 0x0000000a00097306 */ /* 0x000e260000209400 */
        /* <DEDUP_REMOVED lines=10> */
[----:B------:R-:W-:Y:S04]  /*16c0*/  STL [R1+0x4ec], RZ ;  /* 0x0004ecff01007387 */ /* 0x000fe80000100800 */
[----:B------:R-:W-:Y:S01]  /*16d0*/  STL [R1+0x4f0], RZ ;  /* 0x0004f0ff01007387 */ /* 0x000fe20000100800 */
[----:B------:R-:W0:Y:S03]  /*16e0*/  F2I.FTZ.U32.TRUNC.NTZ R7, R7 ;  /* 0x0000000700077305 */ /* 0x000e26000021f000 */
[----:B------:R-:W-:Y:S04]  /*16f0*/  STL [R1+0x4f4], RZ ;  /* 0x0004f4ff01007387 */ /* 0x000fe80000100800 */
[----:B------:R-:W-:Y:S04]  /*1700*/  STL [R1+0x4f8], RZ ;  /* 0x0004f8ff01007387 */ /* 0x000fe80000100800 */
[----:B------:R-:W-:Y:S04]  /*1710*/  STL [R1+0x4fc], RZ ;  /* 0x0004fcff01007387 */ /* 0x000fe80000100800 */
[----:B------:R-:W-:Y:S01]  /*1720*/  STL [R1+0x510], RZ ;  /* 0x000510ff01007387 */ /* 0x000fe20000100800 */
[----:B0-----:R-:W-:-:S03]  /*1730*/  IMAD.MOV R11, RZ, RZ, -R7 ;  /* 0x000000ffff0b7224 */ /* 0x001fc600078e0a07 */
[----:B------:R-:W-:Y:S01]  /*1740*/  STL [R1+0x514], RZ ;  /* 0x000514ff01007387 */ /* 0x000fe20000100800 */
[----:B------:R-:W-:Y:S01]  /*1750*/  IMAD.MOV.U32 R5, RZ, RZ, R11 ;  /* 0x000000ffff057224 */ /* 0x000fe200078e000b */
[----:B------:R-:W-:Y:S02]  /*1760*/  IABS R11, R13 ;  /* 0x0000000d000b7213 */ /* 0x000fe40000000000 */
[----:B------:R-:W-:Y:S01]  /*1770*/  STL [R1+0x518], RZ ;  /* 0x000518ff01007387 */ /* 0x000fe20000100800 */
[----:B------:R-:W-:-:S03]  /*1780*/  IMAD R5, R5, R10, RZ ;  /* 0x0000000a05057224 */ /* 0x000fc600078e02ff */
[----:B------:R-:W-:Y:S01]  /*1790*/  STL [R1+0x51c], RZ ;  /* 0x00051cff01007387 */ /* 0x000fe20000100800 */
[----:B------:R-:W-:-:S03]  /*17a0*/  IMAD.HI.U32 R6, R7, R5, R6 ;  /* 0x0000000507067227 */ /* 0x000fc600078e0006 */
[----:B------:R-:W-:Y:S01]  /*17b0*/  STL [R1+0x500], RZ ;  /* 0x000500ff01007387 */ /* 0x000fe20000100800 */
[----:B------:R-:W-:Y:S02]  /*17c0*/  IMAD.MOV R5, RZ, RZ, -R0 ;  /* 0x000000ffff057224 */ /* 0x000fe400078e0a00 */
[----:B------:R-:W-:Y:S01]  /*17d0*/  IMAD.HI.U32 R0, R6, R11, RZ ;  /* 0x0000000b06007227 */ /* 0x000fe200078e00ff */
[----:B------:R-:W-:Y:S03]  /*17e0*/  STL [R1+0x504], RZ ;  /* 0x000504ff01007387 */ /* 0x000fe60000100800 */
[----:B------:R-:W-:Y:S01]  /*17f0*/  IMAD R5, R0, R5, R11 ;  /* 0x0000000500057224 */ /* 0x000fe200078e020b */
[----:B------:R-:W-:Y:S04]  /*1800*/  STL [R1+0x508], RZ ;  /* 0x000508ff01007387 */ /* 0x000fe80000100800 */
[----:B------:R-:W-:Y:S01]  /*1810*/  STL [R1+0x50c], RZ ;  /* 0x00050cff01007387 */ /* 0x000fe20000100800 */
[----:B------:R-:W-:-:S03]  /*1820*/  ISETP.GT.U32.AND P1, PT, R10, R5, PT ;  /* 0x000000050a00720c */ /* 0x000fc60003f24070 */
[----:B------:R-:W-:Y:S04]  /*1830*/  STL [R1+0x520], RZ ;  /* 0x000520ff01007387 */ /* 0x000fe80000100800 */
[----:B------:R-:W-:Y:S04]  /*1840*/  STL [R1+0x524], RZ ;  /* 0x000524ff01007387 */ /* 0x000fe80000100800 */
[----:B------:R-:W-:Y:S02]  /*1850*/  STL [R1+0x528], RZ ;  /* 0x000528ff01007387 */ /* 0x000fe40000100800 */
[----:B------:R-:W-:-:S02]  /*1860*/  @!P1 IMAD.IADD R5, R5, 0x1, -R10 ;  /* 0x0000000105059824 */ /* 0x000fc400078e0a0a */
[----:B------:R-:W-:Y:S01]  /*1870*/  STL [R1+0x52c], RZ ;  /* 0x00052cff01007387 */ /* 0x000fe20000100800 */
[----:B------:R-:W-:Y:S01]  /*1880*/  @!P1 VIADD R0, R0, 0x1 ;  /* 0x0000000100009836 */ /* 0x000fe20000000000 */
[----:B------:R-:W-:Y:S02]  /*1890*/  ISETP.NE.AND P1, PT, R8, RZ, PT ;  /* 0x000000ff0800720c */ /* 0x000fe40003f25270 */
[----:B------:R-:W-:Y:S01]  /*18a0*/  STL [R1+0x530], RZ ;  /* 0x000530ff01007387 */ /* 0x000fe20000100800 */
[----:B------:R-:W-:Y:S02]  /*18b0*/  ISETP.GE.U32.AND P0, PT, R5, R10, PT ;  /* 0x0000000a0500720c */ /* 0x000fe40003f06070 */
[----:B------:R-:W-:Y:S01]  /*18c0*/  LOP3.LUT R5, R13, R8, RZ, 0x3c, !PT ;  /* 0x000000080d057212 */ /* 0x000fe200078e3cff */
[----:B------:R-:W-:Y:S03]  /*18d0*/  STL [R1+0x534], RZ ;  /* 0x000534ff01007387 */ /* 0x000fe60000100800 */
[----:B------:R-:W-:Y:S01]  /*18e0*/  ISETP.GE.AND P2, PT, R5, RZ, PT ;  /* 0x000000ff0500720c */ /* 0x000fe20003f46270 */
[----:B------:R-:W-:Y:S04]  /*18f0*/  STL [R1+0x538], RZ ;  /* 0x000538ff01007387 */ /* 0x000fe80000100800 */
[----:B------:R-:W-:Y:S02]  /*1900*/  STL [R1+0x53c], RZ ;  /* 0x00053cff01007387 */ /* 0x000fe40000100800 */
[----:B------:R-:W-:-:S02]  /*1910*/  @P0 VIADD R0, R0, 0x1 ;  /* 0x0000000100000836 */ /* 0x000fc40000000000 */
[----:B------:R-:W-:Y:S04]  /*1920*/  STL [R1+0x540], RZ ;  /* 0x000540ff01007387 */ /* 0x000fe80000100800 */
[----:B------:R-:W-:Y:S01]  /*1930*/  STL [R1+0x544], RZ ;  /* 0x000544ff01007387 */ /* 0x000fe20000100800 */
[----:B------:R-:W-:Y:S01]  /*1940*/  @!P2 IMAD.MOV R0, RZ, RZ, -R0 ;  /* 0x000000ffff00a224 */ /* 0x000fe200078e0a00 */
[----:B------:R-:W-:Y:S02]  /*1950*/  @!P1 LOP3.LUT R0, RZ, R8, RZ, 0x33, !PT ;  /* 0x00000008ff009212 */ /* 0x000fe400078e33ff */
[----:B------:R-:W-:Y:S03]  /*1960*/  STL [R1+0x548], RZ ;  /* 0x000548ff01007387 */ /* 0x000fe60000100800 */
[----:B------:R-:W-:Y:S01]  /*1970*/  IMAD.SHL.U32 R11, R0, 0x80, RZ ;  /* 0x00000080000b7824 */ /* 0x000fe200078e00ff */
[----:B------:R-:W-:Y:S01]  /*1980*/  STL [R1+0x54c], RZ ;  /* 0x00054cff01007387 */ /* 0x000fe20000100800 */
[----:B------:R-:W-:-:S02]  /*1990*/  IMAD.MOV R5, RZ, RZ, -R0 ;  /* 0x000000ffff057224 */ /* 0x000fc400078e0a00 */
[C---:B------:R-:W-:Y:S01]  /*19a0*/  VIADD R7, R11.reuse, 0x1 ;  /* 0x000000010b077836 */ /* 0x040fe20000000000 */
[----:B------:R-:W-:Y:S01]  /*19b0*/  STL [R1+0x550], RZ ;  /* 0x000550ff01007387 */ /* 0x000fe20000100800 */
[C---:B------:R-:W-:Y:S02]  /*19c0*/  VIADD R6, R11.reuse, 0x2 ;  /* 0x000000020b067836 */ /* 0x040fe40000000000 */
[C---:B------:R-:W-:Y:S01]  /*19d0*/  VIADD R0, R11.reuse, 0x3 ;  /* 0x000000030b007836 */ /* 0x040fe20000000000 */
[----:B------:R-:W-:Y:S01]  /*19e0*/  STL [R1+0x554], RZ ;  /* 0x000554ff01007387 */ /* 0x000fe20000100800 */
[----:B------:R-:W-:Y:S02]  /*19f0*/  IMAD R5, R8, R5, R13 ;  /* 0x0000000508057224 */ /* 0x000fe400078e020d */
[C---:B------:R-:W-:Y:S01]  /*1a00*/  VIADD R9, R11.reuse, 0x5d ;  /* 0x0000005d0b097836 */ /* 0x040fe20000000000 */
[----:B------:R-:W-:Y:S01]  /*1a10*/  STL [R1+0x558], RZ ;  /* 0x000558ff01007387 */ /* 0x000fe20000100800 */
[----:B------:R-:W-:Y:S01]  /*1a20*/  IMAD.IADD R4, R4, 0x1, R5 ;  /* 0x0000000104047824 */ /* 0x000fe200078e0205 */
[----:B-1----:R-:W-:Y:S01]  /*1a30*/  LOP3.LUT R5, R14, 0x3f, RZ, 0xc0, !PT ;  /* 0x0000003f0e057812 */ /* 0x002fe200078ec0ff */
[C---:B------:R-:W-:Y:S01]  /*1a40*/  VIADD R10, R11.reuse, 0x65 ;  /* 0x000000650b0a7836 */ /* 0x040fe20000000000 */
[----:B------:R-:W-:Y:S01]  /*1a50*/  STL [R1+0x55c], RZ ;  /* 0x00055cff01007387 */ /* 0x000fe20000100800 */
[----:B------:R-:W-:Y:S01]  /*1a60*/  VIADD R29, R11, 0x71 ;  /* 0x000000710b1d7836 */ /* 0x000fe20000000000 */
[----:B------:R-:W-:Y:S01]  /*1a70*/  PRMT R8, R5, 0x6540, R4 ;  /* 0x0000654005087816 */ /* 0x000fe20000000004 */
[C---:B------:R-:W-:Y:S01]  /*1a80*/  VIADD R28, R11.reuse, 0x72 ;  /* 0x000000720b1c7836 */ /* 0x040fe20000000000 */
[----:B------:R-:W-:Y:S01]  /*1a90*/  STL [R1+0x560], RZ ;  /* 0x000560ff01007387 */ /* 0x000fe20000100800 */
[----:B------:R-:W-:-:S02]  /*1aa0*/  VIADD R27, R11, 0x73 ;  /* 0x000000730b1b7836 */ /* 0x000fc40000000000 */
[C---:B------:R-:W-:Y:S01]  /*1ab0*/  VIADD R26, R11.reuse, 0x74 ;  /* 0x000000740b1a7836 */ /* 0x040fe20000000000 */
[----:B------:R-:W-:Y:S01]  /*1ac0*/  STL [R1+0x564], RZ ;  /* 0x000564ff01007387 */ /* 0x000fe20000100800 */
[C---:B------:R-:W-:Y:S02]  /*1ad0*/  VIADD R25, R11.reuse, 0x75 ;  /* 0x000000750b197836 */ /* 0x040fe40000000000 */
[C---:B------:R-:W-:Y:S01]  /*1ae0*/  VIADD R24, R11.reuse, 0x76 ;  /* 0x000000760b187836 */ /* 0x040fe20000000000 */
[----:B------:R-:W-:Y:S01]  /*1af0*/  STL [R1+0x568], RZ ;  /* 0x000568ff01007387 */ /* 0x000fe20000100800 */
[C---:B------:R-:W-:Y:S02]  /*1b00*/  VIADD R16, R11.reuse, 0x77 ;  /* 0x000000770b107836 */ /* 0x040fe40000000000 */
[C---:B------:R-:W-:Y:S01]  /*1b10*/  VIADD R15, R11.reuse, 0x78 ;  /* 0x000000780b0f7836 */ /* 0x040fe20000000000 */
[----:B------:R-:W-:Y:S01]  /*1b20*/  STL [R1+0x56c], RZ ;  /* 0x00056cff01007387 */ /* 0x000fe20000100800 */
[----:B------:R-:W-:-:S02]  /*1b30*/  VIADD R14, R11, 0x79 ;  /* 0x000000790b0e7836 */ /* 0x000fc40000000000 */
[C---:B------:R-:W-:Y:S01]  /*1b40*/  VIADD R13, R11.reuse, 0x7a ;  /* 0x0000007a0b0d7836 */ /* 0x040fe20000000000 */
[----:B------:R-:W-:Y:S01]  /*1b50*/  STL [R1+0x570], RZ ;  /* 0x000570ff01007387 */ /* 0x000fe20000100800 */
[----:B------:R-:W-:-:S03]  /*1b60*/  VIADD R12, R11, 0x7b ;  /* 0x0000007b0b0c7836 */ /* 0x000fc60000000000 */
        /* <DEDUP_REMOVED lines=171> */
[----:B------:R-:W-:Y:S04]  /*2620*/  STL [R1+0xeac], R11 ;  /* 0x000eac0b01007387 */ /* 0x000fe80000100800 */
[----:B------:R0:W-:Y:S04]  /*2630*/  STL [R1+0x29c], R7 ;  /* 0x00029c0701007387 */ /* 0x0001e80000100800 */
[----:B------:R1:W-:Y:S04]  /*2640*/  STL [R1+0x298], R6 ;  /* 0x0002980601007387 */ /* 0x0003e80000100800 */
[----:B------:R2:W-:Y:S01]  /*2650*/  STL [R1+0x294], R0 ;  /* 0x0002940001007387 */ /* 0x0005e20000100800 */
[----:B0-----:R-:W-:-:S02]  /*2660*/  VIADD R7, R11, 0x4 ;  /* 0x000000040b077836 */ /* 0x001fc40000000000 */
[----:B-1----:R-:W-:-:S03]  /*2670*/  VIADD R6, R11, 0x5 ;  /* 0x000000050b067836 */ /* 0x002fc60000000000 */
[----:B------:R0:W-:Y:S01]  /*2680*/  STL [R1+0x290], R7 ;  /* 0x0002900701007387 */ /* 0x0001e20000100800 */
[----:B--2---:R-:W-:-:S03]  /*2690*/  VIADD R0, R11, 0x6 ;  /* 0x000000060b007836 */ /* 0x004fc60000000000 */
[----:B------:R1:W-:Y:S04]  /*26a0*/  STL [R1+0x28c], R6 ;  /* 0x00028c0601007387 */ /* 0x0003e80000100800 */
[----:B------:R2:W-:Y:S01]  /*26b0*/  STL [R1+0x288], R0 ;  /* 0x0002880001007387 */ /* 0x0005e20000100800 */
[C---:B0-----:R-:W-:Y:S02]  /*26c0*/  VIADD R7, R11.reuse, 0x7 ;  /* 0x000000070b077836 */ /* 0x041fe40000000000 */
        /* <DEDUP_REMOVED lines=164> */
[----:B--2---:R-:W-:-:S03]  /*3110*/  IMAD.SHL.U32 R0, R4, 0x100, RZ ;  /* 0x0000010004007824 */ /* 0x004fc600078e00ff */
[----:B------:R1:W-:Y:S02]  /*3120*/  STL [R1+0x74], R6 ;  /* 0x0000740601007387 */ /* 0x0003e40000100800 */
[----:B------:R-:W-:Y:S01]  /*3130*/  LOP3.LUT R4, R0, 0x40, R5, 0xfe, !PT ;  /* 0x0000004000047812 */ /* 0x000fe200078efe05 */
[C---:B------:R-:W-:Y:S02]  /*3140*/  VIADD R0, R11.reuse, 0x5c ;  /* 0x0000005c0b007836 */ /* 0x040fe40000000000 */
[C---:B0-----:R-:W-:Y:S02]  /*3150*/  VIADD R7, R11.reuse, 0x5a ;  /* 0x0000005a0b077836 */ /* 0x041fe40000000000 */
[C---:B------:R-:W-:Y:S02]  /*3160*/  VIADD R5, R11.reuse, 0x5e ;  /* 0x0000005e0b057836 */ /* 0x040fe40000000000 */
[C---:B-1----:R-:W-:Y:S01]  /*3170*/  VIADD R6, R11.reuse, 0x5b ;  /* 0x0000005b0b067836 */ /* 0x042fe20000000000 */
[----:B------:R0:W-:Y:S04]  /*3180*/  STL [R1+0x70], R7 ;  /* 0x0000700701007387 */ /* 0x0001e80000100800 */
[----:B------:R1:W-:Y:S04]  /*3190*/  STL [R1+0x6c], R6 ;  /* 0x00006c0601007387 */ /* 0x0003e80000100800 */
[----:B------:R2:W-:Y:S01]  /*31a0*/  STL [R1+0xfdc], R4 ;  /* 0x000fdc0401007387 */ /* 0x0005e20000100800 */
[----:B0-----:R-:W-:-:S03]  /*31b0*/  VIADD R7, R11, 0x7c ;  /* 0x0000007c0b077836 */ /* 0x001fc60000000000 */
[----:B------:R-:W-:Y:S01]  /*31c0*/  STL [R1+0xfd8], R8 ;  /* 0x000fd80801007387 */ /* 0x000fe20000100800 */
[----:B-1----:R-:W-:-:S03]  /*31d0*/  VIADD R6, R11, 0x7d ;  /* 0x0000007d0b067836 */ /* 0x002fc60000000000 */
[----:B------:R0:W-:Y:S01]  /*31e0*/  STL [R1+0x68], R0 ;  /* 0x0000680001007387 */ /* 0x0001e20000100800 */
[----:B--2---:R-:W-:-:S03]  /*31f0*/  VIADD R4, R11, 0x60 ;  /* 0x000000600b047836 */ /* 0x004fc60000000000 */
[----:B------:R1:W-:Y:S01]  /*3200*/  STL [R1+0x60], R5 ;  /* 0x0000600501007387 */ /* 0x0003e20000100800 */
[C---:B0-----:R-:W-:Y:S02]  /*3210*/  VIADD R0, R11.reuse, 0x5f ;  /* 0x0000005f0b007836 */ /* 0x041fe40000000000 */
[----:B-1----:R-:W-:-:S03]  /*3220*/  VIADD R5, R11, 0x62 ;  /* 0x000000620b057836 */ /* 0x002fc60000000000 */
[----:B------:R0:W-:Y:S04]  /*3230*/  STL [R1+0x5c], R0 ;  /* 0x00005c0001007387 */ /* 0x0001e80000100800 */
[----:B------:R1:W-:Y:S01]  /*3240*/  STL [R1+0x58], R4 ;  /* 0x0000580401007387 */ /* 0x0003e20000100800 */
[C---:B0-----:R-:W-:Y:S02]  /*3250*/  VIADD R0, R11.reuse, 0x61 ;  /* 0x000000610b007836 */ /* 0x041fe40000000000 */
[----:B-1----:R-:W-:-:S03]  /*3260*/  VIADD R4, R11, 0x63 ;  /* 0x000000630b047836 */ /* 0x002fc60000000000 */
[----:B------:R0:W-:Y:S04]  /*3270*/  STL [R1+0x54], R0 ;  /* 0x0000540001007387 */ /* 0x0001e80000100800 */
        /* <DEDUP_REMOVED lines=11> */
[----:B--2---:R-:W-:-:S05]  /*3330*/  VIADD R4, R11, 0x69 ;  /* 0x000000690b047836 */ /* 0x004fca0000000000 */
[----:B------:R1:W-:Y:S01]  /*3340*/  STL [R1+0x30], R4 ;  /* 0x0000300401007387 */ /* 0x0003e20000100800 */
[----:B0-----:R-:W-:-:S05]  /*3350*/  VIADD R0, R11, 0x6a ;  /* 0x0000006a0b007836 */ /* 0x001fca0000000000 */
[----:B------:R0:W-:Y:S01]  /*3360*/  STL [R1+0x2c], R0 ;  /* 0x00002c0001007387 */ /* 0x0001e20000100800 */
[----:B-1----:R-:W-:-:S03]  /*3370*/  VIADD R4, R11, 0x6c ;  /* 0x0000006c0b047836 */ /* 0x002fc60000000000 */
        /* <DEDUP_REMOVED lines=11> */
[----:B--2---:R-:W-:Y:S01]  /*3430*/  VIADD R4, R11, 0x7f ;  /* 0x0000007f0b047836 */ /* 0x004fe20000000000 */
[C---:B------:R-:W-:Y:S02]  /*3440*/  LOP3.LUT R11, R8.reuse, 0x80, RZ, 0xfc, !PT ;  /* 0x00000080080b7812 */ /* 0x040fe400078efcff */
[----:B0-----:R-:W-:-:S05]  /*3450*/  LOP3.LUT R0, R8, 0xc0, RZ, 0xfc, !PT ;  /* 0x000000c008007812 */ /* 0x001fca00078efcff */
[----:B------:R0:W-:Y:S04]  /*3460*/  STL [R1+0xfe0], R0 ;  /* 0x000fe00001007387 */ /* 0x0001e80000100800 */
[----:B------:R0:W-:Y:S01]  /*3470*/  STL [R1+0xfe4], R11 ;  /* 0x000fe40b01007387 */ /* 0x0001e20000100800 */
[----:B---3--:R-:W-:Y:S05]  /*3480*/  BRA.U !UP0, `(.L_x_0) ;  /* 0x000008bd08447547 */ /* 0x008fea000b800000 */
[----:B------:R1:W-:Y:S01]  /*3490*/  STL [R1+0x2f8c], R24 ;  /* 0x002f8c1801007387 */ /* 0x0003e20000100800 */
[----:B------:R-:W-:Y:S01]  /*34a0*/  IABS R17, R2 ;  /* 0x0000000200117213 */ /* 0x000fe20000000000 */
[----:B------:R-:W2:Y:S01]  /*34b0*/  LDCU.128 UR20, c[0x0][0x380] ;  /* 0x00007000ff1477ac */ /* 0x000ea20008000c00 */
[----:B0-----:R-:W-:Y:S02]  /*34c0*/  IABS R0, R3 ;  /* 0x0000000300007213 */ /* 0x001fe40000000000 */
[----:B------:R-:W-:Y:S01]  /*34d0*/  ISETP.GE.AND P2, PT, R4, RZ, PT ;  /* 0x000000ff0400720c */ /* 0x000fe20003f46270 */
[----:B------:R-:W0:Y:S01]  /*34e0*/  LDCU UR76, c[0x0][0x3b0] ;  /* 0x00007600ff4c77ac */ /* 0x000e220008000800 */
[----:B-1----:R-:W3:Y:S01]  /*34f0*/  LDL R24, [R1+0xfd8] ;  /* 0x000fd80001187983 */ /* 0x002ee20000100800 */
[----:B------:R-:W1:Y:S01]  /*3500*/  I2F.RP R8, R17 ;  /* 0x0000001100087306 */ /* 0x000e620000209400 */
[----:B------:R-:W4:Y:S02]  /*3510*/  LDCU UR77, c[0x0][0x3a4] ;  /* 0x00007480ff4d77ac */ /* 0x000f240008000800 */
[----:B------:R5:W-:Y:S01]  /*3520*/  STL [R1+0x2f88], R25 ;  /* 0x002f881901007387 */ /* 0x000be20000100800 */
[----:B------:R-:W0:Y:S01]  /*3530*/  LDCU UR75, c[0x0][0x3a8] ;  /* 0x00007500ff4b77ac */ /* 0x000e220008000800 */
[----:B------:R-:W0:Y:S02]  /*3540*/  LDCU UR10, c[0x0][0x3a8] ;  /* 0x00007500ff0a77ac */ /* 0x000e240008000800 */
[----:B-----5:R-:W5:Y:S01]  /*3550*/  LDL R25, [R1+0xfdc] ;  /* 0x000fdc0001197983 */ /* 0x020f620000100800 */
[----:B------:R-:W0:Y:S03]  /*3560*/  LDCU UR11, c[0x0][0x3a8] ;  /* 0x00007500ff0b77ac */ /* 0x000e260008000800 */
[----:B------:R1:W-:Y:S01]  /*3570*/  STL [R1+0x2f84], R26 ;  /* 0x002f841a01007387 */ /* 0x0003e20000100800 */
[----:B------:R-:W0:Y:S01]  /*3580*/  LDCU UR12, c[0x0][0x3a8] ;  /* 0x00007500ff0c77ac */ /* 0x000e220008000800 */
[----:B------:R-:W0:Y:S01]  /*3590*/  LDCU UR13, c[0x0][0x3a8] ;  /* 0x00007500ff0d77ac */ /* 0x000e220008000800 */
[----:B------:R-:W0:Y:S01]  /*35a0*/  LDCU UR14, c[0x0][0x3a8] ;  /* 0x00007500ff0e77ac */ /* 0x000e220008000800 */
[----:B-1----:R-:W2:Y:S01]  /*35b0*/  LDL R26, [R1+0xfe4] ;  /* 0x000fe400011a7983 */ /* 0x002ea20000100800 */
[----:B------:R-:W1:Y:S03]  /*35c0*/  LDCU UR15, c[0x0][0x3a8] ;  /* 0x00007500ff0f77ac */ /* 0x000e660008000800 */
[----:B------:R0:W-:Y:S01]  /*35d0*/  STL [R1+0x2f80], R27 ;  /* 0x002f801b01007387 */ /* 0x0001e20000100800 */
[----:B------:R-:W1:Y:S01]  /*35e0*/  LDCU UR16, c[0x0][0x3a8] ;  /* 0x00007500ff1077ac */ /* 0x000e620008000800 */
[----:B------:R-:W1:Y:S02]  /*35f0*/  LDCU UR17, c[0x0][0x3a8] ;  /* 0x00007500ff1177ac */ /* 0x000e640008000800 */
[----:B0-----:R-:W4:Y:S01]  /*3600*/  LDL R27, [R1+0xfe0] ;  /* 0x000fe000011b7983 */ /* 0x001f220000100800 */
[----:B------:R-:W0:Y:S03]  /*3610*/  LDCU UR18, c[0x0][0x3a8] ;  /* 0x00007500ff1277ac */ /* 0x000e260008000800 */
[----:B------:R1:W-:Y:S01]  /*3620*/  STL [R1+0x2f7c], R28 ;  /* 0x002f7c1c01007387 */ /* 0x0003e20000100800 */
[----:B------:R-:W0:Y:S01]  /*3630*/  MUFU.RCP R8, R8 ;  /* 0x0000000800087308 */ /* 0x000e220000001000 */
[----:B------:R-:W2:Y:S01]  /*3640*/  LDCU UR19, c[0x0][0x3a8] ;  /* 0x00007500ff1377ac */ /* 0x000ea20008000800 */
[----:B------:R-:W2:Y:S01]  /*3650*/  LDCU UR24, c[0x0][0x3a8] ;  /* 0x00007500ff1877ac */ /* 0x000ea20008000800 */
[----:B-1----:R-:W4:Y:S01]  /*3660*/  LDL R28, [R1+0xeac] ;  /* 0x000eac00011c7983 */ /* 0x002f220000100800 */
[----:B------:R-:W1:Y:S03]  /*3670*/  LDCU UR25, c[0x0][0x3a8] ;  /* 0x00007500ff1977ac */ /* 0x000e660008000800 */
[----:B------:R0:W-:Y:S01]  /*3680*/  STL [R1+0x2f78], R29 ;  /* 0x002f781d01007387 */ /* 0x0001e20000100800 */
[----:B------:R-:W1:Y:S03]  /*3690*/  LDCU UR26, c[0x0][0x3a8] ;  /* 0x00007500ff1a77ac */ /* 0x000e660008000800 */
[----:B------:R0:W-:Y:S02]  /*36a0*/  STL [R1+0x2f6c], R3 ;  /* 0x002f6c0301007387 */ /* 0x0001e40000100800 */
[----:B0-----:R-:W-:Y:S01]  /*36b0*/  VIADD R8, R8, 0xffffffe ;  /* 0x0ffffffe08087836 */ /* 0x001fe20000000000 */
[----:B------:R-:W0:Y:S01]  /*36c0*/  LDCU UR27, c[0x0][0x3a8] ;  /* 0x00007500ff1b77ac */ /* 0x000e220008000800 */
[----:B------:R-:W-:Y:S01]  /*36d0*/  IMAD.MOV.U32 R29, RZ, RZ, R9 ;  /* 0x000000ffff1d7224 */ /* 0x000fe200078e0009 */
[----:B------:R-:W0:Y:S01]  /*36e0*/  LDCU UR28, c[0x0][0x3a8] ;  /* 0x00007500ff1c77ac */ /* 0x000e220008000800 */
[----:B------:R-:W1:Y:S01]  /*36f0*/  F2I.FTZ.U32.TRUNC.NTZ R9, R8 ;  /* 0x0000000800097305 */ /* 0x000e62000021f000 */
[----:B------:R-:W-:Y:S01]  /*3700*/  IMAD.MOV.U32 R3, RZ, RZ, R10 ;  /* 0x000000ffff037224 */ /* 0x000fe200078e000a */
[----:B------:R-:W0:Y:S01]  /*3710*/  LDCU UR29, c[0x0][0x3a8] ;  /* 0x00007500ff1d77ac */ /* 0x000e220008000800 */
[----:B------:R-:W0:Y:S05]  /*3720*/  LDCU UR30, c[0x0][0x3a8] ;  /* 0x00007500ff1e77ac */ /* 0x000e2a0008000800 */
[----:B------:R-:W0:Y:S01]  /*3730*/  I2F.RP R10, R0 ;  /* 0x00000000000a7306 */ /* 0x000e220000209400 */
[----:B------:R-:W2:Y:S01]  /*3740*/  LDCU UR31, c[0x0][0x3a8] ;  /* 0x00007500ff1f77ac */ /* 0x000ea20008000800 */
[--C-:B-1----:R-:W-:Y:S01]  /*3750*/  IMAD.MOV R8, RZ, RZ, -R9.reuse ;  /* 0x000000ffff087224 */ /* 0x102fe200078e0a09 */
[----:B------:R-:W1:Y:S03]  /*3760*/  LDCU UR32, c[0x0][0x3a8] ;  /* 0x00007500ff2077ac */ /* 0x000e660008000800 */
[----:B------:R-:W-:Y:S01]  /*3770*/  IMAD R21, R8, R17, RZ ;  /* 0x0000001108157224 */ /* 0x000fe200078e02ff */
[----:B------:R-:W1:Y:S01]  /*3780*/  LDCU UR33, c[0x0][0x3a8] ;  /* 0x00007500ff2177ac */ /* 0x000e620008000800 */
[----:B------:R-:W-:Y:S01]  /*3790*/  IMAD.MOV.U32 R8, RZ, RZ, RZ ;  /* 0x000000ffff087224 */ /* 0x000fe200078e00ff */
[----:B0-----:R-:W0:Y:S01]  /*37a0*/  MUFU.RCP R10, R10 ;  /* 0x0000000a000a7308 */ /* 0x001e220000001000 */
[----:B------:R-:W1:Y:S02]  /*37b0*/  LDCU UR34, c[0x0][0x3a8] ;  /* 0x00007500ff2277ac */ /* 0x000e640008000800 */
[----:B------:R-:W-:Y:S01]  /*37c0*/  IMAD.HI.U32 R21, R9, R21, R8 ;  /* 0x0000001509157227 */ /* 0x000fe200078e0008 */
[----:B------:R-:W1:Y:S01]  /*37d0*/  LDCU UR35, c[0x0][0x3a8] ;  /* 0x00007500ff2377ac */ /* 0x000e620008000800 */
[----:B------:R-:W1:Y:S01]  /*37e0*/  LDCU UR36, c[0x0][0x3a8] ;  /* 0x00007500ff2477ac */ /* 0x000e620008000800 */
[----:B------:R-:W1:Y:S01]  /*37f0*/  LDCU UR37, c[0x0][0x3a8] ;  /* 0x00007500ff2577ac */ /* 0x000e620008000800 */
[----:B0-----:R-:W-:Y:S01]  /*3800*/  VIADD R10, R10, 0xffffffe ;  /* 0x0ffffffe0a0a7836 */ /* 0x001fe20000000000 */
[----:B------:R-:W0:Y:S03]  /*3810*/  LDCU UR38, c[0x0][0x3a8] ;  /* 0x00007500ff2677ac */ /* 0x000e260008000800 */
[----:B------:R1:W0:Y:S01]  /*3820*/  F2I.FTZ.U32.TRUNC.NTZ R11, R10 ;  /* 0x0000000a000b7305 */ /* 0x000222000021f000 */
[----:B------:R-:W2:Y:S01]  /*3830*/  LDCU UR39, c[0x0][0x3a8] ;  /* 0x00007500ff2777ac */ /* 0x000ea20008000800 */
[----:B------:R-:W2:Y:S01]  /*3840*/  LDCU UR5, c[0x0][0x3a8] ;  /* 0x00007500ff0577ac */ /* 0x000ea20008000800 */
[----:B-1----:R-:W-:Y:S01]  /*3850*/  IMAD.MOV.U32 R10, RZ, RZ, RZ ;  /* 0x000000ffff0a7224 */ /* 0x002fe200078e00ff */
[----:B------:R-:W1:Y:S01]  /*3860*/  LDCU UR6, c[0x0][0x3a8] ;  /* 0x00007500ff0677ac */ /* 0x000e620008000800 */
[----:B------:R-:W1:Y:S01]  /*3870*/  LDCU UR7, c[0x0][0x3a8] ;  /* 0x00007500ff0777ac */ /* 0x000e620008000800 */
[--C-:B0-----:R-:W-:Y:S01]  /*3880*/  IMAD.MOV R9, RZ, RZ, -R11.reuse ;  /* 0x000000ffff097224 */ /* 0x101fe200078e0a0b */
[----:B------:R-:W0:Y:S03]  /*3890*/  LDCU UR8, c[0x0][0x3a8] ;  /* 0x00007500ff0877ac */ /* 0x000e260008000800 */
[----:B------:R-:W-:Y:S01]  /*38a0*/  IMAD R9, R9, R0, RZ ;  /* 0x0000000009097224 */ /* 0x000fe200078e02ff */
[----:B------:R-:W0:Y:S03]  /*38b0*/  LDCU UR42, c[0x0][0x3a8] ;  /* 0x00007500ff2a77ac */ /* 0x000e260008000800 */
[----:B------:R-:W-:-:S02]  /*38c0*/  IMAD.HI.U32 R9, R11, R9, R10 ;  /* 0x000000090b097227 */ /* 0x000fc400078e000a */
[----:B------:R-:W4:Y:S01]  /*38d0*/  LDL.LU R11, [R1+0x1b4] ;  /* 0x0001b400010b7983 */ /* 0x000f220000300800 */
[----:B------:R-:W0:Y:S01]  /*38e0*/  LDCU UR43, c[0x0][0x3a8] ;  /* 0x00007500ff2b77ac */ /* 0x000e220008000800 */
        /* <DEDUP_REMOVED lines=31> */
[----:B---3--:R-:W-:-:S05]  /*3ae0*/  IABS R20, R24 ;  /* 0x0000001800147213 */ /* 0x008fca0000000000 */
[----:B------:R-:W-:-:S04]  /*3af0*/  IMAD.HI.U32 R22, R21, R20, RZ ;  /* 0x0000001415167227 */ /* 0x000fc800078e00ff */
[----:B------:R-:W-:-:S04]  /*3b00*/  IMAD.MOV R22, RZ, RZ, -R22 ;  /* 0x000000ffff167224 */ /* 0x000fc800078e0a16 */
[----:B------:R-:W-:Y:S01]  /*3b10*/  IMAD R20, R17, R22, R20 ;  /* 0x0000001611147224 */ /* 0x000fe200078e0214 */
[----:B-----5:R-:W-:Y:S01]  /*3b20*/  IABS R19, R25 ;  /* 0x0000001900137213 */ /* 0x020fe20000000000 */
[----:B------:R-:W3:Y:S04]  /*3b30*/  LDL.LU R22, [R1+0xc0] ;  /* 0x0000c00001167983 */ /* 0x000ee80000300800 */
[----:B------:R-:W-:-:S04]  /*3b40*/  IMAD.HI.U32 R23, R21, R19, RZ ;  /* 0x0000001315177227 */ /* 0x000fc800078e00ff */
[----:B------:R-:W-:Y:S01]  /*3b50*/  IMAD.MOV R23, RZ, RZ, -R23 ;  /* 0x000000ffff177224 */ /* 0x000fe200078e0a17 */
[----:B--2---:R-:W-:-:S03]  /*3b60*/  IABS R18, R26 ;  /* 0x0000001a00127213 */ /* 0x004fc60000000000 */
[----:B------:R-:W-:Y:S02]  /*3b70*/  IMAD R19, R17, R23, R19 ;  /* 0x0000001711137224 */ /* 0x000fe400078e0213 */
[----:B------:R-:W-:Y:S01]  /*3b80*/  IMAD.HI.U32 R10, R21, R18, RZ ;  /* 0x00000012150a7227 */ /* 0x000fe200078e00ff */
[----:B----4-:R-:W-:-:S03]  /*3b90*/  IABS R8, R27 ;  /* 0x0000001b00087213 */ /* 0x010fc60000000000 */
[----:B------:R-:W-:Y:S02]  /*3ba0*/  IMAD.MOV R10, RZ, RZ, -R10 ;  /* 0x000000ffff0a7224 */ /* 0x000fe400078e0a0a */
[----:B------:R-:W-:-:S04]  /*3bb0*/  IMAD.HI.U32 R21, R21, R8, RZ ;  /* 0x0000000815157227 */ /* 0x000fc800078e00ff */
[----:B------:R-:W-:Y:S02]  /*3bc0*/  IMAD.MOV R21, RZ, RZ, -R21 ;  /* 0x000000ffff157224 */ /* 0x000fe400078e0a15 */
[C---:B------:R-:W-:Y:S02]  /*3bd0*/  IMAD R10, R17.reuse, R10, R18 ;  /* 0x0000000a110a7224 */ /* 0x040fe400078e0212 */
[----:B------:R-:W-:Y:S01]  /*3be0*/  IMAD R8, R17, R21, R8 ;  /* 0x0000001511087224 */ /* 0x000fe200078e0208 */
[----:B------:R-:W-:-:S04]  /*3bf0*/  IABS R4, R4 ;  /* 0x0000000400047213 */ /* 0x000fc80000000000 */
[----:B------:R-:W-:Y:S02]  /*3c00*/  ISETP.GT.U32.AND P1, PT, R17, R8, PT ;  /* 0x000000081100720c */ /* 0x000fe40003f24070 */
[----:B------:R-:W-:Y:S02]  /*3c10*/  ISETP.GE.AND P6, PT, R24, RZ, PT ;  /* 0x000000ff1800720c */ /* 0x000fe40003fc6270 */
[----:B------:R-:W2:Y:S09]  /*3c20*/  LDL.LU R24, [R1+0x2f8c] ;  /* 0x002f8c0001187983 */ /* 0x000eb20000300800 */
[----:B------:R-:W-:Y:S01]  /*3c30*/  @!P1 IMAD.IADD R8, R8, 0x1, -R17 ;  /* 0x0000000108089824 */ /* 0x000fe200078e0a11 */
[----:B------:R-:W-:Y:S01]  /*3c40*/  ISETP.GE.AND P1, PT, R5, RZ, PT ;  /* 0x000000ff0500720c */ /* 0x000fe20003f26270 */
[----:B------:R-:W-:Y:S01]  /*3c50*/  IMAD.MOV.U32 R23, RZ, RZ, R11 ;  /* 0x000000ffff177224 */ /* 0x000fe200078e000b */
[----:B------:R-:W-:Y:S01]  /*3c60*/  IABS R11, R28 ;  /* 0x0000001c000b7213 */ /* 0x000fe20000000000 */
[----:B---3--:R-:W-:-:S04]  /*3c70*/  IMAD.MOV.U32 R18, RZ, RZ, R22 ;  /* 0x000000ffff127224 */ /* 0x008fc800078e0016 */
[----:B------:R-:W-:-:S04]  /*3c80*/  IMAD.HI.U32 R22, R9, R11, RZ ;  /* 0x0000000b09167227 */ /* 0x000fc800078e00ff */
[----:B------:R-:W-:-:S04]  /*3c90*/  IMAD.MOV R22, RZ, RZ, -R22 ;  /* 0x000000ffff167224 */ /* 0x000fc800078e0a16 */
[----:B------:R-:W-:Y:S02]  /*3ca0*/  IMAD R22, R0, R22, R11 ;  /* 0x0000001600167224 */ /* 0x000fe400078e020b */
[----:B------:R-:W-:Y:S02]  /*3cb0*/  IMAD.MOV.U32 R11, RZ, RZ, R4 ;  /* 0x000000ffff0b7224 */ /* 0x000fe400078e0004 */
[----:B------:R-:W-:Y:S02]  /*3cc0*/  IMAD.MOV.U32 R21, RZ, RZ, R18 ;  /* 0x000000ffff157224 */ /* 0x000fe400078e0012 */
[----:B------:R-:W-:Y:S01]  /*3cd0*/  IMAD.HI.U32 R18, R9, R11, RZ ;  /* 0x0000000b09127227 */ /* 0x000fe200078e00ff */
[----:B------:R-:W-:-:S03]  /*3ce0*/  IABS R4, R5 ;  /* 0x0000000500047213 */ /* 0x000fc60000000000 */
[----:B------:R-:W-:Y:S02]  /*3cf0*/  IMAD.MOV R5, RZ, RZ, -R18 ;  /* 0x000000ffff057224 */ /* 0x000fe400078e0a12 */
[----:B------:R-:W3:Y:S01]  /*3d00*/  LDL.LU R18, [R1+0x7c] ;  /* 0x00007c0001127983 */ /* 0x000ee20000300800 */
[C---:B------:R-:W-:Y:S02]  /*3d10*/  ISETP.GT.U32.AND P3, PT, R17.reuse, R19, PT ;  /* 0x000000131100720c */ /* 0x040fe40003f64070 */
[C---:B------:R-:W-:Y:S02]  /*3d20*/  ISETP.GT.U32.AND P4, PT, R17.reuse, R10, PT ;  /* 0x0000000a1100720c */ /* 0x040fe40003f84070 */
[----:B------:R-:W-:-:S09]  /*3d30*/  ISETP.GT.U32.AND P0, PT, R17, R20, PT ;  /* 0x000000141100720c */ /* 0x000fd20003f04070 */
[--C-:B------:R-:W-:Y:S02]  /*3d40*/  @!P3 IMAD.IADD R19, R19, 0x1, -R17.reuse ;  /* 0x000000011313b824 */ /* 0x100fe400078e0a11 */
[----:B------:R-:W-:-:S03]  /*3d50*/  @!P4 IMAD.IADD R10, R10, 0x1, -R17 ;  /* 0x000000010a0ac824 */ /* 0x000fc600078e0a11 */
[C---:B------:R-:W-:Y:S01]  /*3d60*/  ISETP.GT.U32.AND P4, PT, R17.reuse, R19, PT ;  /* 0x000000131100720c */ /* 0x040fe20003f84070 */
[----:B------:R-:W-:Y:S01]  /*3d70*/  @!P0 IMAD.IADD R20, R20, 0x1, -R17 ;  /* 0x0000000114148824 */ /* 0x000fe200078e0a11 */
[----:B------:R-:W-:-:S04]  /*3d80*/  ISETP.GT.U32.AND P3, PT, R17, R10, PT ;  /* 0x0000000a1100720c */ /* 0x000fc80003f64070 */
[C---:B------:R-:W-:Y:S02]  /*3d90*/  ISETP.GT.U32.AND P0, PT, R17.reuse, R20, PT ;  /* 0x000000141100720c */ /* 0x040fe40003f04070 */
[----:B------:R-:W-:-:S05]  /*3da0*/  ISETP.GT.U32.AND P5, PT, R17, R8, PT ;  /* 0x000000081100720c */ /* 0x000fca0003fa4070 */
[--C-:B------:R-:W-:Y:S01]  /*3db0*/  @!P4 IMAD.IADD R19, R19, 0x1, -R17.reuse ;  /* 0x000000011313c824 */ /* 0x100fe200078e0a11 */
[----:B------:R-:W-:Y:S02]  /*3dc0*/  ISETP.GE.AND P4, PT, R25, RZ, PT ;  /* 0x000000ff1900720c */ /* 0x000fe40003f86270 */
[----:B------:R-:W4:Y:S03]  /*3dd0*/  LDL.LU R25, [R1+0x2f88] ;  /* 0x002f880001197983 */ /* 0x000f260000300800 */
[--C-:B------:R-:W-:Y:S02]  /*3de0*/  @!P0 IMAD.IADD R20, R20, 0x1, -R17.reuse ;  /* 0x0000000114148824 */ /* 0x100fe400078e0a11 */
[--C-:B------:R-:W-:Y:S01]  /*3df0*/  @!P3 IMAD.IADD R10, R10, 0x1, -R17.reuse ;  /* 0x000000010a0ab824 */ /* 0x100fe200078e0a11 */
[----:B------:R-:W-:Y:S01]  /*3e00*/  ISETP.GE.AND P3, PT, R26, RZ, PT ;  /* 0x000000ff1a00720c */ /* 0x000fe20003f66270 */
[----:B------:R-:W-:Y:S01]  /*3e10*/  @!P6 IMAD.MOV R20, RZ, RZ, -R20 ;  /* 0x000000ffff14e224 */ /* 0x000fe200078e0a14 */
[----:B------:R-:W-:Y:S01]  /*3e20*/  ISETP.GE.AND P6, PT, R27, RZ, PT ;  /* 0x000000ff1b00720c */ /* 0x000fe20003fc6270 */
[----:B------:R-:W-:Y:S01]  /*3e30*/  @!P5 IMAD.IADD R8, R8, 0x1, -R17 ;  /* 0x000000010808d824 */ /* 0x000fe200078e0a11 */
[C---:B------:R-:W-:Y:S01]  /*3e40*/  ISETP.GT.U32.AND P5, PT, R0.reuse, R22, PT ;  /* 0x000000160000720c */ /* 0x040fe20003fa4070 */
[----:B------:R-:W-:Y:S01]  /*3e50*/  IMAD R5, R0, R5, R11 ;  /* 0x0000000500057224 */ /* 0x000fe200078e020b */
[----:B------:R-:W-:Y:S01]  /*3e60*/  ISETP.GE.AND P0, PT, R6, RZ, PT ;  /* 0x000000ff0600720c */ /* 0x000fe20003f06270 */
[----:B------:R-:W-:Y:S01]  /*3e70*/  @!P4 IMAD.MOV R19, RZ, RZ, -R19 ;  /* 0x000000ffff13c224 */ /* 0x000fe200078e0a13 */
[----:B------:R-:W-:Y:S01]  /*3e80*/  IABS R6, R6 ;  /* 0x0000000600067213 */ /* 0x000fe20000000000 */
[C---:B------:R-:W-:Y:S01]  /*3e90*/  IMAD.HI.U32 R11, R9.reuse, R4, RZ ;  /* 0x00000004090b7227 */ /* 0x040fe200078e00ff */
[----:B------:R-:W5:Y:S03]  /*3ea0*/  LDL.LU R26, [R1+0x2f84] ;  /* 0x002f8400011a7983 */ /* 0x000f660000300800 */
[----:B------:R-:W-:Y:S01]  /*3eb0*/  IMAD.HI.U32 R17, R9, R6, RZ ;  /* 0x0000000609117227 */ /* 0x000fe200078e00ff */
[----:B------:R-:W2:Y:S03]  /*3ec0*/  LDL.LU R27, [R1+0x2f80] ;  /* 0x002f8000011b7983 */ /* 0x000ea60000300800 */
[----:B------:R-:W-:-:S02]  /*3ed0*/  IMAD.MOV R11, RZ, RZ, -R11 ;  /* 0x000000ffff0b7224 */ /* 0x000fc400078e0a0b */
[----:B------:R-:W-:Y:S02]  /*3ee0*/  IMAD.MOV R17, RZ, RZ, -R17 ;  /* 0x000000ffff117224 */ /* 0x000fe400078e0a11 */
[----:B------:R-:W-:Y:S01]  /*3ef0*/  IMAD R4, R0, R11, R4 ;  /* 0x0000000b00047224 */ /* 0x000fe200078e0204 */
[----:B------:R-:W-:Y:S01]  /*3f00*/  LOP3.LUT R11, RZ, R2, RZ, 0x33, !PT ;  /* 0x00000002ff0b7212 */ /* 0x000fe200078e33ff */
[----:B------:R-:W-:Y:S01]  /*3f10*/  @!P3 IMAD.MOV R10, RZ, RZ, -R10 ;  /* 0x000000ffff0ab224 */ /* 0x000fe200078e0a0a */
[----:B------:R-:W-:Y:S01]  /*3f20*/  ISETP.NE.AND P3, PT, R2, RZ, PT ;  /* 0x000000ff0200720c */ /* 0x000fe20003f65270 */
[----:B------:R-:W-:Y:S02]  /*3f30*/  @!P6 IMAD.MOV R8, RZ, RZ, -R8 ;  /* 0x000000ffff08e224 */ /* 0x000fe400078e0a08 */
[----:B------:R-:W-:Y:S02]  /*3f40*/  @!P5 IMAD.IADD R22, R22, 0x1, -R0 ;  /* 0x000000011616d824 */ /* 0x000fe400078e0a00 */
[----:B------:R-:W-:Y:S01]  /*3f50*/  IMAD R2, R0, R17, R6 ;  /* 0x0000001100027224 */ /* 0x000fe200078e0206 */
[----:B------:R-:W-:-:S02]  /*3f60*/  SEL R17, R11, R19, !P3 ;  /* 0x000000130b117207 */ /* 0x000fc40005800000 */
[C---:B------:R-:W-:Y:S02]  /*3f70*/  SEL R10, R11.reuse, R10, !P3 ;  /* 0x0000000a0b0a7207 */ /* 0x040fe40005800000 */
[----:B------:R-:W-:Y:S02]  /*3f80*/  SEL R8, R11, R8, !P3 ;  /* 0x000000080b087207 */ /* 0x000fe40005800000 */
[----:B------:R-:W-:-:S13]  /*3f90*/  ISETP.GT.U32.AND P4, PT, R0, R5, PT ;  /* 0x000000050000720c */ /* 0x000fda0003f84070 */
[----:B------:R-:W-:Y:S02]  /*3fa0*/  @!P4 IMAD.IADD R5, R5, 0x1, -R0 ;  /* 0x000000010505c824 */ /* 0x000fe400078e0a00 */
[----:B---3--:R-:W-:Y:S01]  /*3fb0*/  IMAD.MOV.U32 R6, RZ, RZ, R18 ;  /* 0x000000ffff067224 */ /* 0x008fe200078e0012 */
[----:B------:R-:W-:Y:S02]  /*3fc0*/  SEL R18, R11, R20, !P3 ;  /* 0x000000140b127207 */ /* 0x000fe40005800000 */
[----:B------:R-:W-:-:S03]  /*3fd0*/  ISETP.GT.U32.AND P3, PT, R0, R22, PT ;  /* 0x000000160000720c */ /* 0x000fc60003f64070 */
[----:B------:R3:W-:Y:S04]  /*3fe0*/  STL [R1+0x2c0], R18 ;  /* 0x0002c01201007387 */ /* 0x0007e80000100800 */
[----:B------:R0:W-:Y:S04]  /*3ff0*/  STL [R1+0x2b4], R17 ;  /* 0x0002b41101007387 */ /* 0x0001e80000100800 */
[----:B------:R0:W-:Y:S02]  /*4000*/  STL [R1+0x2ac], R10 ;  /* 0x0002ac0a01007387 */ /* 0x0001e40000100800 */
[----:B------:R-:W-:Y:S01]  /*4010*/  @!P3 IMAD.IADD R22, R22, 0x1, -R0 ;  /* 0x000000011616b824 */ /* 0x000fe200078e0a00 */
[----:B------:R-:W-:Y:S01]  /*4020*/  ISETP.GE.AND P3, PT, R28, RZ, PT ;  /* 0x000000ff1c00720c */ /* 0x000fe20003f66270 */
[----:B------:R0:W-:Y:S04]  /*4030*/  STL [R1+0x2a0], R8 ;  /* 0x0002a00801007387 */ /* 0x0001e80000100800 */
[----:B------:R-:W5:Y:S01]  /*4040*/  LDL.LU R28, [R1+0x2f7c] ;  /* 0x002f7c00011c7983 */ /* 0x000f620000300800 */
[----:B------:R-:W-:-:S02]  /*4050*/  ISETP.GT.U32.AND P6, PT, R0, R5, PT ;  /* 0x000000050000720c */ /* 0x000fc40003fc4070 */
[----:B------:R-:W-:-:S11]  /*4060*/  ISETP.GT.U32.AND P4, PT, R0, R4, PT ;  /* 0x000000040000720c */ /* 0x000fd60003f84070 */
[----:B------:R-:W-:Y:S01]  /*4070*/  @!P6 IMAD.IADD R5, R5, 0x1, -R0 ;  /* 0x000000010505e824 */ /* 0x000fe200078e0a00 */
[----:B------:R-:W-:Y:S02]  /*4080*/  ISETP.GT.U32.AND P6, PT, R0, R2, PT ;  /* 0x000000020000720c */ /* 0x000fe40003fc4070 */
[----:B---3--:R-:W-:Y:S02]  /*4090*/  IABS R18, R7 ;  /* 0x0000000700127213 */ /* 0x008fe40000000000 */
[----:B------:R-:W-:Y:S01]  /*40a0*/  IABS R11, R13 ;  /* 0x0000000d000b7213 */ /* 0x000fe20000000000 */
[----:B------:R-:W-:Y:S02]  /*40b0*/  @!P3 IMAD.MOV R22, RZ, RZ, -R22 ;  /* 0x000000ffff16b224 */ /* 0x000fe400078e0a16 */
[----:B------:R-:W-:Y:S01]  /*40c0*/  IMAD.HI.U32 R19, R9, R18, RZ ;  /* 0x0000001209137227 */ /* 0x000fe200078e00ff */
[----:B------:R-:W-:-:S05]  /*40d0*/  ISETP.GE.AND P5, PT, R7, RZ, PT ;  /* 0x000000ff0700720c */ /* 0x000fca0003fa6270 */
[----:B------:R-:W-:Y:S02]  /*40e0*/  @!P6 IMAD.IADD R2, R2, 0x1, -R0 ;  /* 0x000000010202e824 */ /* 0x000fe400078e0a00 */
[----:B------:R-:W-:-:S03]  /*40f0*/  IMAD.HI.U32 R7, R9, R11, RZ ;  /* 0x0000000b09077227 */ /* 0x000fc600078e00ff */
[----:B------:R-:W-:Y:S01]  /*4100*/  ISETP.GT.U32.AND P3, PT, R0, R2, PT ;  /* 0x000000020000720c */ /* 0x000fe20003f64070 */
[----:B------:R-:W-:Y:S01]  /*4110*/  IMAD.MOV R19, RZ, RZ, -R19 ;  /* 0x000000ffff137224 */ /* 0x000fe200078e0a13 */
[----:B0-----:R-:W-:Y:S01]  /*4120*/  IABS R17, R12 ;  /* 0x0000000c00117213 */ /* 0x001fe20000000000 */
[----:B------:R-:W-:Y:S01]  /*4130*/  @!P4 IMAD.IADD R4, R4, 0x1, -R0 ;  /* 0x000000010404c824 */ /* 0x000fe200078e0a00 */
[----:B------:R-:W-:Y:S01]  /*4140*/  ISETP.GE.AND P4, PT, R12, RZ, PT ;  /* 0x000000ff0c00720c */ /* 0x000fe20003f86270 */
[----:B------:R-:W-:Y:S02]  /*4150*/  IMAD.MOV R7, RZ, RZ, -R7 ;  /* 0x000000ffff077224 */ /* 0x000fe400078e0a07 */
[C---:B------:R-:W-:Y:S01]  /*4160*/  IMAD R12, R0.reuse, R19, R18 ;  /* 0x00000013000c7224 */ /* 0x040fe200078e0212 */
[----:B------:R-:W-:Y:S01]  /*4170*/  IABS R10, R14 ;  /* 0x0000000e000a7213 */ /* 0x000fe20000000000 */
[----:B------:R-:W-:Y:S01]  /*4180*/  IMAD.HI.U32 R8, R9, R17, RZ ;  /* 0x0000001109087227 */ /* 0x000fe200078e00ff */
[----:B------:R-:W-:-:S03]  /*4190*/  ISETP.GT.U32.AND P6, PT, R0, R4, PT ;  /* 0x000000040000720c */ /* 0x000fc60003fc4070 */
[C---:B------:R-:W-:Y:S02]  /*41a0*/  IMAD R11, R0.reuse, R7, R11 ;  /* 0x00000007000b7224 */ /* 0x040fe400078e020b */
[----:B------:R-:W-:Y:S01]  /*41b0*/  @!P2 IMAD.MOV R5, RZ, RZ, -R5 ;  /* 0x000000ffff05a224 */ /* 0x000fe200078e0a05 */
[----:B------:R-:W-:Y:S01]  /*41c0*/  ISETP.GT.U32.AND P2, PT, R0, R12, PT ;  /* 0x0000000c0000720c */ /* 0x000fe20003f44070 */
[----:B------:R-:W-:Y:S02]  /*41d0*/  IMAD.MOV.U32 R20, RZ, RZ, R6 ;  /* 0x000000ffff147224 */ /* 0x000fe400078e0006 */
[----:B------:R-:W-:-:S04]  /*41e0*/  IMAD.HI.U32 R6, R9, R10, RZ ;  /* 0x0000000a09067227 */ /* 0x000fc800078e00ff */
[----:B------:R-:W-:Y:S02]  /*41f0*/  IMAD.MOV R8, RZ, RZ, -R8 ;  /* 0x000000ffff087224 */ /* 0x000fe400078e0a08 */
[----:B------:R-:W-:Y:S01]  /*4200*/  @!P3 IMAD.IADD R2, R2, 0x1, -R0 ;  /* 0x000000010202b824 */ /* 0x000fe200078e0a00 */
[C---:B------:R-:W-:Y:S01]  /*4210*/  ISETP.GT.U32.AND P3, PT, R0.reuse, R11, PT ;  /* 0x0000000b0000720c */ /* 0x040fe20003f64070 */
[----:B------:R-:W-:Y:S02]  /*4220*/  IMAD.MOV R6, RZ, RZ, -R6 ;  /* 0x000000ffff067224 */ /* 0x000fe400078e0a06 */
[C---:B------:R-:W-:Y:S01]  /*4230*/  IMAD R17, R0.reuse, R8, R17 ;  /* 0x0000000800117224 */ /* 0x040fe200078e0211 */
[----:B--2---:R-:W-:Y:S01]  /*4240*/  IABS R18, R24 ;  /* 0x0000001800127213 */ /* 0x004fe20000000000 */
[----:B------:R-:W-:Y:S01]  /*4250*/  IMAD R10, R0, R6, R10 ;  /* 0x00000006000a7224 */ /* 0x000fe200078e020a */
[----:B------:R-:W-:Y:S01]  /*4260*/  IABS R7, R15 ;  /* 0x0000000f00077213 */ /* 0x000fe20000000000 */
[--C-:B------:R-:W-:Y:S01]  /*4270*/  @!P6 IMAD.IADD R4, R4, 0x1, -R0.reuse ;  /* 0x000000010404e824 */ /* 0x100fe200078e0a00 */
[----:B------:R-:W-:Y:S01]  /*4280*/  STL [R1+0x2f70], R22 ;  /* 0x002f701601007387 */ /* 0x000fe20000100800 */
[----:B------:R-:W-:Y:S01]  /*4290*/  ISETP.GT.U32.AND P6, PT, R0, R17, PT ;  /* 0x000000110000720c */ /* 0x000fe20003fc4070 */
[----:B------:R-:W-:-:S02]  /*42a0*/  @!P2 IMAD.IADD R12, R12, 0x1, -R0 ;  /* 0x000000010c0ca824 */ /* 0x000fc400078e0a00 */
[----:B------:R0:W-:Y:S01]  /*42b0*/  STL [R1+0x50], R5 ;  /* 0x0000500501007387 */ /* 0x0001e20000100800 */
[----:B------:R-:W-:Y:S02]  /*42c0*/  IABS R6, R16 ;  /* 0x0000001000067213 */ /* 0x000fe40000000000 */
[C---:B------:R-:W-:Y:S01]  /*42d0*/  ISETP.GT.U32.AND P2, PT, R0.reuse, R10, PT ;  /* 0x0000000a0000720c */ /* 0x040fe20003f44070 */
[----:B------:R-:W-:Y:S01]  /*42e0*/  @!P3 IMAD.IADD R11, R11, 0x1, -R0 ;  /* 0x000000010b0bb824 */ /* 0x000fe200078e0a00 */
[----:B------:R-:W-:Y:S01]  /*42f0*/  ISETP.GT.U32.AND P3, PT, R0, R12, PT ;  /* 0x0000000c0000720c */ /* 0x000fe20003f64070 */
[----:B0-----:R-:W-:Y:S02]  /*4300*/  IMAD.MOV.U32 R5, RZ, RZ, R18 ;  /* 0x000000ffff057224 */ /* 0x001fe400078e0012 */
[----:B------:R-:W-:-:S04]  /*4310*/  IMAD.HI.U32 R18, R9, R7, RZ ;  /* 0x0000000709127227 */ /* 0x000fc800078e00ff */
[----:B------:R-:W-:Y:S02]  /*4320*/  IMAD.MOV.U32 R22, RZ, RZ, R20 ;  /* 0x000000ffff167224 */ /* 0x000fe400078e0014 */
[----:B------:R-:W-:Y:S02]  /*4330*/  IMAD.MOV R18, RZ, RZ, -R18 ;  /* 0x000000ffff127224 */ /* 0x000fe400078e0a12 */
[----:B------:R-:W-:Y:S01]  /*4340*/  IMAD.HI.U32 R20, R9, R6, RZ ;  /* 0x0000000609147227 */ /* 0x000fe200078e00ff */
[----:B----4-:R-:W-:-:S03]  /*4350*/  IABS R8, R25 ;  /* 0x0000001900087213 */ /* 0x010fc60000000000 */
[----:B------:R-:W-:-:S04]  /*4360*/  IMAD.HI.U32 R19, R9, R5, RZ ;  /* 0x0000000509137227 */ /* 0x000fc800078e00ff */
[C---:B------:R-:W-:Y:S02]  /*4370*/  IMAD R7, R0.reuse, R18, R7 ;  /* 0x0000001200077224 */ /* 0x040fe400078e0207 */
[----:B------:R-:W-:Y:S02]  /*4380*/  IMAD.MOV R20, RZ, RZ, -R20 ;  /* 0x000000ffff147224 */ /* 0x000fe400078e0a14 */
[----:B------:R-:W-:Y:S01]  /*4390*/  @!P6 IMAD.IADD R17, R17, 0x1, -R0 ;  /* 0x000000011111e824 */ /* 0x000fe200078e0a00 */
[----:B------:R-:W-:Y:S01]  /*43a0*/  ISETP.GT.U32.AND P6, PT, R0, R7, PT ;  /* 0x000000070000720c */ /* 0x000fe20003fc4070 */
[----:B------:R-:W-:Y:S02]  /*43b0*/  IMAD.MOV R19, RZ, RZ, -R19 ;  /* 0x000000ffff137224 */ /* 0x000fe400078e0a13 */
[----:B------:R-:W-:-:S04]  /*43c0*/  IMAD.HI.U32 R18, R9, R8, RZ ;  /* 0x0000000809127227 */ /* 0x000fc800078e00ff */
[----:B------:R-:W-:Y:S02]  /*43d0*/  IMAD R6, R0, R20, R6 ;  /* 0x0000001400067224 */ /* 0x000fe400078e0206 */
[----:B------:R-:W-:Y:S01]  /*43e0*/  @!P2 IMAD.IADD R10, R10, 0x1, -R0 ;  /* 0x000000010a0aa824 */ /* 0x000fe200078e0a00 */
[C---:B------:R-:W-:Y:S01]  /*43f0*/  ISETP.GT.U32.AND P2, PT, R0.reuse, R17, PT ;  /* 0x000000110000720c */ /* 0x040fe20003f44070 */
[----:B------:R-:W-:Y:S01]  /*4400*/  IMAD R5, R0, R19, R5 ;  /* 0x0000001300057224 */ /* 0x000fe200078e0205 */
[----:B------:R-:W2:Y:S01]  /*4410*/  LDL.LU R20, [R1+0x78] ;  /* 0x0000780001147983 */ /* 0x000ea20000300800 */
[----:B------:R-:W-:Y:S02]  /*4420*/  IMAD.MOV R18, RZ, RZ, -R18 ;  /* 0x000000ffff127224 */ /* 0x000fe400078e0a12 */
[----:B------:R-:W-:Y:S02]  /*4430*/  IMAD.MOV.U32 R19, RZ, RZ, R29 ;  /* 0x000000ffff137224 */ /* 0x000fe400078e001d */
[----:B------:R-:W-:Y:S01]  /*4440*/  @!P3 IMAD.IADD R12, R12, 0x1, -R0 ;  /* 0x000000010c0cb824 */ /* 0x000fe200078e0a00 */
[----:B------:R-:W-:Y:S01]  /*4450*/  ISETP.GT.U32.AND P3, PT, R0, R6, PT ;  /* 0x000000060000720c */ /* 0x000fe20003f64070 */
[----:B------:R-:W-:-:S02]  /*4460*/  IMAD.MOV.U32 R29, RZ, RZ, R4 ;  /* 0x000000ffff1d7224 */ /* 0x000fc400078e0004 */
[C---:B------:R-:W-:Y:S02]  /*4470*/  IMAD R4, R0.reuse, R18, R8 ;  /* 0x0000001200047224 */ /* 0x040fe400078e0208 */
[----:B------:R-:W-:Y:S02]  /*4480*/  IMAD.MOV.U32 R8, RZ, RZ, R29 ;  /* 0x000000ffff087224 */ /* 0x000fe400078e001d */
[----:B------:R-:W-:Y:S01]  /*4490*/  @!P6 IMAD.IADD R7, R7, 0x1, -R0 ;  /* 0x000000010707e824 */ /* 0x000fe200078e0a00 */
[C---:B------:R-:W-:Y:S01]  /*44a0*/  ISETP.GT.U32.AND P6, PT, R0.reuse, R10, PT ;  /* 0x0000000a0000720c */ /* 0x040fe20003fc4070 */
[----:B------:R-:W-:Y:S01]  /*44b0*/  @!P1 IMAD.MOV R8, RZ, RZ, -R8 ;  /* 0x000000ffff089224 */ /* 0x000fe200078e0a08 */
[----:B------:R0:W-:Y:S01]  /*44c0*/  STL [R1+0x1c], R29 ;  /* 0x00001c1d01007387 */ /* 0x0001e20000100800 */
[--C-:B------:R-:W-:Y:S01]  /*44d0*/  @!P2 IMAD.IADD R17, R17, 0x1, -R0.reuse ;  /* 0x000000011111a824 */ /* 0x100fe200078e0a00 */
[----:B------:R-:W-:Y:S01]  /*44e0*/  ISETP.GT.U32.AND P2, PT, R0, R5, PT ;  /* 0x000000050000720c */ /* 0x000fe20003f44070 */
[----:B------:R-:W-:Y:S01]  /*44f0*/  @!P3 IMAD.IADD R6, R6, 0x1, -R0 ;  /* 0x000000010606b824 */ /* 0x000fe200078e0a00 */
[----:B------:R-:W-:Y:S01]  /*4500*/  ISETP.GE.AND P3, PT, R15, RZ, PT ;  /* 0x000000ff0f00720c */ /* 0x000fe20003f66270 */
[----:B------:R-:W-:Y:S01]  /*4510*/  IMAD.MOV.U32 R15, RZ, RZ, R12 ;  /* 0x000000ffff0f7224 */ /* 0x000fe200078e000c */
[----:B0-----:R-:W3:Y:S04]  /*4520*/  LDL.LU R29, [R1+0x2f78] ;  /* 0x002f7800011d7983 */ /* 0x001ee80000300800 */
[----:B------:R-:W-:Y:S01]  /*4530*/  @!P1 STL [R1+0x1c], R8 ;  /* 0x00001c0801009387 */ /* 0x000fe20000100800 */
[C---:B------:R-:W-:Y:S01]  /*4540*/  ISETP.GT.U32.AND P1, PT, R0.reuse, R11, PT ;  /* 0x0000000b0000720c */ /* 0x040fe20003f24070 */
[----:B------:R-:W-:Y:S01]  /*4550*/  @!P0 IMAD.MOV R2, RZ, RZ, -R2 ;  /* 0x000000ffff028224 */ /* 0x000fe200078e0a02 */
[----:B------:R-:W-:Y:S01]  /*4560*/  ISETP.GT.U32.AND P0, PT, R0, R7, PT ;  /* 0x000000070000720c */ /* 0x000fe20003f04070 */
[----:B------:R-:W-:-:S02]  /*4570*/  @!P5 IMAD.MOV R15, RZ, RZ, -R15 ;  /* 0x000000ffff0fd224 */ /* 0x000fc400078e0a0f */
[----:B------:R-:W-:Y:S01]  /*4580*/  @!P4 IMAD.MOV R17, RZ, RZ, -R17 ;  /* 0x000000ffff11c224 */ /* 0x000fe200078e0a11 */
[----:B------:R0:W-:Y:S01]  /*4590*/  STL [R1+0x18], R2 ;  /* 0x0000180201007387 */ /* 0x0001e20000100800 */
[--C-:B------:R-:W-:Y:S01]  /*45a0*/  @!P6 IMAD.IADD R10, R10, 0x1, -R0.reuse ;  /* 0x000000010a0ae824 */ /* 0x100fe200078e0a00 */
[----:B------:R-:W-:Y:S01]  /*45b0*/  ISETP.GT.U32.AND P6, PT, R0, R4, PT ;  /* 0x000000040000720c */ /* 0x000fe20003fc4070 */
[----:B------:R-:W-:Y:S01]  /*45c0*/  @!P2 IMAD.IADD R5, R5, 0x1, -R0 ;  /* 0x000000010505a824 */ /* 0x000fe200078e0a00 */
[----:B------:R4:W-:Y:S01]  /*45d0*/  STL [R1+0x14], R15 ;  /* 0x0000140f01007387 */ /* 0x0009e20000100800 */
[----:B------:R-:W-:-:S03]  /*45e0*/  ISETP.GE.AND P2, PT, R16, RZ, PT ;  /* 0x000000ff1000720c */ /* 0x000fc60003f46270 */
[----:B------:R-:W-:Y:S01]  /*45f0*/  STL [R1+0x10], R17 ;  /* 0x0000101101007387 */ /* 0x000fe20000100800 */
[----:B0-----:R-:W-:Y:S01]  /*4600*/  IABS R2, R27 ;  /* 0x0000001b00027213 */ /* 0x001fe20000000000 */
[--C-:B------:R-:W-:Y:S02]  /*4610*/  @!P1 IMAD.IADD R11, R11, 0x1, -R0.reuse ;  /* 0x000000010b0b9824 */ /* 0x100fe400078e0a00 */
[----:B------:R-:W2:Y:S01]  /*4620*/  LDL.LU R16, [R1+0x4] ;  /* 0x0000040001107983 */ /* 0x000ea20000300800 */
[----:B------:R-:W-:Y:S01]  /*4630*/  ISETP.GE.AND P1, PT, R13, RZ, PT ;  /* 0x000000ff0d00720c */ /* 0x000fe20003f26270 */
[----:B------:R-:W-:Y:S02]  /*4640*/  IMAD.HI.U32 R13, R9, R2, RZ ;  /* 0x00000002090d7227 */ /* 0x000fe400078e00ff */
[----:B----4-:R-:W4:Y:S02]  /*4650*/  LDL.LU R15, [R1+0x8] ;  /* 0x00000800010f7983 */ /* 0x010f240000300800 */
[----:B------:R-:W-:Y:S01]  /*4660*/  @!P0 IMAD.IADD R7, R7, 0x1, -R0 ;  /* 0x0000000107078824 */ /* 0x000fe200078e0a00 */
[----:B------:R-:W-:Y:S01]  /*4670*/  ISETP.GE.AND P0, PT, R14, RZ, PT ;  /* 0x000000ff0e00720c */ /* 0x000fe20003f06270 */
[----:B------:R-:W-:-:S02]  /*4680*/  IMAD.MOV R14, RZ, RZ, -R13 ;  /* 0x000000ffff0e7224 */ /* 0x000fc400078e0a0d */
[----:B------:R-:W-:Y:S01]  /*4690*/  @!P6 IMAD.IADD R4, R4, 0x1, -R0 ;  /* 0x000000010404e824 */ /* 0x000fe200078e0a00 */
[----:B------:R-:W-:Y:S02]  /*46a0*/  ISETP.GT.U32.AND P6, PT, R0, R6, PT ;  /* 0x000000060000720c */ /* 0x000fe40003fc4070 */
[----:B-----5:R-:W-:-:S05]  /*46b0*/  IABS R8, R26 ;  /* 0x0000001a00087213 */ /* 0x020fca0000000000 */
[----:B------:R-:W-:-:S04]  /*46c0*/  IMAD.HI.U32 R18, R9, R8, RZ ;  /* 0x0000000809127227 */ /* 0x000fc800078e00ff */
[----:B------:R-:W-:Y:S02]  /*46d0*/  IMAD.MOV R18, RZ, RZ, -R18 ;  /* 0x000000ffff127224 */ /* 0x000fe400078e0a12 */
[----:B------:R-:W-:Y:S01]  /*46e0*/  @!P6 IMAD.IADD R6, R6, 0x1, -R0 ;  /* 0x000000010606e824 */ /* 0x000fe200078e0a00 */
[----:B------:R-:W-:Y:S01]  /*46f0*/  ISETP.GE.AND P6, PT, R25, RZ, PT ;  /* 0x000000ff1900720c */ /* 0x000fe20003fc6270 */
[----:B------:R-:W-:Y:S01]  /*4700*/  IMAD R8, R0, R18, R8 ;  /* 0x0000001200087224 */ /* 0x000fe200078e0208 */
[----:B------:R-:W-:-:S05]  /*4710*/  IABS R13, R28 ;  /* 0x0000001c000d7213 */ /* 0x000fca0000000000 */
[----:B------:R-:W-:Y:S02]  /*4720*/  IMAD.MOV.U32 R12, RZ, RZ, R13 ;  /* 0x000000ffff0c7224 */ /* 0x000fe400078e000d */
[----:B------:R-:W-:Y:S02]  /*4730*/  IMAD.MOV.U32 R13, RZ, RZ, R11 ;  /* 0x000000ffff0d7224 */ /* 0x000fe400078e000b */
[----:B------:R-:W-:Y:S02]  /*4740*/  IMAD.MOV.U32 R11, RZ, RZ, R10 ;  /* 0x000000ffff0b7224 */ /* 0x000fe400078e000a */
[----:B------:R-:W-:Y:S02]  /*4750*/  IMAD.MOV.U32 R10, RZ, RZ, R7 ;  /* 0x000000ffff0a7224 */ /* 0x000fe400078e0007 */
[----:B------:R-:W-:Y:S02]  /*4760*/  @!P1 IMAD.MOV R13, RZ, RZ, -R13 ;  /* 0x000000ffff0d9224 */ /* 0x000fe400078e0a0d */
[----:B------:R-:W-:-:S02]  /*4770*/  @!P0 IMAD.MOV R11, RZ, RZ, -R11 ;  /* 0x000000ffff0b8224 */ /* 0x000fc400078e0a0b */
[----:B------:R-:W-:Y:S01]  /*4780*/  @!P3 IMAD.MOV R10, RZ, RZ, -R10 ;  /* 0x000000ffff0ab224 */ /* 0x000fe200078e0a0a */
[----:B------:R-:W-:Y:S04]  /*4790*/  STL [R1], R13 ;  /* 0x0000000d01007387 */ /* 0x000fe80000100800 */
[----:B------:R0:W-:Y:S04]  /*47a0*/  STL [R1+0x160], R11 ;  /* 0x0001600b01007387 */ /* 0x0001e80000100800 */
[----:B------:R5:W-:Y:S04]  /*47b0*/  STL [R1+0x164], R10 ;  /* 0x0001640a01007387 */ /* 0x000be80000100800 */
[----:B------:R-:W4:Y:S04]  /*47c0*/  LDL.LU R25, [R1+0xc] ;  /* 0x00000c0001197983 */ /* 0x000f280000300800 */
[----:B------:R-:W4:Y:S01]  /*47d0*/  LDL.LU R18, [R1+0x20] ;  /* 0x0000200001127983 */ /* 0x000f220000300800 */
[----:B------:R-:W-:-:S02]  /*47e0*/  ISETP.GT.U32.AND P5, PT, R0, R5, PT ;  /* 0x000000050000720c */ /* 0x000fc40003fa4070 */
[----:B------:R-:W-:Y:S02]  /*47f0*/  ISETP.GE.AND P0, PT, R24, RZ, PT ;  /* 0x000000ff1800720c */ /* 0x000fe40003f06270 */
[C---:B------:R-:W-:Y:S01]  /*4800*/  ISETP.GT.U32.AND P1, PT, R0.reuse, R4, PT ;  /* 0x000000040000720c */ /* 0x040fe20003f24070 */
[----:B------:R-:W-:Y:S02]  /*4810*/  IMAD R2, R0, R14, R2 ;  /* 0x0000000e00027224 */ /* 0x000fe400078e0202 */
[----:B0-----:R-:W-:-:S06]  /*4820*/  IMAD.MOV.U32 R11, RZ, RZ, R6 ;  /* 0x000000ffff0b7224 */ /* 0x001fcc00078e0006 */
[----:B------:R-:W-:Y:S01]  /*4830*/  @!P5 IMAD.IADD R5, R5, 0x1, -R0 ;  /* 0x000000010505d824 */ /* 0x000fe200078e0a00 */
[----:B------:R-:W-:-:S03]  /*4840*/  ISETP.GT.U32.AND P3, PT, R0, R2, PT ;  /* 0x000000020000720c */ /* 0x000fc60003f64070 */
[----:B-----5:R-:W-:Y:S01]  /*4850*/  IMAD.MOV.U32 R10, RZ, RZ, R5 ;  /* 0x000000ffff0a7224 */ /* 0x020fe200078e0005 */
[----:B------:R-:W-:Y:S01]  /*4860*/  ISETP.GT.U32.AND P4, PT, R0, R8, PT ;  /* 0x000000080000720c */ /* 0x000fe20003f84070 */
[----:B------:R-:W-:Y:S02]  /*4870*/  @!P2 IMAD.MOV R11, RZ, RZ, -R11 ;  /* 0x000000ffff0ba224 */ /* 0x000fe400078e0a0b */
[----:B------:R-:W-:Y:S02]  /*4880*/  @!P0 IMAD.MOV R10, RZ, RZ, -R10 ;  /* 0x000000ffff0a8224 */ /* 0x000fe400078e0a0a */
[----:B------:R-:W-:Y:S01]  /*4890*/  @!P1 IMAD.IADD R4, R4, 0x1, -R0 ;  /* 0x0000000104049824 */ /* 0x000fe200078e0a00 */
[----:B------:R0:W-:Y:S01]  /*48a0*/  STL [R1+0x18c], R11 ;  /* 0x00018c0b01007387 */ /* 0x0001e20000100800 */
[----:B------:R-:W-:Y:S02]  /*48b0*/  ISETP.GE.AND P5, PT, R26, RZ, PT ;  /* 0x000000ff1a00720c */ /* 0x000fe40003fa6270 */
[----:B------:R-:W-:Y:S01]  /*48c0*/  IMAD.MOV.U32 R5, RZ, RZ, R4 ;  /* 0x000000ffff057224 */ /* 0x000fe200078e0004 */
[----:B------:R5:W-:Y:S04]  /*48d0*/  STL [R1+0x19c], R10 ;  /* 0x00019c0a01007387 */ /* 0x000be80000100800 */
[----:B------:R-:W4:Y:S01]  /*48e0*/  LDL.LU R26, [R1+0x24] ;  /* 0x00002400011a7983 */ /* 0x000f220000300800 */
[----:B------:R-:W-:-:S02]  /*48f0*/  @!P6 IMAD.MOV R5, RZ, RZ, -R5 ;  /* 0x000000ffff05e224 */ /* 0x000fc400078e0a05 */
[--C-:B------:R-:W-:Y:S02]  /*4900*/  @!P3 IMAD.IADD R2, R2, 0x1, -R0.reuse ;  /* 0x000000010202b824 */ /* 0x100fe400078e0a00 */
[----:B------:R-:W-:Y:S01]  /*4910*/  @!P4 IMAD.IADD R8, R8, 0x1, -R0 ;  /* 0x000000010808c824 */ /* 0x000fe200078e0a00 */
[----:B------:R-:W-:Y:S02]  /*4920*/  STL [R1+0x1a0], R5 ;  /* 0x0001a00501007387 */ /* 0x000fe40000100800 */
[C---:B------:R-:W-:Y:S02]  /*4930*/  ISETP.GT.U32.AND P3, PT, R0.reuse, R2, PT ;  /* 0x000000020000720c */ /* 0x040fe40003f64070 */
[----:B------:R-:W4:Y:S01]  /*4940*/  LDL.LU R24, [R1+0x28] ;  /* 0x0000280001187983 */ /* 0x000f220000300800 */
[----:B------:R-:W-:Y:S01]  /*4950*/  IMAD.HI.U32 R7, R9, R12, RZ ;  /* 0x0000000c09077227 */ /* 0x000fe200078e00ff */
[C---:B------:R-:W-:Y:S02]  /*4960*/  ISETP.GT.U32.AND P2, PT, R0.reuse, R8, PT ;  /* 0x000000080000720c */ /* 0x040fe40003f44070 */
[----:B------:R-:W-:Y:S01]  /*4970*/  ISETP.GE.AND P1, PT, R27, RZ, PT ;  /* 0x000000ff1b00720c */ /* 0x000fe20003f26270 */
[----:B------:R-:W-:Y:S01]  /*4980*/  IMAD.MOV R7, RZ, RZ, -R7 ;  /* 0x000000ffff077224 */ /* 0x000fe200078e0a07 */
[----:B------:R-:W4:Y:S03]  /*4990*/  LDL.LU R17, [R1+0x2c] ;  /* 0x00002c0001117983 */ /* 0x000f260000300800 */
[----:B------:R-:W-:-:S02]  /*49a0*/  IMAD R7, R0, R7, R12 ;  /* 0x0000000700077224 */ /* 0x000fc400078e020c */
[----:B------:R-:W-:-:S03]  /*49b0*/  @!P3 IMAD.IADD R2, R2, 0x1, -R0 ;  /* 0x000000010202b824 */ /* 0x000fc600078e0a00 */
[----:B------:R-:W-:Y:S01]  /*49c0*/  ISETP.GT.U32.AND P6, PT, R0, R7, PT ;  /* 0x000000070000720c */ /* 0x000fe20003fc4070 */
[----:B------:R-:W-:-:S04]  /*49d0*/  @!P2 IMAD.IADD R8, R8, 0x1, -R0 ;  /* 0x000000010808a824 */ /* 0x000fc800078e0a00 */
[----:B------:R-:W-:-:S05]  /*49e0*/  @!P5 IMAD.MOV R8, RZ, RZ, -R8 ;  /* 0x000000ffff08d224 */ /* 0x000fca00078e0a08 */
[----:B------:R-:W-:Y:S03]  /*49f0*/  STL [R1+0x194], R8 ;  /* 0x0001940801007387 */ /* 0x000fe60000100800 */
[----:B------:R-:W-:-:S05]  /*4a00*/  @!P6 IMAD.IADD R7, R7, 0x1, -R0 ;  /* 0x000000010707e824 */ /* 0x000fca00078e0a00 */
[----:B------:R-:W-:Y:S02]  /*4a10*/  ISETP.GT.U32.AND P6, PT, R0, R7, PT ;  /* 0x000000070000720c */ /* 0x000fe40003fc4070 */
[----:B---3--:R-:W-:Y:S02]  /*4a20*/  ISETP.GE.AND P0, PT, R29, RZ, PT ;  /* 0x000000ff1d00720c */ /* 0x008fe40003f06270 */
[----:B------:R-:W-:-:S05]  /*4a30*/  IABS R29, R29 ;  /* 0x0000001d001d7213 */ /* 0x000fca0000000000 */
[----:B------:R-:W-:-:S04]  /*4a40*/  IMAD.MOV.U32 R4, RZ, RZ, R29 ;  /* 0x000000ffff047224 */ /* 0x000fc800078e001d */
[----:B0-----:R-:W-:-:S04]  /*4a50*/  IMAD.HI.U32 R11, R9, R4, RZ ;  /* 0x00000004090b7227 */ /* 0x001fc800078e00ff */
[----:B------:R-:W-:Y:S01]  /*4a60*/  IMAD.MOV R11, RZ, RZ, -R11 ;  /* 0x000000ffff0b7224 */ /* 0x000fe200078e0a0b */
[----:B--2---:R-:W-:Y:S02]  /*4a70*/  IABS R14, R16 ;  /* 0x00000010000e7213 */ /* 0x004fe40000000000 */
[----:B------:R-:W-:Y:S01]  /*4a80*/  ISETP.GE.AND P2, PT, R16, RZ, PT ;  /* 0x000000ff1000720c */ /* 0x000fe20003f46270 */
[----:B------:R-:W-:-:S04]  /*4a90*/  IMAD.MOV.U32 R16, RZ, RZ, R2 ;  /* 0x000000ffff107224 */ /* 0x000fc800078e0002 */
[----:B------:R-:W-:Y:S02]  /*4aa0*/  @!P1 IMAD.MOV R16, RZ, RZ, -R16 ;  /* 0x000000ffff109224 */ /* 0x000fe400078e0a10 */
[----:B-----5:R-:W-:-:S03]  /*4ab0*/  IMAD.HI.U32 R10, R9, R14, RZ ;  /* 0x0000000e090a7227 */ /* 0x020fc600078e00ff */
[----:B------:R0:W-:Y:S01]  /*4ac0*/  STL [R1+0x198], R16 ;  /* 0x0001981001007387 */ /* 0x0001e20000100800 */
[----:B------:R-:W-:Y:S01]  /*4ad0*/  IMAD.MOV R10, RZ, RZ, -R10 ;  /* 0x000000ffff0a7224 */ /* 0x000fe200078e0a0a */
[----:B----4-:R-:W-:Y:S01]  /*4ae0*/  IABS R13, R15 ;  /* 0x0000000f000d7213 */ /* 0x010fe20000000000 */
[C---:B------:R-:W-:Y:S02]  /*4af0*/  IMAD R4, R0.reuse, R11, R4 ;  /* 0x0000000b00047224 */ /* 0x040fe400078e0204 */
[C---:B------:R-:W-:Y:S01]  /*4b00*/  IMAD R14, R0.reuse, R10, R14 ;  /* 0x0000000a000e7224 */ /* 0x040fe200078e020e */
[----:B0-----:R-:W2:Y:S02]  /*4b10*/  LDL.LU R16, [R1+0x30] ;  /* 0x0000300001107983 */ /* 0x001ea40000300800 */
[----:B------:R-:W-:Y:S01]  /*4b20*/  ISETP.GT.U32.AND P5, PT, R0, R4, PT ;  /* 0x000000040000720c */ /* 0x000fe20003fa4070 */
[----:B------:R-:W-:Y:S01]  /*4b30*/  IMAD.HI.U32 R5, R9, R13, RZ ;  /* 0x0000000d09057227 */ /* 0x000fe200078e00ff */
[----:B------:R-:W-:-:S03]  /*4b40*/  ISETP.GE.AND P3, PT, R15, RZ, PT ;  /* 0x000000ff0f00720c */ /* 0x000fc60003f66270 */
[----:B------:R-:W-:Y:S01]  /*4b50*/  IMAD.MOV.U32 R15, RZ, RZ, R19 ;  /* 0x000000ffff0f7224 */ /* 0x000fe200078e0013 */
[----:B------:R-:W-:Y:S01]  /*4b60*/  ISETP.GT.U32.AND P1, PT, R0, R14, PT ;  /* 0x0000000e0000720c */ /* 0x000fe20003f24070 */
[----:B------:R-:W3:Y:S01]  /*4b70*/  LDL.LU R19, [R1+0x34] ;  /* 0x0000340001137983 */ /* 0x000ee20000300800 */
[----:B------:R-:W-:-:S04]  /*4b80*/  IMAD.MOV R5, RZ, RZ, -R5 ;  /* 0x000000ffff057224 */ /* 0x000fc800078e0a05 */
[----:B------:R-:W-:Y:S02]  /*4b90*/  IMAD R13, R0, R5, R13 ;  /* 0x00000005000d7224 */ /* 0x000fe400078e020d */
[--C-:B------:R-:W-:Y:S02]  /*4ba0*/  @!P6 IMAD.IADD R7, R7, 0x1, -R0.reuse ;  /* 0x000000010707e824 */ /* 0x100fe400078e0a00 */
[--C-:B------:R-:W-:Y:S01]  /*4bb0*/  @!P5 IMAD.IADD R4, R4, 0x1, -R0.reuse ;  /* 0x000000010404d824 */ /* 0x100fe200078e0a00 */
[----:B------:R-:W-:Y:S02]  /*4bc0*/  ISETP.GT.U32.AND P6, PT, R0, R13, PT ;  /* 0x0000000d0000720c */ /* 0x000fe40003fc4070 */
[----:B------:R-:W-:Y:S02]  /*4bd0*/  @!P1 IMAD.IADD R14, R14, 0x1, -R0 ;  /* 0x000000010e0e9824 */ /* 0x000fe400078e0a00 */
[----:B------:R-:W-:Y:S02]  /*4be0*/  ISETP.GT.U32.AND P1, PT, R0, R4, PT ;  /* 0x000000040000720c */ /* 0x000fe40003f24070 */
[----:B------:R-:W-:-:S07]  /*4bf0*/  ISETP.GE.AND P4, PT, R28, RZ, PT ;  /* 0x000000ff1c00720c */ /* 0x000fce0003f86270 */
[----:B------:R-:W-:-:S04]  /*4c00*/  @!P6 IMAD.IADD R13, R13, 0x1, -R0 ;  /* 0x000000010d0de824 */ /* 0x000fc800078e0a00 */
[----:B------:R-:W-:Y:S01]  /*4c10*/  @!P1 IMAD.IADD R4, R4, 0x1, -R0 ;  /* 0x0000000104049824 */ /* 0x000fe200078e0a00 */
[----:B------:R-:W-:Y:S01]  /*4c20*/  ISETP.GT.U32.AND P6, PT, R0, R13, PT ;  /* 0x0000000d0000720c */ /* 0x000fe20003fc4070 */
[----:B------:R-:W-:-:S04]  /*4c30*/  IMAD.MOV.U32 R8, RZ, RZ, R7 ;  /* 0x000000ffff087224 */ /* 0x000fc800078e0007 */
[----:B------:R-:W-:-:S05]  /*4c40*/  @!P4 IMAD.MOV R8, RZ, RZ, -R8 ;  /* 0x000000ffff08c224 */ /* 0x000fca00078e0a08 */
[----:B------:R0:W-:Y:S03]  /*4c50*/  STL [R1+0x190], R8 ;  /* 0x0001900801007387 */ /* 0x0001e60000100800 */
[----:B------:R-:W-:Y:S01]  /*4c60*/  @!P6 IMAD.IADD R13, R13, 0x1, -R0 ;  /* 0x000000010d0de824 */ /* 0x000fe200078e0a00 */
[----:B------:R-:W-:Y:S02]  /*4c70*/  IABS R6, R25 ;  /* 0x0000001900067213 */ /* 0x000fe40000000000 */
[----:B------:R-:W-:-:S03]  /*4c80*/  IABS R12, R18 ;  /* 0x00000012000c7213 */ /* 0x000fc60000000000 */
[----:B------:R-:W-:-:S04]  /*4c90*/  IMAD.HI.U32 R5, R9, R6, RZ ;  /* 0x0000000609057227 */ /* 0x000fc800078e00ff */
[----:B------:R-:W-:Y:S02]  /*4ca0*/  IMAD.MOV R2, RZ, RZ, -R5 ;  /* 0x000000ffff027224 */ /* 0x000fe400078e0a05 */
[----:B------:R-:W-:-:S04]  /*4cb0*/  IMAD.HI.U32 R5, R9, R12, RZ ;  /* 0x0000000c09057227 */ /* 0x000fc800078e00ff */
[----:B------:R-:W-:-:S04]  /*4cc0*/  IMAD.MOV R5, RZ, RZ, -R5 ;  /* 0x000000ffff057224 */ /* 0x000fc800078e0a05 */
[----:B------:R-:W-:-:S05]  /*4cd0*/  IMAD R12, R0, R5, R12 ;  /* 0x00000005000c7224 */ /* 0x000fca00078e020c */
[----:B------:R-:W-:Y:S02]  /*4ce0*/  ISETP.GT.U32.AND P1, PT, R0, R12, PT ;  /* 0x0000000c0000720c */ /* 0x000fe40003f24070 */
[----:B------:R-:W-:Y:S02]  /*4cf0*/  ISETP.GE.AND P6, PT, R25, RZ, PT ;  /* 0x000000ff1900720c */ /* 0x000fe40003fc6270 */
[----:B------:R-:W4:Y:S09]  /*4d00*/  LDL.LU R25, [R1+0x38] ;  /* 0x0000380001197983 */ /* 0x000f320000300800 */
[----:B------:R-:W-:Y:S01]  /*4d10*/  @!P1 IMAD.IADD R12, R12, 0x1, -R0 ;  /* 0x000000010c0c9824 */ /* 0x000fe200078e0a00 */
[----:B------:R-:W-:Y:S01]  /*4d20*/  ISETP.GE.AND P1, PT, R18, RZ, PT ;  /* 0x000000ff1200720c */ /* 0x000fe20003f26270 */
[----:B------:R-:W-:-:S02]  /*4d30*/  IMAD.MOV.U32 R18, RZ, RZ, R15 ;  /* 0x000000ffff127224 */ /* 0x000fc400078e000f */
[----:B------:R-:W5:Y:S01]  /*4d40*/  LDL.LU R15, [R1+0x3c] ;  /* 0x00003c00010f7983 */ /* 0x000f620000300800 */
[----:B------:R-:W-:-:S05]  /*4d50*/  IMAD R6, R0, R2, R6 ;  /* 0x0000000200067224 */ /* 0x000fca00078e0206 */
[----:B------:R-:W-:Y:S02]  /*4d60*/  ISETP.GT.U32.AND P5, PT, R0, R6, PT ;  /* 0x000000060000720c */ /* 0x000fe40003fa4070 */
[----:B------:R-:W-:-:S05]  /*4d70*/  IABS R10, R26 ;  /* 0x0000001a000a7213 */ /* 0x000fca0000000000 */
[C---:B------:R-:W-:Y:S01]  /*4d80*/  IMAD.HI.U32 R2, R9.reuse, R10, RZ ;  /* 0x0000000a09027227 */ /* 0x040fe200078e00ff */
[----:B------:R-:W-:Y:S02]  /*4d90*/  IABS R11, R24 ;  /* 0x00000018000b7213 */ /* 0x000fe40000000000 */
[----:B------:R-:W-:Y:S01]  /*4da0*/  ISETP.GT.U32.AND P4, PT, R0, R14, PT ;  /* 0x0000000e0000720c */ /* 0x000fe20003f84070 */
[----:B------:R-:W-:Y:S02]  /*4db0*/  IMAD.MOV R2, RZ, RZ, -R2 ;  /* 0x000000ffff027224 */ /* 0x000fe400078e0a02 */
[----:B------:R-:W-:Y:S02]  /*4dc0*/  @!P5 IMAD.IADD R6, R6, 0x1, -R0 ;  /* 0x000000010606d824 */ /* 0x000fe400078e0a00 */
[C---:B------:R-:W-:Y:S02]  /*4dd0*/  IMAD R10, R0.reuse, R2, R10 ;  /* 0x00000002000a7224 */ /* 0x040fe400078e020a */
[----:B------:R-:W-:Y:S01]  /*4de0*/  IMAD.HI.U32 R2, R9, R11, RZ ;  /* 0x0000000b09027227 */ /* 0x000fe200078e00ff */
[----:B------:R-:W-:-:S03]  /*4df0*/  ISETP.GT.U32.AND P5, PT, R0, R6, PT ;  /* 0x000000060000720c */ /* 0x000fc60003fa4070 */
[----:B------:R-:W-:Y:S02]  /*4e00*/  IMAD.MOV R2, RZ, RZ, -R2 ;  /* 0x000000ffff027224 */ /* 0x000fe400078e0a02 */
[----:B------:R-:W-:Y:S01]  /*4e10*/  @!P4 IMAD.IADD R14, R14, 0x1, -R0 ;  /* 0x000000010e0ec824 */ /* 0x000fe200078e0a00 */
[C---:B------:R-:W-:Y:S01]  /*4e20*/  ISETP.GT.U32.AND P4, PT, R0.reuse, R10, PT ;  /* 0x0000000a0000720c */ /* 0x040fe20003f84070 */
[----:B------:R-:W-:Y:S01]  /*4e30*/  IMAD R11, R0, R2, R11 ;  /* 0x00000002000b7224 */ /* 0x000fe200078e020b */
[----:B0-----:R-:W-:-:S05]  /*4e40*/  IABS R8, R17 ;  /* 0x0000001100087213 */ /* 0x001fca0000000000 */
[----:B------:R-:W-:Y:S01]  /*4e50*/  @!P5 IMAD.IADD R6, R6, 0x1, -R0 ;  /* 0x000000010606d824 */ /* 0x000fe200078e0a00 */
[----:B------:R-:W-:Y:S01]  /*4e60*/  ISETP.GT.U32.AND P5, PT, R0, R11, PT ;  /* 0x0000000b0000720c */ /* 0x000fe20003fa4070 */
[----:B------:R-:W-:-:S04]  /*4e70*/  IMAD.HI.U32 R5, R9, R8, RZ ;  /* 0x0000000809057227 */ /* 0x000fc800078e00ff */
[----:B------:R-:W-:Y:S02]  /*4e80*/  @!P4 IMAD.IADD R10, R10, 0x1, -R0 ;  /* 0x000000010a0ac824 */ /* 0x000fe400078e0a00 */
[----:B------:R-:W-:-:S04]  /*4e90*/  IMAD.MOV R5, RZ, RZ, -R5 ;  /* 0x000000ffff057224 */ /* 0x000fc800078e0a05 */
[C---:B------:R-:W-:Y:S02]  /*4ea0*/  IMAD R8, R0.reuse, R5, R8 ;  /* 0x0000000500087224 */ /* 0x040fe400078e0208 */
[----:B------:R-:W-:Y:S01]  /*4eb0*/  @!P5 IMAD.IADD R11, R11, 0x1, -R0 ;  /* 0x000000010b0bd824 */ /* 0x000fe200078e0a00 */
[----:B------:R-:W-:Y:S01]  /*4ec0*/  ISETP.GT.U32.AND P5, PT, R0, R10, PT ;  /* 0x0000000a0000720c */ /* 0x000fe20003fa4070 */
[----:B------:R-:W-:Y:S01]  /*4ed0*/  @!P6 IMAD.MOV R6, RZ, RZ, -R6 ;  /* 0x000000ffff06e224 */ /* 0x000fe200078e0a06 */
[----:B------:R-:W-:Y:S01]  /*4ee0*/  ISETP.GE.AND P4, PT, R26, RZ, PT ;  /* 0x000000ff1a00720c */ /* 0x000fe20003f86270 */
[----:B------:R-:W-:Y:S01]  /*4ef0*/  IMAD.MOV.U32 R26, RZ, RZ, R4 ;  /* 0x000000ffff1a7224 */ /* 0x000fe200078e0004 */
[----:B------:R-:W-:-:S03]  /*4f00*/  ISETP.GT.U32.AND P6, PT, R0, R8, PT ;  /* 0x000000080000720c */ /* 0x000fc60003fc4070 */
[----:B------:R-:W-:Y:S01]  /*4f10*/  @!P0 IMAD.MOV R26, RZ, RZ, -R26 ;  /* 0x000000ffff1a8224 */ /* 0x000fe200078e0a1a */
[----:B------:R-:W-:-:S05]  /*4f20*/  ISETP.GT.U32.AND P0, PT, R0, R12, PT ;  /* 0x0000000c0000720c */ /* 0x000fca0003f04070 */
[----:B------:R-:W-:Y:S02]  /*4f30*/  @!P5 IMAD.IADD R10, R10, 0x1, -R0 ;  /* 0x000000010a0ad824 */ /* 0x000fe400078e0a00 */
[----:B------:R-:W-:Y:S02]  /*4f40*/  @!P2 IMAD.MOV R14, RZ, RZ, -R14 ;  /* 0x000000ffff0ea224 */ /* 0x000fe400078e0a0e */
[--C-:B------:R-:W-:Y:S01]  /*4f50*/  @!P6 IMAD.IADD R8, R8, 0x1, -R0.reuse ;  /* 0x000000010808e824 */ /* 0x100fe200078e0a00 */
[----:B------:R-:W-:Y:S01]  /*4f60*/  ISETP.GT.U32.AND P2, PT, R0, R11, PT ;  /* 0x0000000b0000720c */ /* 0x000fe20003f44070 */
[----:B------:R-:W-:Y:S02]  /*4f70*/  @!P3 IMAD.MOV R13, RZ, RZ, -R13 ;  /* 0x000000ffff0db224 */ /* 0x000fe400078e0a0d */
[----:B------:R-:W-:Y:S01]  /*4f80*/  @!P0 IMAD.IADD R12, R12, 0x1, -R0 ;  /* 0x000000010c0c8824 */ /* 0x000fe200078e0a00 */
[----:B------:R-:W-:Y:S01]  /*4f90*/  STL [R1+0x188], R26 ;  /* 0x0001881a01007387 */ /* 0x000fe20000100800 */
[----:B------:R-:W-:-:S03]  /*4fa0*/  ISETP.GE.AND P0, PT, R17, RZ, PT ;  /* 0x000000ff1100720c */ /* 0x000fc60003f06270 */
[----:B------:R0:W-:Y:S01]  /*4fb0*/  STL [R1+0x168], R14 ;  /* 0x0001680e01007387 */ /* 0x0001e20000100800 */
[----:B--2---:R-:W-:-:S05]  /*4fc0*/  IABS R7, R16 ;  /* 0x0000001000077213 */ /* 0x004fca0000000000 */
[----:B------:R-:W-:Y:S01]  /*4fd0*/  IMAD.HI.U32 R5, R9, R7, RZ ;  /* 0x0000000709057227 */ /* 0x000fe200078e00ff */
[----:B---3--:R-:W-:-:S03]  /*4fe0*/  IABS R2, R19 ;  /* 0x0000001300027213 */ /* 0x008fc60000000000 */
[----:B------:R-:W-:-:S04]  /*4ff0*/  IMAD.MOV R5, RZ, RZ, -R5 ;  /* 0x000000ffff057224 */ /* 0x000fc800078e0a05 */
[----:B------:R-:W-:Y:S02]  /*5000*/  IMAD R7, R0, R5, R7 ;  /* 0x0000000500077224 */ /* 0x000fe400078e0207 */
[----:B------:R-:W-:-:S03]  /*5010*/  IMAD.HI.U32 R4, R9, R2, RZ ;  /* 0x0000000209047227 */ /* 0x000fc600078e00ff */
[----:B------:R-:W-:Y:S01]  /*5020*/  ISETP.GT.U32.AND P5, PT, R0, R7, PT ;  /* 0x000000070000720c */ /* 0x000fe20003fa4070 */
[----:B------:R-:W-:-:S04]  /*5030*/  IMAD.MOV R4, RZ, RZ, -R4 ;  /* 0x000000ffff047224 */ /* 0x000fc800078e0a04 */
[----:B------:R-:W-:-:S05]  /*5040*/  IMAD R2, R0, R4, R2 ;  /* 0x0000000400027224 */ /* 0x000fca00078e0202 */
[----:B------:R-:W-:-:S03]  /*5050*/  ISETP.GT.U32.AND P6, PT, R0, R2, PT ;  /* 0x000000020000720c */ /* 0x000fc60003fc4070 */
[----:B------:R-:W-:Y:S01]  /*5060*/  @!P5 IMAD.IADD R7, R7, 0x1, -R0 ;  /* 0x000000010707d824 */ /* 0x000fe200078e0a00 */
[----:B------:R-:W-:Y:S01]  /*5070*/  ISETP.GT.U32.AND P5, PT, R0, R8, PT ;  /* 0x000000080000720c */ /* 0x000fe20003fa4070 */
[----:B0-----:R-:W-:Y:S01]  /*5080*/  IMAD.MOV.U32 R14, RZ, RZ, R12 ;  /* 0x000000ffff0e7224 */ /* 0x001fe200078e000c */
[----:B------:R-:W-:Y:S01]  /*5090*/  ISETP.GE.AND P3, PT, R24, RZ, PT ;  /* 0x000000ff1800720c */ /* 0x000fe20003f66270 */
[----:B------:R-:W-:Y:S01]  /*50a0*/  STL [R1+0x178], R13 ;  /* 0x0001780d01007387 */ /* 0x000fe20000100800 */
[----:B------:R-:W-:Y:S01]  /*50b0*/  @!P2 IMAD.IADD R11, R11, 0x1, -R0 ;  /* 0x000000010b0ba824 */ /* 0x000fe200078e0a00 */
[----:B------:R-:W-:Y:S01]  /*50c0*/  ISETP.GE.AND P2, PT, R16, RZ, PT ;  /* 0x000000ff1000720c */ /* 0x000fe20003f46270 */
[----:B------:R-:W-:Y:S01]  /*50d0*/  @!P1 IMAD.MOV R14, RZ, RZ, -R14 ;  /* 0x000000ffff0e9224 */ /* 0x000fe200078e0a0e */
[----:B------:R-:W-:Y:S02]  /*50e0*/  STL [R1+0x184], R6 ;  /* 0x0001840601007387 */ /* 0x000fe40000100800 */
[--C-:B------:R-:W-:Y:S01]  /*50f0*/  @!P6 IMAD.IADD R2, R2, 0x1, -R0.reuse ;  /* 0x000000010202e824 */ /* 0x100fe200078e0a00 */
[----:B------:R-:W-:Y:S01]  /*5100*/  ISETP.GT.U32.AND P6, PT, R0, R7, PT ;  /* 0x000000070000720c */ /* 0x000fe20003fc4070 */
[----:B------:R-:W2:Y:S02]  /*5110*/  LDL.LU R16, [R1+0x44] ;  /* 0x0000440001107983 */ /* 0x000ea40000300800 */
[----:B------:R-:W-:Y:S01]  /*5120*/  @!P5 IMAD.IADD R8, R8, 0x1, -R0 ;  /* 0x000000010808d824 */ /* 0x000fe200078e0a00 */
[----:B------:R-:W-:Y:S01]  /*5130*/  ISETP.GE.AND P1, PT, R19, RZ, PT ;  /* 0x000000ff1300720c */ /* 0x000fe20003f26270 */
[----:B------:R0:W-:Y:S01]  /*5140*/  STL [R1+0x180], R14 ;  /* 0x0001800e01007387 */ /* 0x0001e20000100800 */
[----:B------:R-:W-:-:S03]  /*5150*/  IMAD.MOV.U32 R19, RZ, RZ, R20 ;  /* 0x000000ffff137224 */ /* 0x000fc600078e0014 */
[----:B------:R-:W3:Y:S01]  /*5160*/  LDL.LU R20, [R1+0x48] ;  /* 0x0000480001147983 */ /* 0x000ee20000300800 */
[----:B------:R-:W-:-:S03]  /*5170*/  @!P4 IMAD.MOV R10, RZ, RZ, -R10 ;  /* 0x000000ffff0ac224 */ /* 0x000fc600078e0a0a */
[----:B------:R-:W3:Y:S01]  /*5180*/  LDL R24, [R1+0x4c] ;  /* 0x00004c0001187983 */ /* 0x000ee20000100800 */
[----:B0-----:R-:W-:Y:S02]  /*5190*/  IMAD.MOV.U32 R14, RZ, RZ, R8 ;  /* 0x000000ffff0e7224 */ /* 0x001fe400078e0008 */
[----:B------:R-:W-:Y:S01]  /*51a0*/  @!P3 IMAD.MOV R11, RZ, RZ, -R11 ;  /* 0x000000ffff0bb224 */ /* 0x000fe200078e0a0b */
[----:B------:R-:W3:Y:S01]  /*51b0*/  LDL R17, [R1+0x54] ;  /* 0x0000540001117983 */ /* 0x000ee20000100800 */
[----:B------:R-:W-:Y:S02]  /*51c0*/  @!P0 IMAD.MOV R14, RZ, RZ, -R14 ;  /* 0x000000ffff0e8224 */ /* 0x000fe400078e0a0e */
[----:B------:R-:W-:Y:S01]  /*51d0*/  @!P6 IMAD.IADD R7, R7, 0x1, -R0 ;  /* 0x000000010707e824 */ /* 0x000fe200078e0a00 */
[----:B------:R-:W-:Y:S03]  /*51e0*/  STL [R1+0x17c], R10 ;  /* 0x00017c0a01007387 */ /* 0x000fe60000100800 */
[----:B------:R-:W-:Y:S01]  /*51f0*/  @!P2 IMAD.MOV R7, RZ, RZ, -R7 ;  /* 0x000000ffff07a224 */ /* 0x000fe200078e0a07 */
[----:B------:R-:W-:Y:S01]  /*5200*/  STL [R1+0x16c], R11 ;  /* 0x00016c0b01007387 */ /* 0x000fe20000100800 */
[----:B------:R-:W-:-:S02]  /*5210*/  IABS R6, R3 ;  /* 0x0000000300067213 */ /* 0x000fc40000000000 */
[----:B------:R-:W-:Y:S01]  /*5220*/  ISETP.GE.AND P2, PT, R3, RZ, PT ;  /* 0x000000ff0300720c */ /* 0x000fe20003f46270 */
[----:B------:R-:W-:Y:S01]  /*5230*/  STL [R1+0x170], R14 ;  /* 0x0001700e01007387 */ /* 0x000fe20000100800 */
[----:B-----5:R-:W-:Y:S02]  /*5240*/  IABS R5, R15 ;  /* 0x0000000f00057213 */ /* 0x020fe40000000000 */
[----:B------:R-:W-:Y:S01]  /*5250*/  ISETP.GE.AND P0, PT, R15, RZ, PT ;  /* 0x000000ff0f00720c */ /* 0x000fe20003f06270 */
[----:B------:R-:W-:Y:S02]  /*5260*/  IMAD.MOV.U32 R15, RZ, RZ, R19 ;  /* 0x000000ffff0f7224 */ /* 0x000fe400078e0013 */
[----:B------:R-:W-:Y:S02]  /*5270*/  IMAD.MOV.U32 R19, RZ, RZ, R22 ;  /* 0x000000ffff137224 */ /* 0x000fe400078e0016 */
[----:B------:R-:W-:Y:S01]  /*5280*/  IMAD.MOV.U32 R28, RZ, RZ, R15 ;  /* 0x000000ffff1c7224 */ /* 0x000fe200078e000f */
[----:B------:R-:W5:Y:S04]  /*5290*/  LDL.LU R22, [R1+0x58] ;  /* 0x0000580001167983 */ /* 0x000f680000300800 */
[----:B------:R-:W5:Y:S04]  /*52a0*/  LDL.LU R3, [R1+0x5c] ;  /* 0x00005c0001037983 */ /* 0x000f680000300800 */
[----:B------:R-:W-:Y:S04]  /*52b0*/  STL [R1+0x174], R7 ;  /* 0x0001740701007387 */ /* 0x000fe80000100800 */
[----:B------:R0:W-:Y:S04]  /*52c0*/  STL [R1+0x2f74], R28 ;  /* 0x002f741c01007387 */ /* 0x0001e80000100800 */
[----:B0-----:R-:W5:Y:S01]  /*52d0*/  LDL.LU R28, [R1+0x60] ;  /* 0x00006000011c7983 */ /* 0x001f620000300800 */
[----:B----4-:R-:W-:Y:S01]  /*52e0*/  IABS R4, R25 ;  /* 0x0000001900047213 */ /* 0x010fe20000000000 */
[C---:B------:R-:W-:Y:S01]  /*52f0*/  IMAD.HI.U32 R10, R9.reuse, R6, RZ ;  /* 0x00000006090a7227 */ /* 0x040fe200078e00ff */
[----:B------:R-:W-:Y:S01]  /*5300*/  ISETP.GT.U32.AND P4, PT, R0, R2, PT ;  /* 0x000000020000720c */ /* 0x000fe20003f84070 */
[----:B------:R-:W4:Y:S02]  /*5310*/  LDL.LU R27, [R1+0x68] ;  /* 0x00006800011b7983 */ /* 0x000f240000300800 */
[----:B------:R-:W-:-:S04]  /*5320*/  IMAD.HI.U32 R12, R9, R4, RZ ;  /* 0x00000004090c7227 */ /* 0x000fc800078e00ff */
[----:B------:R-:W-:Y:S02]  /*5330*/  IMAD.MOV R12, RZ, RZ, -R12 ;  /* 0x000000ffff0c7224 */ /* 0x000fe400078e0a0c */
[----:B------:R-:W-:Y:S02]  /*5340*/  IMAD.MOV R10, RZ, RZ, -R10 ;  /* 0x000000ffff0a7224 */ /* 0x000fe400078e0a0a */
[C---:B------:R-:W-:Y:S02]  /*5350*/  IMAD R4, R0.reuse, R12, R4 ;  /* 0x0000000c00047224 */ /* 0x040fe400078e0204 */
[C---:B------:R-:W-:Y:S02]  /*5360*/  IMAD R6, R0.reuse, R10, R6 ;  /* 0x0000000a00067224 */ /* 0x040fe400078e0206 */
[----:B------:R-:W-:Y:S01]  /*5370*/  IMAD.HI.U32 R13, R9, R5, RZ ;  /* 0x00000005090d7227 */ /* 0x000fe200078e00ff */
[----:B------:R-:W-:-:S03]  /*5380*/  ISETP.GT.U32.AND P5, PT, R0, R4, PT ;  /* 0x000000040000720c */ /* 0x000fc60003fa4070 */
[----:B------:R-:W-:-:S04]  /*5390*/  IMAD.MOV R13, RZ, RZ, -R13 ;  /* 0x000000ffff0d7224 */ /* 0x000fc800078e0a0d */
[----:B------:R-:W-:-:S06]  /*53a0*/  IMAD R5, R0, R13, R5 ;  /* 0x0000000d00057224 */ /* 0x000fcc00078e0205 */
[----:B------:R-:W-:-:S05]  /*53b0*/  @!P5 IMAD.IADD R4, R4, 0x1, -R0 ;  /* 0x000000010404d824 */ /* 0x000fca00078e0a00 */
[----:B------:R-:W-:Y:S01]  /*53c0*/  ISETP.GT.U32.AND P5, PT, R0, R4, PT ;  /* 0x000000040000720c */ /* 0x000fe20003fa4070 */
[----:B------:R-:W-:Y:S01]  /*53d0*/  IMAD.MOV.U32 R29, RZ, RZ, R18 ;  /* 0x000000ffff1d7224 */ /* 0x000fe200078e0012 */
[----:B------:R-:W-:Y:S01]  /*53e0*/  ISETP.GE.AND P3, PT, R25, RZ, PT ;  /* 0x000000ff1900720c */ /* 0x000fe20003f66270 */
[----:B------:R-:W-:Y:S01]  /*53f0*/  @!P4 IMAD.IADD R2, R2, 0x1, -R0 ;  /* 0x000000010202c824 */ /* 0x000fe200078e0a00 */
[----:B------:R-:W4:Y:S02]  /*5400*/  LDL.LU R25, [R1+0x6c] ;  /* 0x00006c0001197983 */ /* 0x000f240000300800 */
[----:B------:R-:W-:Y:S01]  /*5410*/  IABS R15, R29 ;  /* 0x0000001d000f7213 */ /* 0x000fe20000000000 */
[----:B------:R-:W-:-:S06]  /*5420*/  IMAD.MOV.U32 R26, RZ, RZ, R19 ;  /* 0x000000ffff1a7224 */ /* 0x000fcc00078e0013 */
[----:B------:R-:W-:Y:S02]  /*5430*/  @!P5 IMAD.IADD R4, R4, 0x1, -R0 ;  /* 0x000000010404d824 */ /* 0x000fe400078e0a00 */
[----:B------:R-:W-:-:S04]  /*5440*/  IMAD.HI.U32 R19, R9, R15, RZ ;  /* 0x0000000f09137227 */ /* 0x000fc800078e00ff */
[----:B------:R-:W-:Y:S02]  /*5450*/  @!P1 IMAD.MOV R2, RZ, RZ, -R2 ;  /* 0x000000ffff029224 */ /* 0x000fe400078e0a02 */
[----:B------:R-:W-:-:S04]  /*5460*/  IMAD.MOV R19, RZ, RZ, -R19 ;  /* 0x000000ffff137224 */ /* 0x000fc800078e0a13 */
[----:B------:R-:W-:Y:S01]  /*5470*/  IMAD R15, R0, R19, R15 ;  /* 0x00000013000f7224 */ /* 0x000fe200078e020f */
[----:B--2---:R-:W-:-:S05]  /*5480*/  IABS R10, R16 ;  /* 0x00000010000a7213 */ /* 0x004fca0000000000 */
[----:B------:R-:W-:-:S04]  /*5490*/  IMAD.MOV.U32 R7, RZ, RZ, R10 ;  /* 0x000000ffff077224 */ /* 0x000fc800078e000a */
[----:B------:R-:W-:Y:S01]  /*54a0*/  IMAD.HI.U32 R13, R9, R7, RZ ;  /* 0x00000007090d7227 */ /* 0x000fe200078e00ff */
[----:B---3--:R-:W-:-:S03]  /*54b0*/  IABS R10, R24 ;  /* 0x00000018000a7213 */ /* 0x008fc60000000000 */
[----:B------:R-:W-:Y:S01]  /*54c0*/  IMAD.MOV R13, RZ, RZ, -R13 ;  /* 0x000000ffff0d7224 */ /* 0x000fe200078e0a0d */
[----:B------:R-:W2:Y:S01]  /*54d0*/  LDL.LU R24, [R1+0x70] ;  /* 0x0000700001187983 */ /* 0x000ea20000300800 */
[----:B------:R-:W-:Y:S01]  /*54e0*/  IABS R11, R17 ;  /* 0x00000011000b7213 */ /* 0x000fe20000000000 */
[----:B------:R-:W-:-:S04]  /*54f0*/  IMAD.HI.U32 R14, R9, R10, RZ ;  /* 0x0000000a090e7227 */ /* 0x000fc800078e00ff */
[----:B------:R-:W-:Y:S02]  /*5500*/  IMAD R7, R0, R13, R7 ;  /* 0x0000000d00077224 */ /* 0x000fe400078e0207 */
[----:B------:R-:W-:Y:S02]  /*5510*/  IMAD.MOV R14, RZ, RZ, -R14 ;  /* 0x000000ffff0e7224 */ /* 0x000fe400078e0a0e */
[----:B------:R-:W-:-:S04]  /*5520*/  IMAD.HI.U32 R13, R9, R11, RZ ;  /* 0x0000000b090d7227 */ /* 0x000fc800078e00ff */
[----:B------:R-:W-:Y:S02]  /*5530*/  IMAD R10, R0, R14, R10 ;  /* 0x0000000e000a7224 */ /* 0x000fe400078e020a */
[----:B------:R-:W-:-:S04]  /*5540*/  IMAD.MOV R13, RZ, RZ, -R13 ;  /* 0x000000ffff0d7224 */ /* 0x000fc800078e0a0d */
[----:B------:R-:W-:Y:S01]  /*5550*/  IMAD R11, R0, R13, R11 ;  /* 0x0000000d000b7224 */ /* 0x000fe200078e020b */
[----:B-----5:R-:W-:-:S05]  /*5560*/  IABS R13, R3 ;  /* 0x00000003000d7213 */ /* 0x020fca0000000000 */
[----:B------:R-:W-:Y:S01]  /*5570*/  IMAD.HI.U32 R17, R9, R13, RZ ;  /* 0x0000000d09117227 */ /* 0x000fe200078e00ff */
[----:B------:R-:W-:-:S05]  /*5580*/  IABS R14, R28 ;  /* 0x0000001c000e7213 */ /* 0x000fca0000000000 */
[----:B------:R-:W-:-:S04]  /*5590*/  IMAD.HI.U32 R18, R9, R14, RZ ;  /* 0x0000000e09127227 */ /* 0x000fc800078e00ff */
[----:B------:R-:W-:Y:S02]  /*55a0*/  IMAD.MOV R18, RZ, RZ, -R18 ;  /* 0x000000ffff127224 */ /* 0x000fe400078e0a12 */
[----:B------:R-:W-:Y:S02]  /*55b0*/  IMAD.MOV R17, RZ, RZ, -R17 ;  /* 0x000000ffff117224 */ /* 0x000fe400078e0a11 */
[C---:B------:R-:W-:Y:S02]  /*55c0*/  IMAD R14, R0.reuse, R18, R14 ;  /* 0x00000012000e7224 */ /* 0x040fe400078e020e */
[----:B------:R-:W-:Y:S02]  /*55d0*/  IMAD.MOV.U32 R18, RZ, RZ, R4 ;  /* 0x000000ffff127224 */ /* 0x000fe400078e0004 */
[----:B------:R-:W-:Y:S02]  /*55e0*/  IMAD R13, R0, R17, R13 ;  /* 0x00000011000d7224 */ /* 0x000fe400078e020d */
[----:B------:R-:W-:-:S02]  /*55f0*/  @!P3 IMAD.MOV R18, RZ, RZ, -R18 ;  /* 0x000000ffff12b224 */ /* 0x000fc400078e0a12 */
[----:B------:R-:W-:Y:S02]  /*5600*/  IMAD.MOV.U32 R17, RZ, RZ, R28 ;  /* 0x000000ffff117224 */ /* 0x000fe400078e001c */
[----:B------:R-:W3:Y:S04]  /*5610*/  LDL.LU R28, [R1+0x2f74] ;  /* 0x002f7400011c7983 */ /* 0x000ee80000300800 */
[----:B------:R-:W5:Y:S04]  /*5620*/  LDL.LU R4, [R1+0x4c] ;  /* 0x00004c0001047983 */ /* 0x000f680000300800 */
[----:B------:R0:W-:Y:S04]  /*5630*/  STL [R1+0x15c], R2 ;  /* 0x00015c0201007387 */ /* 0x0001e80000100800 */
[----:B------:R0:W-:Y:S04]  /*5640*/  STL [R1+0x158], R18 ;  /* 0x0001581201007387 */ /* 0x0001e80000100800 */
[----:B------:R-:W3:Y:S01]  /*5650*/  LDL.LU R19, [R1+0x54] ;  /* 0x0000540001137983 */ /* 0x000ee20000300800 */
[----:B------:R-:W-:-:S02]  /*5660*/  ISETP.GT.U32.AND P6, PT, R0, R5, PT ;  /* 0x000000050000720c */ /* 0x000fc40003fc4070 */
[----:B------:R-:W-:-:S11]  /*5670*/  ISETP.GT.U32.AND P4, PT, R0, R6, PT ;  /* 0x000000060000720c */ /* 0x000fd60003f84070 */
[----:B------:R-:W-:-:S05]  /*5680*/  @!P6 IMAD.IADD R5, R5, 0x1, -R0 ;  /* 0x000000010505e824 */ /* 0x000fca00078e0a00 */
[----:B------:R-:W-:Y:S02]  /*5690*/  ISETP.GT.U32.AND P6, PT, R0, R5, PT ;  /* 0x000000050000720c */ /* 0x000fe40003fc4070 */
[----:B------:R-:W-:Y:S01]  /*56a0*/  IABS R8, R20 ;  /* 0x0000001400087213 */ /* 0x000fe20000000000 */
[----:B------:R-:W-:-:S04]  /*56b0*/  @!P4 IMAD.IADD R6, R6, 0x1, -R0 ;  /* 0x000000010606c824 */ /* 0x000fc800078e0a00 */
[----:B------:R-:W-:Y:S01]  /*56c0*/  IMAD.HI.U32 R12, R9, R8, RZ ;  /* 0x00000008090c7227 */ /* 0x000fe200078e00ff */
[----:B------:R-:W-:-:S05]  /*56d0*/  ISETP.GT.U32.AND P4, PT, R0, R6, PT ;  /* 0x000000060000720c */ /* 0x000fca0003f84070 */
[----:B------:R-:W-:Y:S01]  /*56e0*/  @!P6 IMAD.IADD R5, R5, 0x1, -R0 ;  /* 0x000000010505e824 */ /* 0x000fe200078e0a00 */
[----:B------:R-:W-:Y:S01]  /*56f0*/  ISETP.GT.U32.AND P6, PT, R0, R7, PT ;  /* 0x000000070000720c */ /* 0x000fe20003fc4070 */
[----:B------:R-:W-:-:S04]  /*5700*/  IMAD.MOV R12, RZ, RZ, -R12 ;  /* 0x000000ffff0c7224 */ /* 0x000fc800078e0a0c */
[----:B------:R-:W-:Y:S01]  /*5710*/  IMAD R8, R0, R12, R8 ;  /* 0x0000000c00087224 */ /* 0x000fe200078e0208 */
[----:B------:R-:W-:Y:S02]  /*5720*/  IABS R12, R22 ;  /* 0x00000016000c7213 */ /* 0x000fe40000000000 */
[----:B------:R-:W-:Y:S01]  /*5730*/  ISETP.GE.AND P5, PT, R16, RZ, PT ;  /* 0x000000ff1000720c */ /* 0x000fe20003fa6270 */
[----:B------:R-:W-:Y:S02]  /*5740*/  @!P4 IMAD.IADD R6, R6, 0x1, -R0 ;  /* 0x000000010606c824 */ /* 0x000fe400078e0a00 */
[----:B------:R-:W-:-:S04]  /*5750*/  IMAD.HI.U32 R16, R9, R12, RZ ;  /* 0x0000000c09107227 */ /* 0x000fc800078e00ff */
[----:B------:R-:W-:Y:S01]  /*5760*/  @!P6 IMAD.IADD R7, R7, 0x1, -R0 ;  /* 0x000000010707e824 */ /* 0x000fe200078e0a00 */
[C---:B------:R-:W-:Y:S01]  /*5770*/  ISETP.GT.U32.AND P6, PT, R0.reuse, R10, PT ;  /* 0x0000000a0000720c */ /* 0x040fe20003fc4070 */
[----:B------:R-:W-:Y:S01]  /*5780*/  IMAD.MOV R16, RZ, RZ, -R16 ;  /* 0x000000ffff107224 */ /* 0x000fe200078e0a10 */
[----:B------:R-:W-:-:S03]  /*5790*/  ISETP.GT.U32.AND P4, PT, R0, R8, PT ;  /* 0x000000080000720c */ /* 0x000fc60003f84070 */
[----:B------:R-:W-:Y:S02]  /*57a0*/  IMAD R12, R0, R16, R12 ;  /* 0x00000010000c7224 */ /* 0x000fe400078e020c */
[----:B0-----:R-:W-:-:S06]  /*57b0*/  IMAD.MOV.U32 R2, RZ, RZ, R6 ;  /* 0x000000ffff027224 */ /* 0x001fcc00078e0006 */
[--C-:B------:R-:W-:Y:S01]  /*57c0*/  @!P6 IMAD.IADD R10, R10, 0x1, -R0.reuse ;  /* 0x000000010a0ae824 */ /* 0x100fe200078e0a00 */
[----:B------:R-:W-:Y:S01]  /*57d0*/  ISETP.GT.U32.AND P6, PT, R0, R12, PT ;  /* 0x0000000c0000720c */ /* 0x000fe20003fc4070 */
[----:B------:R-:W-:Y:S01]  /*57e0*/  @!P4 IMAD.IADD R8, R8, 0x1, -R0 ;  /* 0x000000010808c824 */ /* 0x000fe200078e0a00 */
[C---:B------:R-:W-:Y:S01]  /*57f0*/  ISETP.GT.U32.AND P4, PT, R0.reuse, R11, PT ;  /* 0x0000000b0000720c */ /* 0x040fe20003f84070 */
[----:B------:R-:W-:Y:S01]  /*5800*/  @!P0 IMAD.MOV R5, RZ, RZ, -R5 ;  /* 0x000000ffff058224 */ /* 0x000fe200078e0a05 */
[C---:B------:R-:W-:Y:S01]  /*5810*/  ISETP.GT.U32.AND P1, PT, R0.reuse, R7, PT ;  /* 0x000000070000720c */ /* 0x040fe20003f24070 */
[----:B------:R-:W-:Y:S01]  /*5820*/  @!P2 IMAD.MOV R2, RZ, RZ, -R2 ;  /* 0x000000ffff02a224 */ /* 0x000fe200078e0a02 */
[----:B----4-:R-:W-:Y:S01]  /*5830*/  IABS R16, R27 ;  /* 0x0000001b00107213 */ /* 0x010fe20000000000 */
[----:B------:R-:W-:Y:S01]  /*5840*/  IMAD.MOV.U32 R18, RZ, RZ, R17 ;  /* 0x000000ffff127224 */ /* 0x000fe200078e0011 */
[----:B------:R0:W-:Y:S01]  /*5850*/  STL [R1+0x154], R5 ;  /* 0x0001540501007387 */ /* 0x0001e20000100800 */
[C---:B------:R-:W-:Y:S01]  /*5860*/  ISETP.GT.U32.AND P3, PT, R0.reuse, R8, PT ;  /* 0x000000080000720c */ /* 0x040fe20003f64070 */
[----:B------:R-:W-:Y:S01]  /*5870*/  IMAD.MOV.U32 R17, RZ, RZ, R29 ;  /* 0x000000ffff117224 */ /* 0x000fe200078e001d */
[----:B------:R-:W-:Y:S01]  /*5880*/  ISETP.GT.U32.AND P0, PT, R0, R10, PT ;  /* 0x0000000a0000720c */ /* 0x000fe20003f04070 */
[----:B------:R-:W-:Y:S01]  /*5890*/  STL [R1+0x150], R2 ;  /* 0x0001500201007387 */ /* 0x000fe20000100800 */
[----:B------:R-:W-:-:S03]  /*58a0*/  @!P6 IMAD.IADD R12, R12, 0x1, -R0 ;  /* 0x000000010c0ce824 */ /* 0x000fc600078e0a00 */
[----:B------:R-:W4:Y:S01]  /*58b0*/  LDL.LU R29, [R1+0x74] ;  /* 0x00007400011d7983 */ /* 0x000f220000300800 */
[----:B------:R-:W-:Y:S01]  /*58c0*/  @!P4 IMAD.IADD R11, R11, 0x1, -R0 ;  /* 0x000000010b0bc824 */ /* 0x000fe200078e0a00 */
[----:B------:R-:W-:Y:S01]  /*58d0*/  ISETP.GE.AND P4, PT, R20, RZ, PT ;  /* 0x000000ff1400720c */ /* 0x000fe20003f86270 */
[----:B------:R-:W-:Y:S01]  /*58e0*/  IMAD.HI.U32 R20, R9, R16, RZ ;  /* 0x0000001009147227 */ /* 0x000fe200078e00ff */
[----:B------:R-:W-:-:S03]  /*58f0*/  ISETP.GT.U32.AND P6, PT, R0, R12, PT ;  /* 0x0000000c0000720c */ /* 0x000fc60003fc4070 */
[----:B------:R-:W-:Y:S01]  /*5900*/  @!P1 IMAD.IADD R7, R7, 0x1, -R0 ;  /* 0x0000000107079824 */ /* 0x000fe200078e0a00 */
[----:B------:R-:W-:Y:S01]  /*5910*/  ISETP.GT.U32.AND P1, PT, R0, R13, PT ;  /* 0x0000000d0000720c */ /* 0x000fe20003f24070 */
[----:B------:R-:W-:Y:S02]  /*5920*/  IMAD.MOV R20, RZ, RZ, -R20 ;  /* 0x000000ffff147224 */ /* 0x000fe400078e0a14 */
[----:B------:R-:W-:Y:S01]  /*5930*/  @!P3 IMAD.IADD R8, R8, 0x1, -R0 ;  /* 0x000000010808b824 */ /* 0x000fe200078e0a00 */
[C---:B------:R-:W-:Y:S01]  /*5940*/  ISETP.GT.U32.AND P3, PT, R0.reuse, R14, PT ;  /* 0x0000000e0000720c */ /* 0x040fe20003f64070 */
[C---:B------:R-:W-:Y:S01]  /*5950*/  IMAD R16, R0.reuse, R20, R16 ;  /* 0x0000001400107224 */ /* 0x040fe200078e0210 */
[----:B------:R-:W-:Y:S01]  /*5960*/  ISETP.GT.U32.AND P2, PT, R0, R11, PT ;  /* 0x0000000b0000720c */ /* 0x000fe20003f44070 */
[--C-:B------:R-:W-:Y:S01]  /*5970*/  @!P0 IMAD.IADD R10, R10, 0x1, -R0.reuse ;  /* 0x000000010a0a8824 */ /* 0x100fe200078e0a00 */
[----:B------:R-:W-:Y:S01]  /*5980*/  ISETP.GT.U32.AND P0, PT, R0, R15, PT ;  /* 0x0000000f0000720c */ /* 0x000fe20003f04070 */
[----:B------:R-:W-:Y:S01]  /*5990*/  @!P6 IMAD.IADD R12, R12, 0x1, -R0 ;  /* 0x000000010c0ce824 */ /* 0x000fe200078e0a00 */
[----:B------:R-:W-:-:S02]  /*59a0*/  ISETP.GT.U32.AND P6, PT, R0, R16, PT ;  /* 0x000000100000720c */ /* 0x000fc40003fc4070 */
[----:B0-----:R-:W-:Y:S01]  /*59b0*/  IABS R5, R25 ;  /* 0x0000001900057213 */ /* 0x001fe20000000000 */
[----:B------:R-:W-:Y:S02]  /*59c0*/  @!P1 IMAD.IADD R13, R13, 0x1, -R0 ;  /* 0x000000010d0d9824 */ /* 0x000fe400078e0a00 */
[----:B------:R-:W-:Y:S02]  /*59d0*/  @!P5 IMAD.MOV R7, RZ, RZ, -R7 ;  /* 0x000000ffff07d224 */ /* 0x000fe400078e0a07 */
[----:B------:R-:W-:-:S04]  /*59e0*/  IMAD.HI.U32 R6, R9, R5, RZ ;  /* 0x0000000509067227 */ /* 0x000fc800078e00ff */
[--C-:B------:R-:W-:Y:S01]  /*59f0*/  @!P3 IMAD.IADD R14, R14, 0x1, -R0.reuse ;  /* 0x000000010e0eb824 */ /* 0x100fe200078e0a00 */
[----:B------:R-:W-:Y:S01]  /*5a00*/  ISETP.GE.AND P3, PT, R22, RZ, PT ;  /* 0x000000ff1600720c */ /* 0x000fe20003f66270 */
[----:B------:R-:W-:Y:S01]  /*5a10*/  @!P2 IMAD.IADD R11, R11, 0x1, -R0 ;  /* 0x000000010b0ba824 */ /* 0x000fe200078e0a00 */
[----:B------:R-:W4:Y:S01]  /*5a20*/  LDL.LU R22, [R1+0x2f70] ;  /* 0x002f700001167983 */ /* 0x000f220000300800 */
[----:B------:R-:W-:Y:S02]  /*5a30*/  IMAD.MOV R6, RZ, RZ, -R6 ;  /* 0x000000ffff067224 */ /* 0x000fe400078e0a06 */
[--C-:B------:R-:W-:Y:S01]  /*5a40*/  @!P0 IMAD.IADD R15, R15, 0x1, -R0.reuse ;  /* 0x000000010f0f8824 */ /* 0x100fe200078e0a00 */
[----:B------:R-:W-:Y:S01]  /*5a50*/  ISETP.GE.AND P0, PT, R3, RZ, PT ;  /* 0x000000ff0300720c */ /* 0x000fe20003f06270 */
[----:B------:R-:W-:Y:S01]  /*5a60*/  @!P6 IMAD.IADD R16, R16, 0x1, -R0 ;  /* 0x000000011010e824 */ /* 0x000fe200078e0a00 */
[----:B------:R-:W4:Y:S01]  /*5a70*/  LDL.LU R3, [R1+0x2f6c] ;  /* 0x002f6c0001037983 */ /* 0x000f220000300800 */
[----:B------:R-:W-:-:S03]  /*5a80*/  IMAD R5, R0, R6, R5 ;  /* 0x0000000600057224 */ /* 0x000fc600078e0205 */
[----:B------:R0:W-:Y:S01]  /*5a90*/  STL [R1+0x14c], R7 ;  /* 0x00014c0701007387 */ /* 0x0001e20000100800 */
[----:B------:R-:W-:Y:S01]  /*5aa0*/  ISETP.GT.U32.AND P5, PT, R0, R16, PT ;  /* 0x000000100000720c */ /* 0x000fe20003fa4070 */
[----:B0-----:R-:W-:Y:S02]  /*5ab0*/  IMAD.MOV.U32 R7, RZ, RZ, R11 ;  /* 0x000000ffff077224 */ /* 0x001fe400078e000b */
[----:B------:R-:W-:Y:S02]  /*5ac0*/  IMAD.MOV.U32 R6, RZ, RZ, R12 ;  /* 0x000000ffff067224 */ /* 0x000fe400078e000c */
[----:B------:R-:W-:Y:S02]  /*5ad0*/  @!P4 IMAD.MOV R8, RZ, RZ, -R8 ;  /* 0x000000ffff08c224 */ /* 0x000fe400078e0a08 */
[----:B------:R-:W-:-:S03]  /*5ae0*/  @!P3 IMAD.MOV R6, RZ, RZ, -R6 ;  /* 0x000000ffff06b224 */ /* 0x000fc600078e0a06 */
[----:B------:R-:W-:Y:S03]  /*5af0*/  STL [R1+0x148], R8 ;  /* 0x0001480801007387 */ /* 0x000fe60000100800 */
[----:B------:R-:W-:Y:S01]  /*5b00*/  @!P5 IMAD.IADD R16, R16, 0x1, -R0 ;  /* 0x000000011010d824 */ /* 0x000fe200078e0a00 */
[----:B------:R-:W-:Y:S02]  /*5b10*/  ISETP.GE.AND P5, PT, R25, RZ, PT ;  /* 0x000000ff1900720c */ /* 0x000fe40003fa6270 */
[----:B--2---:R-:W-:Y:S02]  /*5b20*/  IABS R2, R24 ;  /* 0x0000001800027213 */ /* 0x004fe40000000000 */
[----:B-----5:R-:W-:Y:S02]  /*5b30*/  ISETP.GE.AND P2, PT, R4, RZ, PT ;  /* 0x000000ff0400720c */ /* 0x020fe40003f46270 */
[----:B---3--:R-:W-:-:S11]  /*5b40*/  ISETP.GE.AND P1, PT, R19, RZ, PT ;  /* 0x000000ff1300720c */ /* 0x008fd60003f26270 */
[----:B------:R-:W-:Y:S02]  /*5b50*/  @!P2 IMAD.MOV R10, RZ, RZ, -R10 ;  /* 0x000000ffff0aa224 */ /* 0x000fe400078e0a0a */
[----:B------:R-:W-:Y:S01]  /*5b60*/  @!P1 IMAD.MOV R7, RZ, RZ, -R7 ;  /* 0x000000ffff079224 */ /* 0x000fe200078e0a07 */
[----:B------:R-:W-:Y:S02]  /*5b70*/  ISETP.GT.U32.AND P1, PT, R0, R5, PT ;  /* 0x000000050000720c */ /* 0x000fe40003f24070 */
[----:B------:R0:W-:Y:S04]  /*5b80*/  STL [R1+0x144], R10 ;  /* 0x0001440a01007387 */ /* 0x0001e80000100800 */
[----:B------:R2:W-:Y:S04]  /*5b90*/  STL [R1+0x140], R7 ;  /* 0x0001400701007387 */ /* 0x0005e80000100800 */
[----:B------:R-:W-:Y:S03]  /*5ba0*/  STL [R1+0x13c], R6 ;  /* 0x00013c0601007387 */ /* 0x000fe60000100800 */
[----:B------:R-:W-:Y:S01]  /*5bb0*/  @!P1 IMAD.IADD R5, R5, 0x1, -R0 ;  /* 0x0000000105059824 */ /* 0x000fe200078e0a00 */
[----:B------:R-:W-:Y:S01]  /*5bc0*/  ISETP.GE.AND P1, PT, R24, RZ, PT ;  /* 0x000000ff1800720c */ /* 0x000fe20003f26270 */
[----:B------:R-:W3:Y:S04]  /*5bd0*/  LDL.LU R25, [R1+0x80] ;  /* 0x0000800001197983 */ /* 0x000ee80000300800 */
[----:B------:R-:W5:Y:S01]  /*5be0*/  LDL.LU R24, [R1+0x84] ;  /* 0x0000840001187983 */ /* 0x000f620000300800 */
[----:B------:R-:W-:-:S02]  /*5bf0*/  ISETP.GT.U32.AND P6, PT, R0, R13, PT ;  /* 0x0000000d0000720c */ /* 0x000fc40003fc4070 */
[C---:B------:R-:W-:Y:S02]  /*5c00*/  ISETP.GT.U32.AND P4, PT, R0.reuse, R14, PT ;  /* 0x0000000e0000720c */ /* 0x040fe40003f84070 */
[----:B------:R-:W-:Y:S02]  /*5c10*/  ISETP.GT.U32.AND P2, PT, R0, R15, PT ;  /* 0x0000000f0000720c */ /* 0x000fe40003f44070 */
[----:B------:R-:W-:Y:S01]  /*5c20*/  ISETP.GE.AND P3, PT, R18, RZ, PT ;  /* 0x000000ff1200720c */ /* 0x000fe20003f66270 */
[----:B------:R-:W-:-:S06]  /*5c30*/  IMAD.HI.U32 R4, R9, R2, RZ ;  /* 0x0000000209047227 */ /* 0x000fcc00078e00ff */
[--C-:B------:R-:W-:Y:S02]  /*5c40*/  @!P6 IMAD.IADD R13, R13, 0x1, -R0.reuse ;  /* 0x000000010d0de824 */ /* 0x100fe400078e0a00 */
[--C-:B------:R-:W-:Y:S01]  /*5c50*/  @!P4 IMAD.IADD R14, R14, 0x1, -R0.reuse ;  /* 0x000000010e0ec824 */ /* 0x100fe200078e0a00 */
[----:B------:R-:W-:Y:S01]  /*5c60*/  ISETP.GE.AND P4, PT, R17, RZ, PT ;  /* 0x000000ff1100720c */ /* 0x000fe20003f86270 */
[----:B------:R-:W-:Y:S01]  /*5c70*/  @!P2 IMAD.IADD R15, R15, 0x1, -R0 ;  /* 0x000000010f0fa824 */ /* 0x000fe200078e0a00 */
[----:B------:R-:W-:Y:S01]  /*5c80*/  ISETP.GE.AND P2, PT, R27, RZ, PT ;  /* 0x000000ff1b00720c */ /* 0x000fe20003f46270 */
[----:B0-----:R-:W-:Y:S02]  /*5c90*/  IMAD.MOV.U32 R10, RZ, RZ, R13 ;  /* 0x000000ffff0a7224 */ /* 0x001fe400078e000d */
[----:B------:R-:W-:Y:S02]  /*5ca0*/  IMAD.MOV R4, RZ, RZ, -R4 ;  /* 0x000000ffff047224 */ /* 0x000fe400078e0a04 */
[----:B------:R-:W-:-:S02]  /*5cb0*/  @!P0 IMAD.MOV R10, RZ, RZ, -R10 ;  /* 0x000000ffff0a8224 */ /* 0x000fc400078e0a0a */
[----:B------:R-:W-:Y:S02]  /*5cc0*/  IMAD.MOV.U32 R8, RZ, RZ, R14 ;  /* 0x000000ffff087224 */ /* 0x000fe400078e000e */
[----:B------:R-:W-:Y:S02]  /*5cd0*/  IMAD.MOV.U32 R18, RZ, RZ, R15 ;  /* 0x000000ffff127224 */ /* 0x000fe400078e000f */
[----:B------:R-:W-:Y:S02]  /*5ce0*/  IMAD.MOV.U32 R27, RZ, RZ, R26 ;  /* 0x000000ffff1b7224 */ /* 0x000fe400078e001a */
[----:B------:R-:W3:Y:S01]  /*5cf0*/  LDL.LU R26, [R1+0x88] ;  /* 0x00008800011a7983 */ /* 0x000ee20000300800 */
[----:B------:R-:W-:Y:S02]  /*5d00*/  IMAD R2, R0, R4, R2 ;  /* 0x0000000400027224 */ /* 0x000fe400078e0202 */
[----:B------:R-:W-:Y:S01]  /*5d10*/  @!P3 IMAD.MOV R8, RZ, RZ, -R8 ;  /* 0x000000ffff08b224 */ /* 0x000fe200078e0a08 */
[----:B------:R0:W-:Y:S01]  /*5d20*/  STL [R1+0x138], R10 ;  /* 0x0001380a01007387 */ /* 0x0001e20000100800 */
[----:B------:R-:W-:Y:S01]  /*5d30*/  @!P4 IMAD.MOV R18, RZ, RZ, -R18 ;  /* 0x000000ffff12c224 */ /* 0x000fe200078e0a12 */
[----:B--2---:R-:W-:-:S02]  /*5d40*/  IABS R7, R28 ;  /* 0x0000001c00077213 */ /* 0x004fc40000000000 */
[----:B------:R2:W-:Y:S01]  /*5d50*/  STL [R1+0x134], R8 ;  /* 0x0001340801007387 */ /* 0x0005e20000100800 */
[----:B------:R-:W-:Y:S02]  /*5d60*/  ISETP.GT.U32.AND P0, PT, R0, R5, PT ;  /* 0x000000050000720c */ /* 0x000fe40003f04070 */
[----:B----4-:R-:W-:Y:S01]  /*5d70*/  IABS R4, R29 ;  /* 0x0000001d00047213 */ /* 0x010fe20000000000 */
[----:B0-----:R-:W-:Y:S01]  /*5d80*/  IMAD.MOV.U32 R10, RZ, RZ, R16 ;  /* 0x000000ffff0a7224 */ /* 0x001fe200078e0010 */
[----:B------:R-:W-:Y:S03]  /*5d90*/  STL [R1+0x2f64], R18 ;  /* 0x002f641201007387 */ /* 0x000fe60000100800 */
[----:B------:R-:W-:Y:S01]  /*5da0*/  @!P2 IMAD.MOV R10, RZ, RZ, -R10 ;  /* 0x000000ffff0aa224 */ /* 0x000fe200078e0a0a */
[----:B------:R-:W-:Y:S01]  /*5db0*/  ISETP.GE.AND P2, PT, R28, RZ, PT ;  /* 0x000000ff1c00720c */ /* 0x000fe20003f46270 */
[----:B------:R-:W-:Y:S01]  /*5dc0*/  IMAD.HI.U32 R6, R9, R4, RZ ;  /* 0x0000000409067227 */ /* 0x000fe200078e00ff */
[----:B------:R-:W4:Y:S01]  /*5dd0*/  LDL.LU R28, [R1+0x8c] ;  /* 0x00008c00011c7983 */ /* 0x000f220000300800 */
[----:B------:R-:W-:-:S02]  /*5de0*/  ISETP.GT.U32.AND P6, PT, R0, R2, PT ;  /* 0x000000020000720c */ /* 0x000fc40003fc4070 */
[----:B------:R-:W-:-:S04]  /*5df0*/  IMAD.MOV R6, RZ, RZ, -R6 ;  /* 0x000000ffff067224 */ /* 0x000fc800078e0a06 */
[----:B------:R-:W-:Y:S02]  /*5e00*/  IMAD R4, R0, R6, R4 ;  /* 0x0000000600047224 */ /* 0x000fe400078e0204 */
[----:B------:R-:W-:Y:S01]  /*5e10*/  IMAD.HI.U32 R6, R9, R7, RZ ;  /* 0x0000000709067227 */ /* 0x000fe200078e00ff */
[----:B------:R0:W-:Y:S03]  /*5e20*/  STL [R1+0x130], R10 ;  /* 0x0001300a01007387 */ /* 0x0001e60000100800 */
[----:B--2---:R-:W-:Y:S01]  /*5e30*/  IMAD.MOV R8, RZ, RZ, -R6 ;  /* 0x000000ffff087224 */ /* 0x004fe200078e0a06 */
[----:B------:R-:W-:Y:S01]  /*5e40*/  IABS R6, R27 ;  /* 0x0000001b00067213 */ /* 0x000fe20000000000 */
[--C-:B------:R-:W-:Y:S01]  /*5e50*/  @!P0 IMAD.IADD R5, R5, 0x1, -R0.reuse ;  /* 0x0000000105058824 */ /* 0x100fe200078e0a00 */
[----:B------:R-:W-:Y:S01]  /*5e60*/  ISETP.GE.AND P0, PT, R27, RZ, PT ;  /* 0x000000ff1b00720c */ /* 0x000fe20003f06270 */
[----:B------:R-:W-:Y:S01]  /*5e70*/  @!P6 IMAD.IADD R2, R2, 0x1, -R0 ;  /* 0x000000010202e824 */ /* 0x000fe200078e0a00 */
[----:B------:R-:W2:Y:S04]  /*5e80*/  LDL.LU R27, [R1+0x90] ;  /* 0x00009000011b7983 */ /* 0x000ea80000300800 */
[----:B------:R-:W-:Y:S01]  /*5e90*/  ISETP.GT.U32.AND P3, PT, R0, R2, PT ;  /* 0x000000020000720c */ /* 0x000fe20003f64070 */
[----:B0-----:R-:W-:-:S04]  /*5ea0*/  IMAD.MOV.U32 R10, RZ, RZ, R5 ;  /* 0x000000ffff0a7224 */ /* 0x001fc800078e0005 */
[----:B------:R-:W-:-:S05]  /*5eb0*/  @!P5 IMAD.MOV R10, RZ, RZ, -R10 ;  /* 0x000000ffff0ad224 */ /* 0x000fca00078e0a0a */
[----:B------:R0:W-:Y:S03]  /*5ec0*/  STL [R1+0x11c], R10 ;  /* 0x00011c0a01007387 */ /* 0x0001e60000100800 */
[----:B------:R-:W-:-:S04]  /*5ed0*/  @!P3 IMAD.IADD R2, R2, 0x1, -R0 ;  /* 0x000000010202b824 */ /* 0x000fc800078e0a00 */
[----:B0-----:R-:W-:-:S04]  /*5ee0*/  IMAD.MOV.U32 R10, RZ, RZ, R2 ;  /* 0x000000ffff0a7224 */ /* 0x001fc800078e0002 */
[----:B------:R-:W-:-:S05]  /*5ef0*/  @!P1 IMAD.MOV R10, RZ, RZ, -R10 ;  /* 0x000000ffff0a9224 */ /* 0x000fca00078e0a0a */
[----:B------:R0:W-:Y:S01]  /*5f00*/  STL [R1+0x12c], R10 ;  /* 0x00012c0a01007387 */ /* 0x0001e20000100800 */
[----:B-----5:R-:W-:Y:S02]  /*5f10*/  IABS R13, R24 ;  /* 0x00000018000d7213 */ /* 0x020fe40000000000 */
[----:B------:R-:W-:Y:S02]  /*5f20*/  ISETP.GE.AND P1, PT, R24, RZ, PT ;  /* 0x000000ff1800720c */ /* 0x000fe40003f26270 */
[----:B------:R-:W5:Y:S04]  /*5f30*/  LDL.LU R24, [R1+0x94] ;  /* 0x0000940001187983 */ /* 0x000f680000300800 */
[----:B------:R-:W5:Y:S01]  /*5f40*/  LDL.LU R20, [R1+0x98] ;  /* 0x0000980001147983 */ /* 0x000f620000300800 */
[----:B---3--:R-:W-:-:S02]  /*5f50*/  ISETP.GE.AND P3, PT, R25, RZ, PT ;  /* 0x000000ff1900720c */ /* 0x008fc40003f66270 */
[----:B------:R-:W-:Y:S01]  /*5f60*/  IABS R5, R25 ;  /* 0x0000001900057213 */ /* 0x000fe20000000000 */
[----:B------:R-:W3:Y:S04]  /*5f70*/  LDL.LU R19, [R1+0x9c] ;  /* 0x00009c0001137983 */ /* 0x000ee80000300800 */
[----:B------:R-:W3:Y:S01]  /*5f80*/  LDL.LU R25, [R1+0xa0] ;  /* 0x0000a00001197983 */ /* 0x000ee20000300800 */
[C---:B------:R-:W-:Y:S01]  /*5f90*/  ISETP.GT.U32.AND P6, PT, R0.reuse, R4, PT ;  /* 0x000000040000720c */ /* 0x040fe20003fc4070 */
[----:B------:R-:W-:Y:S02]  /*5fa0*/  IMAD R7, R0, R8, R7 ;  /* 0x0000000800077224 */ /* 0x000fe400078e0207 */
[----:B------:R-:W-:-:S03]  /*5fb0*/  IMAD.HI.U32 R8, R9, R6, RZ ;  /* 0x0000000609087227 */ /* 0x000fc600078e00ff */
[----:B------:R-:W-:-:S07]  /*5fc0*/  ISETP.GT.U32.AND P5, PT, R0, R7, PT ;  /* 0x000000070000720c */ /* 0x000fce0003fa4070 */
[----:B------:R-:W-:-:S05]  /*5fd0*/  @!P6 IMAD.IADD R4, R4, 0x1, -R0 ;  /* 0x000000010404e824 */ /* 0x000fca00078e0a00 */
[C---:B------:R-:W-:Y:S01]  /*5fe0*/  ISETP.GT.U32.AND P6, PT, R0.reuse, R4, PT ;  /* 0x000000040000720c */ /* 0x040fe20003fc4070 */
[----:B------:R-:W-:Y:S02]  /*5ff0*/  IMAD.MOV R8, RZ, RZ, -R8 ;  /* 0x000000ffff087224 */ /* 0x000fe400078e0a08 */
[----:B------:R-:W-:Y:S02]  /*6000*/  IMAD.MOV.U32 R2, RZ, RZ, R5 ;  /* 0x000000ffff027224 */ /* 0x000fe400078e0005 */
[----:B------:R-:W-:Y:S02]  /*6010*/  IMAD R5, R0, R8, R6 ;  /* 0x0000000800057224 */ /* 0x000fe400078e0206 */
[----:B------:R-:W-:-:S06]  /*6020*/  @!P5 IMAD.IADD R7, R7, 0x1, -R0 ;  /* 0x000000010707d824 */ /* 0x000fcc00078e0a00 */
[----:B------:R-:W-:Y:S01]  /*6030*/  @!P6 IMAD.IADD R4, R4, 0x1, -R0 ;  /* 0x000000010404e824 */ /* 0x000fe200078e0a00 */
[C---:B------:R-:W-:Y:S02]  /*6040*/  ISETP.GT.U32.AND P6, PT, R0.reuse, R5, PT ;  /* 0x000000050000720c */ /* 0x040fe40003fc4070 */
[----:B------:R-:W-:Y:S01]  /*6050*/  ISETP.GT.U32.AND P5, PT, R0, R7, PT ;  /* 0x000000070000720c */ /* 0x000fe20003fa4070 */
[----:B------:R-:W-:Y:S01]  /*6060*/  IMAD.HI.U32 R8, R9, R2, RZ ;  /* 0x0000000209087227 */ /* 0x000fe200078e00ff */
[----:B------:R-:W-:-:S03]  /*6070*/  ISETP.GE.AND P4, PT, R29, RZ, PT ;  /* 0x000000ff1d00720c */ /* 0x000fc60003f86270 */
[----:B------:R-:W-:Y:S02]  /*6080*/  IMAD.MOV R8, RZ, RZ, -R8 ;  /* 0x000000ffff087224 */ /* 0x000fe400078e0a08 */
[----:B------:R-:W-:-:S04]  /*6090*/  IMAD.HI.U32 R14, R9, R13, RZ ;  /* 0x0000000d090e7227 */ /* 0x000fc800078e00ff */
[--C-:B------:R-:W-:Y:S02]  /*60a0*/  @!P6 IMAD.IADD R5, R5, 0x1, -R0.reuse ;  /* 0x000000010505e824 */ /* 0x100fe400078e0a00 */
[----:B------:R-:W-:-:S03]  /*60b0*/  @!P5 IMAD.IADD R7, R7, 0x1, -R0 ;  /* 0x000000010707d824 */ /* 0x000fc600078e0a00 */
[C---:B------:R-:W-:Y:S01]  /*60c0*/  ISETP.GT.U32.AND P6, PT, R0.reuse, R5, PT ;  /* 0x000000050000720c */ /* 0x040fe20003fc4070 */
[C---:B------:R-:W-:Y:S02]  /*60d0*/  IMAD R2, R0.reuse, R8, R2 ;  /* 0x0000000800027224 */ /* 0x040fe400078e0202 */
[----:B------:R-:W-:Y:S02]  /*60e0*/  IMAD.MOV R14, RZ, RZ, -R14 ;  /* 0x000000ffff0e7224 */ /* 0x000fe400078e0a0e */
[----:B------:R-:W-:Y:S02]  /*60f0*/  IMAD.MOV.U32 R16, RZ, RZ, R4 ;  /* 0x000000ffff107224 */ /* 0x000fe400078e0004 */
[----:B------:R-:W-:Y:S01]  /*6100*/  IMAD.MOV.U32 R15, RZ, RZ, R7 ;  /* 0x000000ffff0f7224 */ /* 0x000fe200078e0007 */
[----:B----4-:R-:W-:Y:S01]  /*6110*/  IABS R6, R28 ;  /* 0x0000001c00067213 */ /* 0x010fe20000000000 */
[C---:B------:R-:W-:Y:S01]  /*6120*/  IMAD R13, R0.reuse, R14, R13 ;  /* 0x0000000e000d7224 */ /* 0x040fe200078e020d */
[----:B------:R-:W-:Y:S01]  /*6130*/  ISETP.GT.U32.AND P5, PT, R0, R2, PT ;  /* 0x000000020000720c */ /* 0x000fe20003fa4070 */
[----:B------:R-:W-:-:S02]  /*6140*/  @!P4 IMAD.MOV R16, RZ, RZ, -R16 ;  /* 0x000000ffff10c224 */ /* 0x000fc400078e0a10 */
[----:B------:R-:W-:Y:S01]  /*6150*/  @!P2 IMAD.MOV R15, RZ, RZ, -R15 ;  /* 0x000000ffff0fa224 */ /* 0x000fe200078e0a0f */
[----:B------:R-:W-:Y:S01]  /*6160*/  ISETP.GT.U32.AND P4, PT, R0, R13, PT ;  /* 0x0000000d0000720c */ /* 0x000fe20003f84070 */
[----:B0-----:R-:W-:Y:S01]  /*6170*/  IMAD.HI.U32 R10, R9, R6, RZ ;  /* 0x00000006090a7227 */ /* 0x001fe200078e00ff */
[----:B------:R0:W-:Y:S01]  /*6180*/  STL [R1+0x120], R16 ;  /* 0x0001201001007387 */ /* 0x0001e20000100800 */
[----:B------:R-:W-:Y:S02]  /*6190*/  IABS R12, R26 ;  /* 0x0000001a000c7213 */ /* 0x000fe40000000000 */
[----:B------:R-:W-:Y:S01]  /*61a0*/  @!P6 IMAD.IADD R5, R5, 0x1, -R0 ;  /* 0x000000010505e824 */ /* 0x000fe200078e0a00 */
[----:B------:R4:W-:Y:S01]  /*61b0*/  STL [R1+0x128], R15 ;  /* 0x0001280f01007387 */ /* 0x0009e20000100800 */
[----:B------:R-:W-:-:S03]  /*61c0*/  IMAD.MOV R10, RZ, RZ, -R10 ;  /* 0x000000ffff0a7224 */ /* 0x000fc600078e0a0a */
[----:B------:R-:W3:Y:S01]  /*61d0*/  LDL.LU R17, [R1+0xa4] ;  /* 0x0000a40001117983 */ /* 0x000ee20000300800 */
[----:B------:R-:W-:-:S04]  /*61e0*/  IMAD.HI.U32 R11, R9, R12, RZ ;  /* 0x0000000c090b7227 */ /* 0x000fc800078e00ff */
[----:B------:R-:W-:Y:S01]  /*61f0*/  IMAD.MOV.U32 R14, RZ, RZ, R5 ;  /* 0x000000ffff0e7224 */ /* 0x000fe200078e0005 */
[----:B--2---:R-:W-:Y:S01]  /*6200*/  IABS R8, R27 ;  /* 0x0000001b00087213 */ /* 0x004fe20000000000 */
[----:B------:R-:W-:Y:S02]  /*6210*/  IMAD R6, R0, R10, R6 ;  /* 0x0000000a00067224 */ /* 0x000fe400078e0206 */
[----:B------:R-:W-:Y:S02]  /*6220*/  @!P5 IMAD.IADD R2, R2, 0x1, -R0 ;  /* 0x000000010202d824 */ /* 0x000fe400078e0a00 */
[----:B------:R-:W-:Y:S02]  /*6230*/  IMAD.MOV R11, RZ, RZ, -R11 ;  /* 0x000000ffff0b7224 */ /* 0x000fe400078e0a0b */
[----:B------:R-:W-:Y:S01]  /*6240*/  @!P0 IMAD.MOV R14, RZ, RZ, -R14 ;  /* 0x000000ffff0e8224 */ /* 0x000fe200078e0a0e */
[----:B------:R-:W-:Y:S01]  /*6250*/  ISETP.GE.AND P6, PT, R26, RZ, PT ;  /* 0x000000ff1a00720c */ /* 0x000fe20003fc6270 */
[----:B------:R-:W-:Y:S01]  /*6260*/  @!P4 IMAD.IADD R13, R13, 0x1, -R0 ;  /* 0x000000010d0dc824 */ /* 0x000fe200078e0a00 */
[----:B------:R-:W2:Y:S01]  /*6270*/  LDL.LU R26, [R1+0xa8] ;  /* 0x0000a800011a7983 */ /* 0x000ea20000300800 */
[C---:B------:R-:W-:Y:S01]  /*6280*/  IMAD R12, R0.reuse, R11, R12 ;  /* 0x0000000b000c7224 */ /* 0x040fe200078e020c */
[C---:B------:R-:W-:Y:S01]  /*6290*/  ISETP.GT.U32.AND P5, PT, R0.reuse, R6, PT ;  /* 0x000000060000720c */ /* 0x040fe20003fa4070 */
[----:B------:R-:W-:Y:S01]  /*62a0*/  IMAD.HI.U32 R4, R9, R8, RZ ;  /* 0x0000000809047227 */ /* 0x000fe200078e00ff */
[C---:B------:R-:W-:Y:S01]  /*62b0*/  ISETP.GT.U32.AND P4, PT, R0.reuse, R2, PT ;  /* 0x000000020000720c */ /* 0x040fe20003f84070 */
[----:B------:R-:W-:Y:S01]  /*62c0*/  STL [R1+0x124], R14 ;  /* 0x0001240e01007387 */ /* 0x000fe20000100800 */
[----:B------:R-:W-:-:S03]  /*62d0*/  ISETP.GT.U32.AND P2, PT, R0, R12, PT ;  /* 0x0000000c0000720c */ /* 0x000fc60003f44070 */
[----:B------:R-:W2:Y:S01]  /*62e0*/  LDL.LU R29, [R1+0xac] ;  /* 0x0000ac00011d7983 */ /* 0x000ea20000300800 */
[----:B------:R-:W-:-:S04]  /*62f0*/  IMAD.MOV R4, RZ, RZ, -R4 ;  /* 0x000000ffff047224 */ /* 0x000fc800078e0a04 */
[----:B------:R-:W-:Y:S02]  /*6300*/  IMAD R8, R0, R4, R8 ;  /* 0x0000000400087224 */ /* 0x000fe400078e0208 */
[--C-:B------:R-:W-:Y:S02]  /*6310*/  @!P5 IMAD.IADD R6, R6, 0x1, -R0.reuse ;  /* 0x000000010606d824 */ /* 0x100fe400078e0a00 */
[--C-:B------:R-:W-:Y:S01]  /*6320*/  @!P4 IMAD.IADD R2, R2, 0x1, -R0.reuse ;  /* 0x000000010202c824 */ /* 0x100fe200078e0a00 */
[----:B------:R-:W-:Y:S01]  /*6330*/  ISETP.GT.U32.AND P4, PT, R0, R8, PT ;  /* 0x000000080000720c */ /* 0x000fe20003f84070 */
[----:B------:R-:W-:Y:S01]  /*6340*/  @!P2 IMAD.IADD R12, R12, 0x1, -R0 ;  /* 0x000000010c0ca824 */ /* 0x000fe200078e0a00 */
[C---:B------:R-:W-:Y:S01]  /*6350*/  ISETP.GT.U32.AND P0, PT, R0.reuse, R6, PT ;  /* 0x000000060000720c */ /* 0x040fe20003f04070 */
[----:B0-----:R-:W-:Y:S01]  /*6360*/  IMAD.MOV.U32 R16, RZ, RZ, R2 ;  /* 0x000000ffff107224 */ /* 0x001fe200078e0002 */
[----:B------:R-:W-:-:S03]  /*6370*/  ISETP.GT.U32.AND P2, PT, R0, R13, PT ;  /* 0x0000000d0000720c */ /* 0x000fc60003f44070 */
[----:B------:R-:W-:-:S05]  /*6380*/  @!P3 IMAD.MOV R16, RZ, RZ, -R16 ;  /* 0x000000ffff10b224 */ /* 0x000fca00078e0a10 */
[----:B------:R-:W-:Y:S01]  /*6390*/  STL [R1+0x108], R16 ;  /* 0x0001081001007387 */ /* 0x000fe20000100800 */
[--C-:B------:R-:W-:Y:S02]  /*63a0*/  @!P4 IMAD.IADD R8, R8, 0x1, -R0.reuse ;  /* 0x000000010808c824 */ /* 0x100fe400078e0a00 */
[--C-:B------:R-:W-:Y:S01]  /*63b0*/  @!P0 IMAD.IADD R6, R6, 0x1, -R0.reuse ;  /* 0x0000000106068824 */ /* 0x100fe200078e0a00 */
[----:B------:R-:W-:Y:S01]  /*63c0*/  ISETP.GE.AND P0, PT, R27, RZ, PT ;  /* 0x000000ff1b00720c */ /* 0x000fe20003f06270 */
[----:B------:R-:W-:Y:S01]  /*63d0*/  @!P2 IMAD.IADD R13, R13, 0x1, -R0 ;  /* 0x000000010d0da824 */ /* 0x000fe200078e0a00 */
[----:B------:R-:W-:Y:S02]  /*63e0*/  ISETP.GE.AND P2, PT, R28, RZ, PT ;  /* 0x000000ff1c00720c */ /* 0x000fe40003f46270 */
[----:B------:R-:W-:-:S13]  /*63f0*/  ISETP.GT.U32.AND P5, PT, R0, R12, PT ;  /* 0x0000000c0000720c */ /* 0x000fda0003fa4070 */
[----:B------:R-:W-:Y:S02]  /*6400*/  @!P5 IMAD.IADD R12, R12, 0x1, -R0 ;  /* 0x000000010c0cd824 */ /* 0x000fe400078e0a00 */
[----:B------:R-:W-:Y:S02]  /*6410*/  @!P1 IMAD.MOV R13, RZ, RZ, -R13 ;  /* 0x000000ffff0d9224 */ /* 0x000fe400078e0a0d */
[----:B------:R-:W-:Y:S01]  /*6420*/  @!P2 IMAD.MOV R6, RZ, RZ, -R6 ;  /* 0x000000ffff06a224 */ /* 0x000fe200078e0a06 */
[----:B-----5:R-:W-:Y:S02]  /*6430*/  IABS R7, R24 ;  /* 0x0000001800077213 */ /* 0x020fe40000000000 */
[----:B------:R-:W-:Y:S02]  /*6440*/  ISETP.GE.AND P4, PT, R24, RZ, PT ;  /* 0x000000ff1800720c */ /* 0x000fe40003f86270 */
[----:B------:R-:W5:Y:S04]  /*6450*/  LDL.LU R24, [R1+0xb0] ;  /* 0x0000b00001187983 */ /* 0x000f680000300800 */
[----:B------:R-:W5:Y:S04]  /*6460*/  LDL.LU R27, [R1+0xb4] ;  /* 0x0000b400011b7983 */ /* 0x000f680000300800 */
[----:B------:R-:W5:Y:S01]  /*6470*/  LDL.LU R28, [R1+0xb8] ;  /* 0x0000b800011c7983 */ /* 0x000f620000300800 */
[----:B------:R-:W-:-:S04]  /*6480*/  IMAD.HI.U32 R5, R9, R7, RZ ;  /* 0x0000000709057227 */ /* 0x000fc800078e00ff */
[----:B------:R-:W-:Y:S01]  /*6490*/  IMAD.MOV R5, RZ, RZ, -R5 ;  /* 0x000000ffff057224 */ /* 0x000fe200078e0a05 */
[----:B------:R-:W-:-:S03]  /*64a0*/  IABS R10, R20 ;  /* 0x00000014000a7213 */ /* 0x000fc60000000000 */
[----:B------:R-:W-:Y:S02]  /*64b0*/  IMAD R7, R0, R5, R7 ;  /* 0x0000000500077224 */ /* 0x000fe400078e0207 */
[----:B----4-:R-:W-:-:S03]  /*64c0*/  IMAD.HI.U32 R15, R9, R10, RZ ;  /* 0x0000000a090f7227 */ /* 0x010fc600078e00ff */
[----:B------:R-:W-:Y:S01]  /*64d0*/  ISETP.GT.U32.AND P5, PT, R0, R7, PT ;  /* 0x000000070000720c */ /* 0x000fe20003fa4070 */
[----:B------:R-:W-:-:S04]  /*64e0*/  IMAD.MOV R15, RZ, RZ, -R15 ;  /* 0x000000ffff0f7224 */ /* 0x000fc800078e0a0f */
[C---:B------:R-:W-:Y:S01]  /*64f0*/  IMAD R10, R0.reuse, R15, R10 ;  /* 0x0000000f000a7224 */ /* 0x040fe200078e020a */
[----:B------:R0:W-:Y:S07]  /*6500*/  STL [R1+0x10c], R13 ;  /* 0x00010c0d01007387 */ /* 0x0001ee0000100800 */
[----:B------:R-:W-:Y:S01]  /*6510*/  @!P5 IMAD.IADD R7, R7, 0x1, -R0 ;  /* 0x000000010707d824 */ /* 0x000fe200078e0a00 */
[----:B------:R-:W-:Y:S01]  /*6520*/  ISETP.GT.U32.AND P5, PT, R0, R10, PT ;  /* 0x0000000a0000720c */ /* 0x000fe20003fa4070 */
[----:B0-----:R-:W-:-:S04]  /*6530*/  IMAD.MOV.U32 R13, RZ, RZ, R12 ;  /* 0x000000ffff0d7224 */ /* 0x001fc800078e000c */
[----:B------:R-:W-:Y:S01]  /*6540*/  @!P6 IMAD.MOV R13, RZ, RZ, -R13 ;  /* 0x000000ffff0de224 */ /* 0x000fe200078e0a0d */
[----:B---3--:R-:W-:-:S04]  /*6550*/  IABS R11, R25 ;  /* 0x00000019000b7213 */ /* 0x008fc80000000000 */
[----:B------:R0:W-:Y:S03]  /*6560*/  STL [R1+0x110], R13 ;  /* 0x0001100d01007387 */ /* 0x0001e60000100800 */
[----:B------:R-:W-:Y:S01]  /*6570*/  @!P5 IMAD.IADD R10, R10, 0x1, -R0 ;  /* 0x000000010a0ad824 */ /* 0x000fe200078e0a00 */
[----:B------:R-:W-:Y:S01]  /*6580*/  ISETP.GE.AND P5, PT, R25, RZ, PT ;  /* 0x000000ff1900720c */ /* 0x000fe20003fa6270 */
[----:B------:R3:W-:Y:S04]  /*6590*/  STL [R1+0x118], R6 ;  /* 0x0001180601007387 */ /* 0x0007e80000100800 */
[----:B------:R-:W4:Y:S01]  /*65a0*/  LDL.LU R25, [R1+0xbc] ;  /* 0x0000bc0001197983 */ /* 0x000f220000300800 */
[----:B------:R-:W-:-:S05]  /*65b0*/  IABS R4, R19 ;  /* 0x0000001300047213 */ /* 0x000fca0000000000 */
[----:B------:R-:W-:-:S04]  /*65c0*/  IMAD.HI.U32 R14, R9, R4, RZ ;  /* 0x00000004090e7227 */ /* 0x000fc800078e00ff */
[----:B------:R-:W-:-:S04]  /*65d0*/  IMAD.MOV R14, RZ, RZ, -R14 ;  /* 0x000000ffff0e7224 */ /* 0x000fc800078e0a0e */
[C---:B------:R-:W-:Y:S01]  /*65e0*/  IMAD R4, R0.reuse, R14, R4 ;  /* 0x0000000e00047224 */ /* 0x040fe200078e0204 */
[----:B------:R-:W-:Y:S01]  /*65f0*/  ISETP.GT.U32.AND P3, PT, R0, R8, PT ;  /* 0x000000080000720c */ /* 0x000fe20003f64070 */
[----:B------:R-:W-:-:S03]  /*6600*/  IMAD.HI.U32 R5, R9, R11, RZ ;  /* 0x0000000b09057227 */ /* 0x000fc600078e00ff */
[----:B------:R-:W-:Y:S01]  /*6610*/  ISETP.GT.U32.AND P6, PT, R0, R4, PT ;  /* 0x000000040000720c */ /* 0x000fe20003fc4070 */
[----:B------:R-:W-:-:S04]  /*6620*/  IMAD.MOV R5, RZ, RZ, -R5 ;  /* 0x000000ffff057224 */ /* 0x000fc800078e0a05 */
[----:B------:R-:W-:Y:S01]  /*6630*/  IMAD R11, R0, R5, R11 ;  /* 0x00000005000b7224 */ /* 0x000fe200078e020b */
[----:B------:R-:W-:-:S03]  /*6640*/  IABS R5, R17 ;  /* 0x0000001100057213 */ /* 0x000fc60000000000 */
[----:B------:R-:W-:Y:S01]  /*6650*/  @!P3 IMAD.IADD R8, R8, 0x1, -R0 ;  /* 0x000000010808b824 */ /* 0x000fe200078e0a00 */
[----:B------:R-:W-:-:S03]  /*6660*/  ISETP.GT.U32.AND P3, PT, R0, R11, PT ;  /* 0x0000000b0000720c */ /* 0x000fc60003f64070 */
[----:B------:R-:W-:Y:S01]  /*6670*/  @!P6 IMAD.IADD R4, R4, 0x1, -R0 ;  /* 0x000000010404e824 */ /* 0x000fe200078e0a00 */
[----:B------:R-:W-:Y:S01]  /*6680*/  ISETP.GT.U32.AND P6, PT, R0, R10, PT ;  /* 0x0000000a0000720c */ /* 0x000fe20003fc4070 */
[----:B------:R-:W-:-:S04]  /*6690*/  IMAD.HI.U32 R12, R9, R5, RZ ;  /* 0x00000005090c7227 */ /* 0x000fc800078e00ff */
[----:B------:R-:W-:Y:S02]  /*66a0*/  IMAD.MOV R12, RZ, RZ, -R12 ;  /* 0x000000ffff0c7224 */ /* 0x000fe400078e0a0c */
[----:B0-----:R-:W-:Y:S02]  /*66b0*/  IMAD.MOV.U32 R13, RZ, RZ, R8 ;  /* 0x000000ffff0d7224 */ /* 0x001fe400078e0008 */
[C---:B------:R-:W-:Y:S01]  /*66c0*/  IMAD R5, R0.reuse, R12, R5 ;  /* 0x0000000c00057224 */ /* 0x040fe200078e0205 */
[----:B--2---:R-:W-:Y:S01]  /*66d0*/  IABS R2, R26 ;  /* 0x0000001a00027213 */ /* 0x004fe20000000000 */
[--C-:B------:R-:W-:Y:S01]  /*66e0*/  @!P3 IMAD.IADD R11, R11, 0x1, -R0.reuse ;  /* 0x000000010b0bb824 */ /* 0x100fe200078e0a00 */
[----:B------:R-:W-:Y:S01]  /*66f0*/  ISETP.GT.U32.AND P3, PT, R0, R4, PT ;  /* 0x000000040000720c */ /* 0x000fe20003f64070 */
[----:B------:R-:W-:Y:S01]  /*6700*/  @!P6 IMAD.IADD R10, R10, 0x1, -R0 ;  /* 0x000000010a0ae824 */ /* 0x000fe200078e0a00 */
[----:B------:R-:W-:Y:S02]  /*6710*/  ISETP.GT.U32.AND P6, PT, R0, R5, PT ;  /* 0x000000050000720c */ /* 0x000fe40003fc4070 */
[----:B------:R-:W-:Y:S01]  /*6720*/  IABS R8, R29 ;  /* 0x0000001d00087213 */ /* 0x000fe20000000000 */
[----:B---3--:R-:W-:-:S04]  /*6730*/  IMAD.HI.U32 R6, R9, R2, RZ ;  /* 0x0000000209067227 */ /* 0x008fc800078e00ff */
[----:B------:R-:W-:-:S04]  /*6740*/  IMAD.HI.U32 R15, R9, R8, RZ ;  /* 0x00000008090f7227 */ /* 0x000fc800078e00ff */
[----:B------:R-:W-:Y:S02]  /*6750*/  IMAD.MOV R6, RZ, RZ, -R6 ;  /* 0x000000ffff067224 */ /* 0x000fe400078e0a06 */
[----:B------:R-:W-:Y:S02]  /*6760*/  IMAD.MOV R15, RZ, RZ, -R15 ;  /* 0x000000ffff0f7224 */ /* 0x000fe400078e0a0f */
[C---:B------:R-:W-:Y:S02]  /*6770*/  IMAD R2, R0.reuse, R6, R2 ;  /* 0x0000000600027224 */ /* 0x040fe400078e0202 */
[C---:B------:R-:W-:Y:S01]  /*6780*/  IMAD R8, R0.reuse, R15, R8 ;  /* 0x0000000f00087224 */ /* 0x040fe200078e0208 */
[----:B------:R-:W-:Y:S01]  /*6790*/  ISETP.GT.U32.AND P1, PT, R0, R7, PT ;  /* 0x000000070000720c */ /* 0x000fe20003f24070 */
[--C-:B------:R-:W-:Y:S01]  /*67a0*/  @!P3 IMAD.IADD R4, R4, 0x1, -R0.reuse ;  /* 0x000000010404b824 */ /* 0x100fe200078e0a00 */
[C---:B------:R-:W-:Y:S01]  /*67b0*/  ISETP.GT.U32.AND P3, PT, R0.reuse, R2, PT ;  /* 0x000000020000720c */ /* 0x040fe20003f64070 */
[----:B------:R-:W-:Y:S01]  /*67c0*/  @!P6 IMAD.IADD R5, R5, 0x1, -R0 ;  /* 0x000000010505e824 */ /* 0x000fe200078e0a00 */
[----:B------:R-:W-:Y:S01]  /*67d0*/  ISETP.GT.U32.AND P6, PT, R0, R8, PT ;  /* 0x000000080000720c */ /* 0x000fe20003fc4070 */
[----:B------:R-:W-:Y:S01]  /*67e0*/  @!P0 IMAD.MOV R13, RZ, RZ, -R13 ;  /* 0x000000ffff0d8224 */ /* 0x000fe200078e0a0d */
[----:B------:R-:W-:-:S02]  /*67f0*/  ISETP.GE.AND P2, PT, R20, RZ, PT ;  /* 0x000000ff1400720c */ /* 0x000fc40003f46270 */
[----:B------:R-:W-:Y:S02]  /*6800*/  ISETP.GT.U32.AND P0, PT, R0, R11, PT ;  /* 0x0000000b0000720c */ /* 0x000fe40003f04070 */
[----:B------:R-:W-:Y:S03]  /*6810*/  STL [R1+0x114], R13 ;  /* 0x0001140d01007387 */ /* 0x000fe60000100800 */
[--C-:B------:R-:W-:Y:S01]  /*6820*/  @!P1 IMAD.IADD R7, R7, 0x1, -R0.reuse ;  /* 0x0000000107079824 */ /* 0x100fe200078e0a00 */
[----:B------:R-:W-:Y:S01]  /*6830*/  ISETP.GE.AND P1, PT, R19, RZ, PT ;  /* 0x000000ff1300720c */ /* 0x000fe20003f26270 */
[--C-:B------:R-:W-:Y:S01]  /*6840*/  @!P3 IMAD.IADD R2, R2, 0x1, -R0.reuse ;  /* 0x000000010202b824 */ /* 0x100fe200078e0a00 */
[----:B------:R-:W-:Y:S01]  /*6850*/  ISETP.GE.AND P3, PT, R26, RZ, PT ;  /* 0x000000ff1a00720c */ /* 0x000fe20003f66270 */
[----:B------:R-:W-:Y:S01]  /*6860*/  @!P6 IMAD.IADD R8, R8, 0x1, -R0 ;  /* 0x000000010808e824 */ /* 0x000fe200078e0a00 */
[----:B------:R-:W2:Y:S01]  /*6870*/  LDL.LU R26, [R1+0xc4] ;  /* 0x0000c400011a7983 */ /* 0x000ea20000300800 */
[----:B------:R-:W-:Y:S01]  /*6880*/  @!P4 IMAD.MOV R7, RZ, RZ, -R7 ;  /* 0x000000ffff07c224 */ /* 0x000fe200078e0a07 */
[C---:B------:R-:W-:Y:S01]  /*6890*/  ISETP.GT.U32.AND P6, PT, R0.reuse, R5, PT ;  /* 0x000000050000720c */ /* 0x040fe20003fc4070 */
[----:B------:R-:W-:Y:S01]  /*68a0*/  @!P2 IMAD.MOV R10, RZ, RZ, -R10 ;  /* 0x000000ffff0aa224 */ /* 0x000fe200078e0a0a */
[C---:B------:R-:W-:Y:S01]  /*68b0*/  ISETP.GT.U32.AND P2, PT, R0.reuse, R8, PT ;  /* 0x000000080000720c */ /* 0x040fe20003f44070 */
[----:B------:R-:W-:Y:S01]  /*68c0*/  @!P0 IMAD.IADD R11, R11, 0x1, -R0 ;  /* 0x000000010b0b8824 */ /* 0x000fe200078e0a00 */
[----:B------:R-:W-:Y:S04]  /*68d0*/  STL [R1+0x104], R7 ;  /* 0x0001040701007387 */ /* 0x000fe80000100800 */
[----:B------:R0:W-:Y:S01]  /*68e0*/  STL [R1+0x100], R10 ;  /* 0x0001000a01007387 */ /* 0x0001e20000100800 */
[----:B------:R-:W-:Y:S01]  /*68f0*/  @!P1 IMAD.MOV R4, RZ, RZ, -R4 ;  /* 0x000000ffff049224 */ /* 0x000fe200078e0a04 */
[----:B------:R-:W-:Y:S01]  /*6900*/  ISETP.GT.U32.AND P4, PT, R0, R2, PT ;  /* 0x000000020000720c */ /* 0x000fe20003f84070 */
[----:B0-----:R-:W-:-:S04]  /*6910*/  IMAD.MOV.U32 R10, RZ, RZ, R11 ;  /* 0x000000ffff0a7224 */ /* 0x001fc800078e000b */
[----:B------:R-:W-:Y:S01]  /*6920*/  @!P5 IMAD.MOV R10, RZ, RZ, -R10 ;  /* 0x000000ffff0ad224 */ /* 0x000fe200078e0a0a */
[----:B------:R-:W-:Y:S01]  /*6930*/  STL [R1+0xfc], R4 ;  /* 0x0000fc0401007387 */ /* 0x000fe20000100800 */
[--C-:B------:R-:W-:Y:S02]  /*6940*/  @!P6 IMAD.IADD R5, R5, 0x1, -R0.reuse ;  /* 0x000000010505e824 */ /* 0x100fe400078e0a00 */
[--C-:B------:R-:W-:Y:S01]  /*6950*/  @!P2 IMAD.IADD R8, R8, 0x1, -R0.reuse ;  /* 0x000000010808a824 */ /* 0x100fe200078e0a00 */
[----:B------:R-:W-:Y:S01]  /*6960*/  STL [R1+0xf8], R10 ;  /* 0x0000f80a01007387 */ /* 0x000fe20000100800 */
[----:B------:R-:W-:Y:S02]  /*6970*/  ISETP.GE.AND P0, PT, R17, RZ, PT ;  /* 0x000000ff1100720c */ /* 0x000fe40003f06270 */
[----:B------:R-:W-:Y:S01]  /*6980*/  @!P4 IMAD.IADD R2, R2, 0x1, -R0 ;  /* 0x000000010202c824 */ /* 0x000fe200078e0a00 */
[----:B------:R-:W-:-:S10]  /*6990*/  ISETP.GE.AND P4, PT, R29, RZ, PT ;  /* 0x000000ff1d00720c */ /* 0x000fd40003f86270 */
[----:B------:R-:W-:Y:S02]  /*69a0*/  @!P0 IMAD.MOV R5, RZ, RZ, -R5 ;  /* 0x000000ffff058224 */ /* 0x000fe400078e0a05 */
[----:B------:R-:W-:Y:S01]  /*69b0*/  @!P3 IMAD.MOV R2, RZ, RZ, -R2 ;  /* 0x000000ffff02b224 */ /* 0x000fe200078e0a02 */
[----:B-----5:R-:W-:Y:S02]  /*69c0*/  IABS R14, R24 ;  /* 0x00000018000e7213 */ /* 0x020fe40000000000 */
[----:B------:R-:W-:-:S03]  /*69d0*/  IABS R12, R27 ;  /* 0x0000001b000c7213 */ /* 0x000fc60000000000 */
[----:B------:R-:W-:Y:S01]  /*69e0*/  IMAD.HI.U32 R13, R9, R14, RZ ;  /* 0x0000000e090d7227 */ /* 0x000fe200078e00ff */
[----:B------:R-:W-:-:S03]  /*69f0*/  IABS R6, R28 ;  /* 0x0000001c00067213 */ /* 0x000fc60000000000 */
[----:B------:R-:W-:-:S04]  /*6a00*/  IMAD.HI.U32 R16, R9, R12, RZ ;  /* 0x0000000c09107227 */ /* 0x000fc800078e00ff */
[----:B------:R-:W-:Y:S02]  /*6a10*/  IMAD.MOV R13, RZ, RZ, -R13 ;  /* 0x000000ffff0d7224 */ /* 0x000fe400078e0a0d */
[----:B------:R-:W-:-:S04]  /*6a20*/  IMAD.HI.U32 R15, R9, R6, RZ ;  /* 0x00000006090f7227 */ /* 0x000fc800078e00ff */
[----:B------:R-:W-:Y:S02]  /*6a30*/  IMAD.MOV R16, RZ, RZ, -R16 ;  /* 0x000000ffff107224 */ /* 0x000fe400078e0a10 */
[C---:B------:R-:W-:Y:S02]  /*6a40*/  IMAD R13, R0.reuse, R13, R14 ;  /* 0x0000000d000d7224 */ /* 0x040fe400078e020e */
[----:B------:R-:W-:Y:S02]  /*6a50*/  IMAD.MOV R15, RZ, RZ, -R15 ;  /* 0x000000ffff0f7224 */ /* 0x000fe400078e0a0f */
[C---:B------:R-:W-:Y:S01]  /*6a60*/  IMAD R12, R0.reuse, R16, R12 ;  /* 0x00000010000c7224 */ /* 0x040fe200078e020c */
[C---:B------:R-:W-:Y:S01]  /*6a70*/  ISETP.GT.U32.AND P1, PT, R0.reuse, R13, PT ;  /* 0x0000000d0000720c */ /* 0x040fe20003f24070 */
[----:B------:R-:W-:Y:S01]  /*6a80*/  IMAD R6, R0, R15, R6 ;  /* 0x0000000f00067224 */ /* 0x000fe200078e0206 */
[----:B------:R-:W-:Y:S02]  /*6a90*/  ISETP.GE.AND P2, PT, R24, RZ, PT ;  /* 0x000000ff1800720c */ /* 0x000fe40003f46270 */
[C---:B------:R-:W-:Y:S01]  /*6aa0*/  ISETP.GT.U32.AND P5, PT, R0.reuse, R12, PT ;  /* 0x0000000c0000720c */ /* 0x040fe20003fa4070 */
[----:B------:R-:W3:Y:S01]  /*6ab0*/  LDL.LU R24, [R1+0xc8] ;  /* 0x0000c80001187983 */ /* 0x000ee20000300800 */
[----:B------:R-:W-:-:S07]  /*6ac0*/  ISETP.GT.U32.AND P6, PT, R0, R6, PT ;  /* 0x000000060000720c */ /* 0x000fce0003fc4070 */
[--C-:B------:R-:W-:Y:S01]  /*6ad0*/  @!P1 IMAD.IADD R13, R13, 0x1, -R0.reuse ;  /* 0x000000010d0d9824 */ /* 0x100fe200078e0a00 */
[----:B------:R-:W-:Y:S02]  /*6ae0*/  ISETP.GE.AND P1, PT, R27, RZ, PT ;  /* 0x000000ff1b00720c */ /* 0x000fe40003f26270 */
[----:B------:R-:W5:Y:S01]  /*6af0*/  LDL.LU R27, [R1+0xcc] ;  /* 0x0000cc00011b7983 */ /* 0x000f620000300800 */
[--C-:B------:R-:W-:Y:S02]  /*6b00*/  @!P5 IMAD.IADD R12, R12, 0x1, -R0.reuse ;  /* 0x000000010c0cd824 */ /* 0x100fe400078e0a00 */
[----:B------:R-:W-:-:S03]  /*6b10*/  @!P6 IMAD.IADD R6, R6, 0x1, -R0 ;  /* 0x000000010606e824 */ /* 0x000fc600078e0a00 */
[C---:B------:R-:W-:Y:S02]  /*6b20*/  ISETP.GT.U32.AND P0, PT, R0.reuse, R12, PT ;  /* 0x0000000c0000720c */ /* 0x040fe40003f04070 */
[----:B------:R-:W-:Y:S01]  /*6b30*/  ISETP.GT.U32.AND P6, PT, R0, R6, PT ;  /* 0x000000060000720c */ /* 0x000fe20003fc4070 */
[----:B------:R0:W-:Y:S02]  /*6b40*/  STL [R1+0xf4], R5 ;  /* 0x0000f40501007387 */ /* 0x0001e40000100800 */
[----:B0-----:R-:W-:-:S04]  /*6b50*/  IMAD.MOV.U32 R5, RZ, RZ, R8 ;  /* 0x000000ffff057224 */ /* 0x001fc800078e0008 */
[----:B------:R-:W-:Y:S01]  /*6b60*/  @!P4 IMAD.MOV R5, RZ, RZ, -R5 ;  /* 0x000000ffff05c224 */ /* 0x000fe200078e0a05 */
[----:B------:R-:W-:Y:S03]  /*6b70*/  STL [R1+0xf0], R2 ;  /* 0x0000f00201007387 */ /* 0x000fe60000100800 */
[--C-:B------:R-:W-:Y:S01]  /*6b80*/  @!P0 IMAD.IADD R12, R12, 0x1, -R0.reuse ;  /* 0x000000010c0c8824 */ /* 0x100fe200078e0a00 */
[----:B----4-:R-:W-:Y:S01]  /*6b90*/  IABS R14, R25 ;  /* 0x00000019000e7213 */ /* 0x010fe20000000000 */
[----:B------:R-:W-:Y:S01]  /*6ba0*/  @!P6 IMAD.IADD R6, R6, 0x1, -R0 ;  /* 0x000000010606e824 */ /* 0x000fe200078e0a00 */
[----:B------:R0:W-:Y:S01]  /*6bb0*/  STL [R1+0xec], R5 ;  /* 0x0000ec0501007387 */ /* 0x0001e20000100800 */
[----:B------:R-:W-:Y:S02]  /*6bc0*/  ISETP.GE.AND P0, PT, R25, RZ, PT ;  /* 0x000000ff1900720c */ /* 0x000fe40003f06270 */
[----:B------:R-:W-:Y:S01]  /*6bd0*/  IABS R15, R21 ;  /* 0x00000015000f7213 */ /* 0x000fe20000000000 */
[----:B------:R-:W4:Y:S01]  /*6be0*/  LDL.LU R25, [R1+0xd0] ;  /* 0x0000d00001197983 */ /* 0x000f220000300800 */
[----:B------:R-:W-:-:S03]  /*6bf0*/  ISETP.GE.AND P6, PT, R21, RZ, PT ;  /* 0x000000ff1500720c */ /* 0x000fc60003fc6270 */
[----:B------:R-:W4:Y:S01]  /*6c00*/  LDL.LU R21, [R1+0xd4] ;  /* 0x0000d40001157983 */ /* 0x000f220000300800 */
[----:B------:R-:W-:Y:S01]  /*6c10*/  IMAD.HI.U32 R4, R9, R14, RZ ;  /* 0x0000000e09047227 */ /* 0x000fe200078e00ff */
[----:B------:R-:W-:-:S03]  /*6c20*/  ISETP.GT.U32.AND P5, PT, R0, R13, PT ;  /* 0x0000000d0000720c */ /* 0x000fc60003fa4070 */
[----:B------:R-:W-:Y:S02]  /*6c30*/  IMAD.MOV R4, RZ, RZ, -R4 ;  /* 0x000000ffff047224 */ /* 0x000fe400078e0a04 */
[----:B------:R-:W-:-:S04]  /*6c40*/  IMAD.HI.U32 R7, R9, R15, RZ ;  /* 0x0000000f09077227 */ /* 0x000fc800078e00ff */
[----:B------:R-:W-:Y:S02]  /*6c50*/  IMAD R4, R0, R4, R14 ;  /* 0x0000000400047224 */ /* 0x000fe400078e020e */
[----:B------:R-:W-:-:S03]  /*6c60*/  IMAD.MOV R7, RZ, RZ, -R7 ;  /* 0x000000ffff077224 */ /* 0x000fc600078e0a07 */
[C---:B------:R-:W-:Y:S01]  /*6c70*/  ISETP.GT.U32.AND P3, PT, R0.reuse, R4, PT ;  /* 0x000000040000720c */ /* 0x040fe20003f64070 */
[----:B------:R-:W-:Y:S02]  /*6c80*/  IMAD R14, R0, R7, R15 ;  /* 0x00000007000e7224 */ /* 0x000fe400078e020f */
[----:B------:R-:W-:-:S03]  /*6c90*/  @!P5 IMAD.IADD R13, R13, 0x1, -R0 ;  /* 0x000000010d0dd824 */ /* 0x000fc600078e0a00 */
[----:B------:R-:W-:Y:S01]  /*6ca0*/  ISETP.GT.U32.AND P5, PT, R0, R14, PT ;  /* 0x0000000e0000720c */ /* 0x000fe20003fa4070 */
[----:B0-----:R-:W-:Y:S02]  /*6cb0*/  IMAD.MOV.U32 R5, RZ, RZ, R13 ;  /* 0x000000ffff057224 */ /* 0x001fe400078e000d */
[----:B------:R-:W-:Y:S01]  /*6cc0*/  IMAD.MOV.U32 R10, RZ, RZ, R12 ;  /* 0x000000ffff0a7224 */ /* 0x000fe200078e000c */
[----:B------:R-:W-:Y:S01]  /*6cd0*/  ISETP.GE.AND P4, PT, R28, RZ, PT ;  /* 0x000000ff1c00720c */ /* 0x000fe20003f86270 */
[----:B------:R-:W-:Y:S02]  /*6ce0*/  @!P2 IMAD.MOV R5, RZ, RZ, -R5 ;  /* 0x000000ffff05a224 */ /* 0x000fe400078e0a05 */
[----:B------:R-:W-:Y:S02]  /*6cf0*/  @!P3 IMAD.IADD R4, R4, 0x1, -R0 ;  /* 0x000000010404b824 */ /* 0x000fe400078e0a00 */
[----:B------:R-:W-:Y:S01]  /*6d00*/  @!P1 IMAD.MOV R10, RZ, RZ, -R10 ;  /* 0x000000ffff0a9224 */ /* 0x000fe200078e0a0a */
[----:B------:R-:W-:Y:S02]  /*6d10*/  STL [R1+0xe8], R5 ;  /* 0x0000e80501007387 */ /* 0x000fe40000100800 */
[----:B------:R-:W-:-:S02]  /*6d20*/  ISETP.GT.U32.AND P2, PT, R0, R4, PT ;  /* 0x000000040000720c */ /* 0x000fc40003f44070 */
[----:B------:R-:W-:Y:S01]  /*6d30*/  STL [R1+0x2f68], R10 ;  /* 0x002f680a01007387 */ /* 0x000fe20000100800 */
[----:B------:R-:W-:Y:S02]  /*6d40*/  @!P5 IMAD.IADD R14, R14, 0x1, -R0 ;  /* 0x000000010e0ed824 */ /* 0x000fe400078e0a00 */
[----:B------:R-:W-:Y:S01]  /*6d50*/  @!P4 IMAD.MOV R6, RZ, RZ, -R6 ;  /* 0x000000ffff06c224 */ /* 0x000fe200078e0a06 */
[----:B--2---:R-:W-:-:S05]  /*6d60*/  IABS R7, R26 ;  /* 0x0000001a00077213 */ /* 0x004fca0000000000 */
[----:B------:R-:W-:-:S04]  /*6d70*/  IMAD.HI.U32 R2, R9, R7, RZ ;  /* 0x0000000709027227 */ /* 0x000fc800078e00ff */
[----:B------:R-:W-:-:S04]  /*6d80*/  IMAD.MOV R2, RZ, RZ, -R2 ;  /* 0x000000ffff027224 */ /* 0x000fc800078e0a02 */
[----:B------:R-:W-:Y:S01]  /*6d90*/  IMAD R7, R0, R2, R7 ;  /* 0x0000000200077224 */ /* 0x000fe200078e0207 */
[----:B------:R-:W-:Y:S02]  /*6da0*/  ISETP.GE.AND P3, PT, R26, RZ, PT ;  /* 0x000000ff1a00720c */ /* 0x000fe40003f66270 */
[----:B------:R-:W2:Y:S02]  /*6db0*/  LDL.LU R26, [R1+0xd8] ;  /* 0x0000d800011a7983 */ /* 0x000ea40000300800 */
[C---:B------:R-:W-:Y:S02]  /*6dc0*/  ISETP.GT.U32.AND P1, PT, R0.reuse, R7, PT ;  /* 0x000000070000720c */ /* 0x040fe40003f24070 */
[----:B------:R-:W-:Y:S01]  /*6dd0*/  ISETP.GT.U32.AND P5, PT, R0, R14, PT ;  /* 0x0000000e0000720c */ /* 0x000fe20003fa4070 */
[--C-:B------:R-:W-:Y:S01]  /*6de0*/  @!P2 IMAD.IADD R4, R4, 0x1, -R0.reuse ;  /* 0x000000010404a824 */ /* 0x100fe200078e0a00 */
[----:B------:R0:W-:Y:S09]  /*6df0*/  STL [R1+0x80], R6 ;  /* 0x0000800601007387 */ /* 0x0001f20000100800 */
[----:B------:R-:W-:-:S02]  /*6e00*/  @!P1 IMAD.IADD R7, R7, 0x1, -R0 ;  /* 0x0000000107079824 */ /* 0x000fc400078e0a00 */
[----:B0-----:R-:W-:Y:S02]  /*6e10*/  IMAD.MOV.U32 R6, RZ, RZ, R4 ;  /* 0x000000ffff067224 */ /* 0x001fe400078e0004 */
[----:B------:R-:W-:Y:S02]  /*6e20*/  @!P5 IMAD.IADD R14, R14, 0x1, -R0 ;  /* 0x000000010e0ed824 */ /* 0x000fe400078e0a00 */
[----:B------:R-:W-:Y:S01]  /*6e30*/  @!P0 IMAD.MOV R6, RZ, RZ, -R6 ;  /* 0x000000ffff068224 */ /* 0x000fe200078e0a06 */
[----:B------:R-:W-:-:S13]  /*6e40*/  ISETP.GT.U32.AND P0, PT, R0, R7, PT ;  /* 0x000000070000720c */ /* 0x000fda0003f04070 */
[----:B------:R-:W-:Y:S01]  /*6e50*/  @!P0 IMAD.IADD R7, R7, 0x1, -R0 ;  /* 0x0000000107078824 */ /* 0x000fe200078e0a00 */
[----:B---3--:R-:W-:-:S05]  /*6e60*/  IABS R11, R24 ;  /* 0x00000018000b7213 */ /* 0x008fca0000000000 */
[----:B------:R-:W-:-:S04]  /*6e70*/  IMAD.HI.U32 R2, R9, R11, RZ ;  /* 0x0000000b09027227 */ /* 0x000fc800078e00ff */
[----:B------:R-:W-:Y:S01]  /*6e80*/  IMAD.MOV R2, RZ, RZ, -R2 ;  /* 0x000000ffff027224 */ /* 0x000fe200078e0a02 */
[----:B-----5:R-:W-:-:S03]  /*6e90*/  IABS R5, R27 ;  /* 0x0000001b00057213 */ /* 0x020fc60000000000 */
[----:B------:R-:W-:Y:S02]  /*6ea0*/  IMAD R11, R0, R2, R11 ;  /* 0x00000002000b7224 */ /* 0x000fe400078e020b */
[----:B------:R-:W-:Y:S01]  /*6eb0*/  IMAD.MOV.U32 R2, RZ, RZ, R5 ;  /* 0x000000ffff027224 */ /* 0x000fe200078e0005 */
[----:B------:R-:W-:Y:S02]  /*6ec0*/  ISETP.GE.AND P4, PT, R24, RZ, PT ;  /* 0x000000ff1800720c */ /* 0x000fe40003f86270 */
[----:B------:R-:W3:Y:S01]  /*6ed0*/  LDL.LU R24, [R1+0x1a4] ;  /* 0x0001a40001187983 */ /* 0x000ee20000300800 */
[----:B------:R-:W-:-:S04]  /*6ee0*/  IMAD.HI.U32 R5, R9, R2, RZ ;  /* 0x0000000209057227 */ /* 0x000fc800078e00ff */
[----:B------:R-:W-:Y:S02]  /*6ef0*/  IMAD.MOV R4, RZ, RZ, -R5 ;  /* 0x000000ffff047224 */ /* 0x000fe400078e0a05 */
[----:B------:R-:W-:Y:S01]  /*6f00*/  IMAD.MOV.U32 R5, RZ, RZ, R14 ;  /* 0x000000ffff057224 */ /* 0x000fe200078e000e */
[----:B------:R-:W-:Y:S02]  /*6f10*/  ISETP.GE.AND P2, PT, R27, RZ, PT ;  /* 0x000000ff1b00720c */ /* 0x000fe40003f46270 */
[----:B------:R-:W5:Y:S01]  /*6f20*/  LDL.LU R27, [R1+0x1a8] ;  /* 0x0001a800011b7983 */ /* 0x000f620000300800 */
[----:B------:R-:W-:-:S03]  /*6f30*/  @!P6 IMAD.MOV R5, RZ, RZ, -R5 ;  /* 0x000000ffff05e224 */ /* 0x000fc600078e0a05 */
[----:B------:R0:W-:Y:S04]  /*6f40*/  STL [R1+0xe4], R6 ;  /* 0x0000e40601007387 */ /* 0x0001e80000100800 */
[----:B------:R-:W-:Y:S01]  /*6f50*/  STL [R1+0xe0], R5 ;  /* 0x0000e00501007387 */ /* 0x000fe20000100800 */
[----:B----4-:R-:W-:Y:S02]  /*6f60*/  IABS R12, R21 ;  /* 0x00000015000c7213 */ /* 0x010fe40000000000 */
[----:B------:R-:W-:Y:S02]  /*6f70*/  ISETP.GE.AND P0, PT, R21, RZ, PT ;  /* 0x000000ff1500720c */ /* 0x000fe40003f06270 */
[----:B------:R-:W4:Y:S01]  /*6f80*/  LDL.LU R21, [R1+0x1ac] ;  /* 0x0001ac0001157983 */ /* 0x000f220000300800 */
[----:B------:R-:W-:-:S02]  /*6f90*/  IABS R8, R25 ;  /* 0x0000001900087213 */ /* 0x000fc40000000000 */
[----:B------:R-:W-:Y:S01]  /*6fa0*/  ISETP.GE.AND P1, PT, R25, RZ, PT ;  /* 0x000000ff1900720c */ /* 0x000fe20003f26270 */
[----:B------:R-:W-:Y:S02]  /*6fb0*/  IMAD.MOV.U32 R25, RZ, RZ, R23 ;  /* 0x000000ffff197224 */ /* 0x000fe400078e0017 */
[----:B------:R-:W4:Y:S01]  /*6fc0*/  LDL.LU R23, [R1+0x1b0] ;  /* 0x0001b00001177983 */ /* 0x000f220000300800 */
[C---:B------:R-:W-:Y:S01]  /*6fd0*/  ISETP.GT.U32.AND P5, PT, R0.reuse, R11, PT ;  /* 0x0000000b0000720c */ /* 0x040fe20003fa4070 */
[----:B------:R-:W-:-:S05]  /*6fe0*/  IMAD R4, R0, R4, R2 ;  /* 0x0000000400047224 */ /* 0x000fca00078e0202 */
[----:B------:R-:W-:-:S07]  /*6ff0*/  ISETP.GT.U32.AND P6, PT, R0, R4, PT ;  /* 0x000000040000720c */ /* 0x000fce0003fc4070 */
[----:B------:R-:W-:-:S05]  /*7000*/  @!P5 IMAD.IADD R11, R11, 0x1, -R0 ;  /* 0x000000010b0bd824 */ /* 0x000fca00078e0a00 */
[----:B------:R-:W-:Y:S01]  /*7010*/  ISETP.GT.U32.AND P5, PT, R0, R11, PT ;  /* 0x0000000b0000720c */ /* 0x000fe20003fa4070 */
[----:B------:R-:W-:Y:S02]  /*7020*/  @!P6 IMAD.IADD R4, R4, 0x1, -R0 ;  /* 0x000000010404e824 */ /* 0x000fe400078e0a00 */
[----:B------:R-:W-:-:S03]  /*7030*/  IMAD.HI.U32 R13, R9, R8, RZ ;  /* 0x00000008090d7227 */ /* 0x000fc600078e00ff */
[----:B------:R-:W-:Y:S01]  /*7040*/  ISETP.GT.U32.AND P6, PT, R0, R4, PT ;  /* 0x000000040000720c */ /* 0x000fe20003fc4070 */
[----:B0-----:R-:W-:-:S04]  /*7050*/  IMAD.HI.U32 R6, R9, R12, RZ ;  /* 0x0000000c09067227 */ /* 0x001fc800078e00ff */
[----:B------:R-:W-:Y:S02]  /*7060*/  IMAD.MOV R13, RZ, RZ, -R13 ;  /* 0x000000ffff0d7224 */ /* 0x000fe400078e0a0d */
[----:B------:R-:W-:Y:S02]  /*7070*/  @!P5 IMAD.IADD R11, R11, 0x1, -R0 ;  /* 0x000000010b0bd824 */ /* 0x000fe400078e0a00 */
[----:B------:R-:W-:Y:S02]  /*7080*/  IMAD.MOV.U32 R14, RZ, RZ, R7 ;  /* 0x000000ffff0e7224 */ /* 0x000fe400078e0007 */
[----:B------:R-:W-:Y:S02]  /*7090*/  IMAD.MOV.U32 R10, RZ, RZ, R11 ;  /* 0x000000ffff0a7224 */ /* 0x000fe400078e000b */
[----:B------:R-:W-:Y:S02]  /*70a0*/  IMAD.MOV R6, RZ, RZ, -R6 ;  /* 0x000000ffff067224 */ /* 0x000fe400078e0a06 */
[----:B------:R-:W-:-:S02]  /*70b0*/  IMAD R8, R0, R13, R8 ;  /* 0x0000000d00087224 */ /* 0x000fc400078e0208 */
[----:B------:R-:W-:Y:S02]  /*70c0*/  @!P3 IMAD.MOV R14, RZ, RZ, -R14 ;  /* 0x000000ffff0eb224 */ /* 0x000fe400078e0a0e */
[----:B------:R-:W-:Y:S01]  /*70d0*/  @!P4 IMAD.MOV R10, RZ, RZ, -R10 ;  /* 0x000000ffff0ac224 */ /* 0x000fe200078e0a0a */
[C---:B------:R-:W-:Y:S01]  /*70e0*/  ISETP.GT.U32.AND P5, PT, R0.reuse, R8, PT ;  /* 0x000000080000720c */ /* 0x040fe20003fa4070 */
[----:B------:R-:W-:Y:S02]  /*70f0*/  IMAD R12, R0, R6, R12 ;  /* 0x00000006000c7224 */ /* 0x000fe400078e020c */
[----:B------:R-:W-:Y:S01]  /*7100*/  @!P6 IMAD.IADD R4, R4, 0x1, -R0 ;  /* 0x000000010404e824 */ /* 0x000fe200078e0a00 */
[----:B------:R-:W-:Y:S02]  /*7110*/  STL [R1+0xac], R14 ;  /* 0x0000ac0e01007387 */ /* 0x000fe40000100800 */
[----:B------:R-:W-:Y:S02]  /*7120*/  ISETP.GT.U32.AND P3, PT, R0, R12, PT ;  /* 0x0000000c0000720c */ /* 0x000fe40003f64070 */
[----:B------:R0:W-:Y:S02]  /*7130*/  STL [R1+0xc0], R10 ;  /* 0x0000c00a01007387 */ /* 0x0001e40000100800 */
[----:B0-----:R-:W-:-:S04]  /*7140*/  IMAD.MOV.U32 R10, RZ, RZ, R4 ;  /* 0x000000ffff0a7224 */ /* 0x001fc800078e0004 */
[----:B------:R-:W-:Y:S01]  /*7150*/  @!P2 IMAD.MOV R10, RZ, RZ, -R10 ;  /* 0x000000ffff0aa224 */ /* 0x000fe200078e0a0a */
[----:B--2---:R-:W-:Y:S02]  /*7160*/  IABS R2, R26 ;  /* 0x0000001a00027213 */ /* 0x004fe40000000000 */
[----:B------:R-:W-:Y:S01]  /*7170*/  ISETP.GE.AND P4, PT, R26, RZ, PT ;  /* 0x000000ff1a00720c */ /* 0x000fe20003f86270 */
[----:B------:R-:W-:Y:S01]  /*7180*/  IMAD.MOV.U32 R26, RZ, RZ, R25 ;  /* 0x000000ffff1a7224 */ /* 0x000fe200078e0019 */
[----:B------:R0:W-:Y:S01]  /*7190*/  STL [R1+0xdc], R10 ;  /* 0x0000dc0a01007387 */ /* 0x0001e20000100800 */
[----:B------:R-:W-:-:S03]  /*71a0*/  @!P5 IMAD.IADD R8, R8, 0x1, -R0 ;  /* 0x000000010808d824 */ /* 0x000fc600078e0a00 */
[----:B------:R-:W2:Y:S01]  /*71b0*/  LDL.LU R25, [R1+0x1b8] ;  /* 0x0001b80001197983 */ /* 0x000ea20000300800 */
[----:B------:R-:W-:Y:S01]  /*71c0*/  @!P3 IMAD.IADD R12, R12, 0x1, -R0 ;  /* 0x000000010c0cb824 */ /* 0x000fe200078e0a00 */
[----:B------:R-:W-:-:S04]  /*71d0*/  ISETP.GT.U32.AND P5, PT, R0, R8, PT ;  /* 0x000000080000720c */ /* 0x000fc80003fa4070 */
[----:B------:R-:W-:Y:S01]  /*71e0*/  ISETP.GT.U32.AND P3, PT, R0, R12, PT ;  /* 0x0000000c0000720c */ /* 0x000fe20003f64070 */
[----:B------:R-:W-:-:S04]  /*71f0*/  IMAD.HI.U32 R6, R9, R2, RZ ;  /* 0x0000000209067227 */ /* 0x000fc800078e00ff */
[----:B------:R-:W-:-:S04]  /*7200*/  IMAD.MOV R6, RZ, RZ, -R6 ;  /* 0x000000ffff067224 */ /* 0x000fc800078e0a06 */
[----:B------:R-:W-:Y:S02]  /*7210*/  @!P5 IMAD.IADD R8, R8, 0x1, -R0 ;  /* 0x000000010808d824 */ /* 0x000fe400078e0a00 */
[----:B------:R-:W-:Y:S02]  /*7220*/  IMAD R2, R0, R6, R2 ;  /* 0x0000000600027224 */ /* 0x000fe400078e0202 */
[----:B------:R-:W-:Y:S02]  /*7230*/  @!P3 IMAD.IADD R12, R12, 0x1, -R0 ;  /* 0x000000010c0cb824 */ /* 0x000fe400078e0a00 */
[----:B------:R-:W-:Y:S02]  /*7240*/  IMAD.MOV.U32 R13, RZ, RZ, R8 ;  /* 0x000000ffff0d7224 */ /* 0x000fe400078e0008 */
[----:B0-----:R-:W-:Y:S02]  /*7250*/  IMAD.MOV.U32 R10, RZ, RZ, R12 ;  /* 0x000000ffff0a7224 */ /* 0x001fe400078e000c */
[----:B------:R-:W-:-:S02]  /*7260*/  @!P1 IMAD.MOV R13, RZ, RZ, -R13 ;  /* 0x000000ffff0d9224 */ /* 0x000fc400078e0a0d */
[----:B------:R-:W-:Y:S01]  /*7270*/  @!P0 IMAD.MOV R10, RZ, RZ, -R10 ;  /* 0x000000ffff0a8224 */ /* 0x000fe200078e0a0a */
[----:B---3--:R-:W-:-:S05]  /*7280*/  IABS R5, R24 ;  /* 0x0000001800057213 */ /* 0x008fca0000000000 */
[----:B------:R-:W-:-:S04]  /*7290*/  IMAD.HI.U32 R7, R9, R5, RZ ;  /* 0x0000000509077227 */ /* 0x000fc800078e00ff */
[----:B------:R-:W-:Y:S01]  /*72a0*/  IMAD.MOV R7, RZ, RZ, -R7 ;  /* 0x000000ffff077224 */ /* 0x000fe200078e0a07 */
[----:B-----5:R-:W-:Y:S02]  /*72b0*/  IABS R6, R27 ;  /* 0x0000001b00067213 */ /* 0x020fe40000000000 */
[----:B------:R-:W-:Y:S01]  /*72c0*/  ISETP.GE.AND P5, PT, R24, RZ, PT ;  /* 0x000000ff1800720c */ /* 0x000fe20003fa6270 */
[----:B------:R-:W-:Y:S01]  /*72d0*/  IMAD R5, R0, R7, R5 ;  /* 0x0000000700057224 */ /* 0x000fe200078e0205 */
[----:B------:R-:W3:Y:S01]  /*72e0*/  LDL.LU R24, [R1+0x1bc] ;  /* 0x0001bc0001187983 */ /* 0x000ee20000300800 */
[----:B------:R-:W-:-:S03]  /*72f0*/  IMAD.MOV.U32 R7, RZ, RZ, R6 ;  /* 0x000000ffff077224 */ /* 0x000fc600078e0006 */
[----:B------:R-:W-:Y:S01]  /*7300*/  STL [R1+0xd4], R13 ;  /* 0x0000d40d01007387 */ /* 0x000fe20000100800 */
[----:B----4-:R-:W-:Y:S02]  /*7310*/  IABS R6, R21 ;  /* 0x0000001500067213 */ /* 0x010fe40000000000 */
[----:B------:R-:W-:Y:S02]  /*7320*/  ISETP.GE.AND P0, PT, R21, RZ, PT ;  /* 0x000000ff1500720c */ /* 0x000fe40003f06270 */
[----:B------:R-:W4:Y:S01]  /*7330*/  LDL.LU R21, [R1+0x1c0] ;  /* 0x0001c00001157983 */ /* 0x000f220000300800 */
[----:B------:R-:W-:-:S13]  /*7340*/  ISETP.GT.U32.AND P6, PT, R0, R2, PT ;  /* 0x000000020000720c */ /* 0x000fda0003fc4070 */
[----:B------:R-:W-:-:S05]  /*7350*/  @!P6 IMAD.IADD R2, R2, 0x1, -R0 ;  /* 0x000000010202e824 */ /* 0x000fca00078e0a00 */
[C---:B------:R-:W-:Y:S02]  /*7360*/  ISETP.GT.U32.AND P6, PT, R0.reuse, R2, PT ;  /* 0x000000020000720c */ /* 0x040fe40003fc4070 */
[----:B------:R-:W-:Y:S01]  /*7370*/  ISETP.GT.U32.AND P2, PT, R0, R5, PT ;  /* 0x000000050000720c */ /* 0x000fe20003f44070 */
[----:B------:R0:W-:Y:S01]  /*7380*/  STL [R1+0xc4], R10 ;  /* 0x0000c40a01007387 */ /* 0x0001e20000100800 */
[----:B------:R-:W-:-:S03]  /*7390*/  IABS R4, R23 ;  /* 0x0000001700047213 */ /* 0x000fc60000000000 */
[----:B------:R-:W5:Y:S06]  /*73a0*/  LDL.LU R28, [R1+0x1c4] ;  /* 0x0001c400011c7983 */ /* 0x000f6c0000300800 */
[--C-:B------:R-:W-:Y:S01]  /*73b0*/  @!P6 IMAD.IADD R2, R2, 0x1, -R0.reuse ;  /* 0x000000010202e824 */ /* 0x100fe200078e0a00 */
[----:B------:R-:W-:Y:S02]  /*73c0*/  ISETP.GE.AND P6, PT, R23, RZ, PT ;  /* 0x000000ff1700720c */ /* 0x000fe40003fc6270 */
[----:B------:R-:W5:Y:S01]  /*73d0*/  LDL.LU R23, [R1+0x1c8] ;  /* 0x0001c80001177983 */ /* 0x000f620000300800 */
[----:B------:R-:W-:-:S02]  /*73e0*/  @!P2 IMAD.IADD R5, R5, 0x1, -R0 ;  /* 0x000000010505a824 */ /* 0x000fc400078e0a00 */
[----:B------:R-:W-:-:S03]  /*73f0*/  IMAD.HI.U32 R11, R9, R7, RZ ;  /* 0x00000007090b7227 */ /* 0x000fc600078e00ff */
[----:B------:R-:W-:Y:S01]  /*7400*/  ISETP.GT.U32.AND P2, PT, R0, R5, PT ;  /* 0x000000050000720c */ /* 0x000fe20003f44070 */
[----:B------:R-:W-:-:S04]  /*7410*/  IMAD.MOV R11, RZ, RZ, -R11 ;  /* 0x000000ffff0b7224 */ /* 0x000fc800078e0a0b */
[----:B------:R-:W-:-:S05]  /*7420*/  IMAD R7, R0, R11, R7 ;  /* 0x0000000b00077224 */ /* 0x000fca00078e0207 */
[----:B------:R-:W-:-:S03]  /*7430*/  ISETP.GT.U32.AND P3, PT, R0, R7, PT ;  /* 0x000000070000720c */ /* 0x000fc60003f64070 */
[----:B------:R-:W-:Y:S02]  /*7440*/  @!P2 IMAD.IADD R5, R5, 0x1, -R0 ;  /* 0x000000010505a824 */ /* 0x000fe400078e0a00 */
[----:B------:R-:W-:Y:S02]  /*7450*/  IMAD.MOV.U32 R12, RZ, RZ, R2 ;  /* 0x000000ffff0c7224 */ /* 0x000fe400078e0002 */
[----:B------:R-:W-:-:S04]  /*7460*/  IMAD.HI.U32 R11, R9, R6, RZ ;  /* 0x00000006090b7227 */ /* 0x000fc800078e00ff */
[----:B------:R-:W-:-:S04]  /*7470*/  IMAD.HI.U32 R8, R9, R4, RZ ;  /* 0x0000000409087227 */ /* 0x000fc800078e00ff */
[----:B0-----:R-:W-:Y:S02]  /*7480*/  IMAD.MOV.U32 R10, RZ, RZ, R5 ;  /* 0x000000ffff0a7224 */ /* 0x001fe400078e0005 */
[----:B------:R-:W-:Y:S02]  /*7490*/  @!P4 IMAD.MOV R12, RZ, RZ, -R12 ;  /* 0x000000ffff0cc224 */ /* 0x000fe400078e0a0c */
[----:B------:R-:W-:Y:S02]  /*74a0*/  IMAD.MOV R11, RZ, RZ, -R11 ;  /* 0x000000ffff0b7224 */ /* 0x000fe400078e0a0b */
[----:B------:R-:W-:Y:S02]  /*74b0*/  IMAD.MOV R8, RZ, RZ, -R8 ;  /* 0x000000ffff087224 */ /* 0x000fe400078e0a08 */
[----:B------:R-:W-:Y:S01]  /*74c0*/  @!P5 IMAD.MOV R10, RZ, RZ, -R10 ;  /* 0x000000ffff0ad224 */ /* 0x000fe200078e0a0a */
[----:B------:R-:W-:Y:S01]  /*74d0*/  STL [R1+0xcc], R12 ;  /* 0x0000cc0c01007387 */ /* 0x000fe20000100800 */
[----:B------:R-:W-:Y:S01]  /*74e0*/  @!P3 IMAD.IADD R7, R7, 0x1, -R0 ;  /* 0x000000010707b824 */ /* 0x000fe200078e0a00 */
[----:B------:R-:W-:Y:S01]  /*74f0*/  ISETP.GE.AND P4, PT, R26, RZ, PT ;  /* 0x000000ff1a00720c */ /* 0x000fe20003f86270 */
[C---:B------:R-:W-:Y:S01]  /*7500*/  IMAD R6, R0.reuse, R11, R6 ;  /* 0x0000000b00067224 */ /* 0x040fe200078e0206 */
[----:B------:R-:W-:Y:S01]  /*7510*/  STL [R1+0xd0], R10 ;  /* 0x0000d00a01007387 */ /* 0x000fe20000100800 */
[----:B------:R-:W-:Y:S01]  /*7520*/  IMAD R4, R0, R8, R4 ;  /* 0x0000000800047224 */ /* 0x000fe200078e0204 */
[----:B------:R-:W-:-:S02]  /*7530*/  IABS R8, R26 ;  /* 0x0000001a00087213 */ /* 0x000fc40000000000 */
[----:B------:R-:W5:Y:S01]  /*7540*/  LDL.LU R26, [R1+0x1cc] ;  /* 0x0001cc00011a7983 */ /* 0x000f620000300800 */
[C---:B------:R-:W-:Y:S02]  /*7550*/  ISETP.GT.U32.AND P3, PT, R0.reuse, R7, PT ;  /* 0x000000070000720c */ /* 0x040fe40003f64070 */
[----:B------:R-:W-:Y:S02]  /*7560*/  ISETP.GT.U32.AND P2, PT, R0, R6, PT ;  /* 0x000000060000720c */ /* 0x000fe40003f44070 */
[----:B--2---:R-:W-:Y:S01]  /*7570*/  IABS R14, R25 ;  /* 0x00000019000e7213 */ /* 0x004fe20000000000 */
[----:B------:R-:W-:Y:S01]  /*7580*/  IMAD.MOV.U32 R2, RZ, RZ, R8 ;  /* 0x000000ffff027224 */ /* 0x000fe200078e0008 */
[----:B------:R-:W-:-:S07]  /*7590*/  ISETP.GE.AND P1, PT, R27, RZ, PT ;  /* 0x000000ff1b00720c */ /* 0x000fce0003f26270 */
[--C-:B------:R-:W-:Y:S01]  /*75a0*/  @!P3 IMAD.IADD R7, R7, 0x1, -R0.reuse ;  /* 0x000000010707b824 */ /* 0x100fe200078e0a00 */
[----:B------:R-:W-:Y:S01]  /*75b0*/  ISETP.GE.AND P3, PT, R25, RZ, PT ;  /* 0x000000ff1900720c */ /* 0x000fe20003f66270 */
[----:B------:R-:W-:Y:S01]  /*75c0*/  @!P2 IMAD.IADD R6, R6, 0x1, -R0 ;  /* 0x000000010606a824 */ /* 0x000fe200078e0a00 */
[----:B------:R-:W2:Y:S01]  /*75d0*/  LDL.LU R25, [R1+0x1d0] ;  /* 0x0001d00001197983 */ /* 0x000ea20000300800 */
[----:B------:R-:W-:-:S03]  /*75e0*/  IMAD.HI.U32 R8, R9, R14, RZ ;  /* 0x0000000e09087227 */ /* 0x000fc600078e00ff */
[----:B------:R-:W-:Y:S01]  /*75f0*/  ISETP.GT.U32.AND P2, PT, R0, R6, PT ;  /* 0x000000060000720c */ /* 0x000fe20003f44070 */
[----:B------:R-:W-:-:S04]  /*7600*/  IMAD.MOV R8, RZ, RZ, -R8 ;  /* 0x000000ffff087224 */ /* 0x000fc800078e0a08 */
[----:B------:R-:W-:Y:S02]  /*7610*/  IMAD R14, R0, R8, R14 ;  /* 0x00000008000e7224 */ /* 0x000fe400078e020e */
[----:B------:R-:W-:-:S06]  /*7620*/  @!P1 IMAD.MOV R7, RZ, RZ, -R7 ;  /* 0x000000ffff079224 */ /* 0x000fcc00078e0a07 */
[----:B------:R-:W-:Y:S01]  /*7630*/  @!P2 IMAD.IADD R6, R6, 0x1, -R0 ;  /* 0x000000010606a824 */ /* 0x000fe200078e0a00 */
[----:B------:R-:W-:Y:S01]  /*7640*/  ISETP.GT.U32.AND P2, PT, R0, R14, PT ;  /* 0x0000000e0000720c */ /* 0x000fe20003f44070 */
[----:B------:R0:W-:Y:S02]  /*7650*/  STL [R1+0xc8], R7 ;  /* 0x0000c80701007387 */ /* 0x0001e40000100800 */
[----:B0-----:R-:W-:-:S04]  /*7660*/  IMAD.MOV.U32 R7, RZ, RZ, R6 ;  /* 0x000000ffff077224 */ /* 0x001fc800078e0006 */
[----:B------:R-:W-:-:S06]  /*7670*/  @!P0 IMAD.MOV R7, RZ, RZ, -R7 ;  /* 0x000000ffff078224 */ /* 0x000fcc00078e0a07 */
[----:B------:R-:W-:Y:S01]  /*7680*/  @!P2 IMAD.IADD R14, R14, 0x1, -R0 ;  /* 0x000000010e0ea824 */ /* 0x000fe200078e0a00 */
[----:B------:R0:W-:Y:S01]  /*7690*/  STL [R1+0xbc], R7 ;  /* 0x0000bc0701007387 */ /* 0x0001e20000100800 */
[----:B------:R-:W-:-:S04]  /*76a0*/  IMAD.HI.U32 R5, R9, R2, RZ ;  /* 0x0000000209057227 */ /* 0x000fc800078e00ff */
[----:B------:R-:W-:Y:S01]  /*76b0*/  IMAD.MOV R5, RZ, RZ, -R5 ;  /* 0x000000ffff057224 */ /* 0x000fe200078e0a05 */
[----:B----4-:R-:W-:Y:S02]  /*76c0*/  IABS R12, R21 ;  /* 0x00000015000c7213 */ /* 0x010fe40000000000 */
[----:B------:R-:W-:Y:S02]  /*76d0*/  ISETP.GE.AND P2, PT, R21, RZ, PT ;  /* 0x000000ff1500720c */ /* 0x000fe40003f46270 */
[----:B------:R-:W4:Y:S01]  /*76e0*/  LDL.LU R21, [R1+0x1d4] ;  /* 0x0001d40001157983 */ /* 0x000f220000300800 */
[C---:B------:R-:W-:Y:S01]  /*76f0*/  IMAD R2, R0.reuse, R5, R2 ;  /* 0x0000000500027224 */ /* 0x040fe200078e0202 */
[C---:B------:R-:W-:Y:S01]  /*7700*/  ISETP.GT.U32.AND P5, PT, R0.reuse, R4, PT ;  /* 0x000000040000720c */ /* 0x040fe20003fa4070 */
[----:B------:R-:W-:Y:S01]  /*7710*/  IMAD.HI.U32 R8, R9, R12, RZ ;  /* 0x0000000c09087227 */ /* 0x000fe200078e00ff */
[----:B---3--:R-:W-:Y:S01]  /*7720*/  IABS R13, R24 ;  /* 0x00000018000d7213 */ /* 0x008fe20000000000 */
[----:B------:R-:W3:Y:S01]  /*7730*/  LDL.LU R27, [R1+0x1d8] ;  /* 0x0001d800011b7983 */ /* 0x000ee20000300800 */
[----:B------:R-:W-:Y:S01]  /*7740*/  ISETP.GT.U32.AND P1, PT, R0, R2, PT ;  /* 0x000000020000720c */ /* 0x000fe20003f24070 */
[----:B------:R-:W-:-:S08]  /*7750*/  IMAD.MOV R8, RZ, RZ, -R8 ;  /* 0x000000ffff087224 */ /* 0x000fd000078e0a08 */
[----:B------:R-:W-:-:S04]  /*7760*/  @!P5 IMAD.IADD R4, R4, 0x1, -R0 ;  /* 0x000000010404d824 */ /* 0x000fc800078e0a00 */
[----:B------:R-:W-:Y:S01]  /*7770*/  @!P1 IMAD.IADD R2, R2, 0x1, -R0 ;  /* 0x0000000102029824 */ /* 0x000fe200078e0a00 */
[----:B------:R-:W-:-:S04]  /*7780*/  ISETP.GT.U32.AND P5, PT, R0, R4, PT ;  /* 0x000000040000720c */ /* 0x000fc80003fa4070 */
[C---:B------:R-:W-:Y:S01]  /*7790*/  ISETP.GT.U32.AND P1, PT, R0.reuse, R2, PT ;  /* 0x000000020000720c */ /* 0x040fe20003f24070 */
[----:B------:R-:W-:Y:S02]  /*77a0*/  IMAD R12, R0, R8, R12 ;  /* 0x00000008000c7224 */ /* 0x000fe400078e020c */
[----:B------:R-:W-:-:S04]  /*77b0*/  IMAD.HI.U32 R5, R9, R13, RZ ;  /* 0x0000000d09057227 */ /* 0x000fc800078e00ff */
[----:B------:R-:W-:Y:S02]  /*77c0*/  IMAD.MOV R5, RZ, RZ, -R5 ;  /* 0x000000ffff057224 */ /* 0x000fe400078e0a05 */
[----:B------:R-:W-:-:S04]  /*77d0*/  @!P5 IMAD.IADD R4, R4, 0x1, -R0 ;  /* 0x000000010404d824 */ /* 0x000fc800078e0a00 */
[----:B------:R-:W-:Y:S01]  /*77e0*/  @!P1 IMAD.IADD R2, R2, 0x1, -R0 ;  /* 0x0000000102029824 */ /* 0x000fe200078e0a00 */
[C---:B------:R-:W-:Y:S01]  /*77f0*/  ISETP.GT.U32.AND P1, PT, R0.reuse, R12, PT ;  /* 0x0000000c0000720c */ /* 0x040fe20003f24070 */
[C---:B------:R-:W-:Y:S02]  /*7800*/  IMAD R13, R0.reuse, R5, R13 ;  /* 0x00000005000d7224 */ /* 0x040fe400078e020d */
[----:B------:R-:W-:Y:S02]  /*7810*/  IMAD.MOV.U32 R10, RZ, RZ, R2 ;  /* 0x000000ffff0a7224 */ /* 0x000fe400078e0002 */
[----:B------:R-:W-:Y:S01]  /*7820*/  @!P6 IMAD.MOV R4, RZ, RZ, -R4 ;  /* 0x000000ffff04e224 */ /* 0x000fe200078e0a04 */
[----:B------:R-:W-:Y:S01]  /*7830*/  ISETP.GT.U32.AND P5, PT, R0, R13, PT ;  /* 0x0000000d0000720c */ /* 0x000fe20003fa4070 */
[----:B------:R-:W-:Y:S01]  /*7840*/  @!P4 IMAD.MOV R10, RZ, RZ, -R10 ;  /* 0x000000ffff0ac224 */ /* 0x000fe200078e0a0a */
[----:B------:R-:W-:Y:S02]  /*7850*/  ISETP.GE.AND P0, PT, R24, RZ, PT ;  /* 0x000000ff1800720c */ /* 0x000fe40003f06270 */
[----:B------:R-:W-:Y:S01]  /*7860*/  STL [R1+0xb8], R4 ;  /* 0x0000b80401007387 */ /* 0x000fe20000100800 */
[----:B-----5:R-:W-:-:S02]  /*7870*/  IABS R5, R23 ;  /* 0x0000001700057213 */ /* 0x020fc40000000000 */
[----:B------:R-:W-:Y:S01]  /*7880*/  @!P1 IMAD.IADD R12, R12, 0x1, -R0 ;  /* 0x000000010c0c9824 */ /* 0x000fe200078e0a00 */
[----:B------:R-:W5:Y:S01]  /*7890*/  LDL.LU R24, [R1+0x1dc] ;  /* 0x0001dc0001187983 */ /* 0x000f620000300800 */
[----:B------:R-:W-:Y:S02]  /*78a0*/  ISETP.GE.AND P1, PT, R23, RZ, PT ;  /* 0x000000ff1700720c */ /* 0x000fe40003f26270 */
[----:B------:R-:W-:Y:S01]  /*78b0*/  IABS R11, R28 ;  /* 0x0000001c000b7213 */ /* 0x000fe20000000000 */
[----:B------:R0:W-:Y:S04]  /*78c0*/  STL [R1+0xb4], R10 ;  /* 0x0000b40a01007387 */ /* 0x0001e80000100800 */
[----:B------:R-:W5:Y:S01]  /*78d0*/  LDL.LU R23, [R1+0x1e0] ;  /* 0x0001e00001177983 */ /* 0x000f620000300800 */
[----:B------:R-:W-:Y:S01]  /*78e0*/  ISETP.GT.U32.AND P6, PT, R0, R14, PT ;  /* 0x0000000e0000720c */ /* 0x000fe20003fc4070 */
[----:B------:R-:W-:-:S04]  /*78f0*/  IMAD.HI.U32 R6, R9, R11, RZ ;  /* 0x0000000b09067227 */ /* 0x000fc800078e00ff */
[----:B------:R-:W-:Y:S02]  /*7900*/  @!P5 IMAD.IADD R13, R13, 0x1, -R0 ;  /* 0x000000010d0dd824 */ /* 0x000fe400078e0a00 */
[----:B------:R-:W-:Y:S02]  /*7910*/  IMAD.MOV R6, RZ, RZ, -R6 ;  /* 0x000000ffff067224 */ /* 0x000fe400078e0a06 */
[----:B0-----:R-:W-:Y:S01]  /*7920*/  IMAD.HI.U32 R7, R9, R5, RZ ;  /* 0x0000000509077227 */ /* 0x001fe200078e00ff */
[----:B------:R-:W-:-:S03]  /*7930*/  ISETP.GT.U32.AND P5, PT, R0, R13, PT ;  /* 0x0000000d0000720c */ /* 0x000fc60003fa4070 */
[----:B------:R-:W-:Y:S02]  /*7940*/  IMAD R11, R0, R6, R11 ;  /* 0x00000006000b7224 */ /* 0x000fe400078e020b */
[----:B------:R-:W-:Y:S02]  /*7950*/  IMAD.MOV R7, RZ, RZ, -R7 ;  /* 0x000000ffff077224 */ /* 0x000fe400078e0a07 */
[----:B------:R-:W-:Y:S01]  /*7960*/  @!P6 IMAD.IADD R14, R14, 0x1, -R0 ;  /* 0x000000010e0ee824 */ /* 0x000fe200078e0a00 */
[C---:B------:R-:W-:Y:S01]  /*7970*/  ISETP.GT.U32.AND P4, PT, R0.reuse, R11, PT ;  /* 0x0000000b0000720c */ /* 0x040fe20003f84070 */
[C---:B------:R-:W-:Y:S02]  /*7980*/  IMAD R5, R0.reuse, R7, R5 ;  /* 0x0000000700057224 */ /* 0x040fe400078e0205 */
[----:B------:R-:W-:Y:S02]  /*7990*/  @!P3 IMAD.MOV R14, RZ, RZ, -R14 ;  /* 0x000000ffff0eb224 */ /* 0x000fe400078e0a0e */
[----:B------:R-:W-:Y:S01]  /*79a0*/  @!P5 IMAD.IADD R13, R13, 0x1, -R0 ;  /* 0x000000010d0dd824 */ /* 0x000fe200078e0a00 */
[----:B------:R-:W-:-:S02]  /*79b0*/  ISETP.GT.U32.AND P6, PT, R0, R5, PT ;  /* 0x000000050000720c */ /* 0x000fc40003fc4070 */
[----:B------:R-:W-:Y:S01]  /*79c0*/  ISETP.GE.AND P5, PT, R28, RZ, PT ;  /* 0x000000ff1c00720c */ /* 0x000fe20003fa6270 */
[----:B------:R-:W-:Y:S04]  /*79d0*/  STL [R1+0xa0], R14 ;  /* 0x0000a00e01007387 */ /* 0x000fe80000100800 */
[----:B------:R-:W5:Y:S01]  /*79e0*/  LDL.LU R28, [R1+0x1e4] ;  /* 0x0001e400011c7983 */ /* 0x000f620000300800 */
[----:B------:R-:W-:Y:S01]  /*79f0*/  @!P4 IMAD.IADD R11, R11, 0x1, -R0 ;  /* 0x000000010b0bc824 */ /* 0x000fe200078e0a00 */
[----:B------:R-:W-:Y:S01]  /*7a00*/  ISETP.GT.U32.AND P4, PT, R0, R12, PT ;  /* 0x0000000c0000720c */ /* 0x000fe20003f84070 */
[----:B------:R-:W-:-:S04]  /*7a10*/  IMAD.MOV.U32 R10, RZ, RZ, R13 ;  /* 0x000000ffff0a7224 */ /* 0x000fc800078e000d */
[----:B------:R-:W-:Y:S01]  /*7a20*/  @!P0 IMAD.MOV R10, RZ, RZ, -R10 ;  /* 0x000000ffff0a8224 */ /* 0x000fe200078e0a0a */
[----:B------:R-:W-:Y:S01]  /*7a30*/  IABS R4, R26 ;  /* 0x0000001a00047213 */ /* 0x000fe20000000000 */
[--C-:B------:R-:W-:Y:S01]  /*7a40*/  @!P6 IMAD.IADD R5, R5, 0x1, -R0.reuse ;  /* 0x000000010505e824 */ /* 0x100fe200078e0a00 */
[----:B------:R-:W-:Y:S02]  /*7a50*/  ISETP.GE.AND P6, PT, R26, RZ, PT ;  /* 0x000000ff1a00720c */ /* 0x000fe40003fc6270 */
[----:B------:R0:W-:Y:S04]  /*7a60*/  STL [R1+0xa8], R10 ;  /* 0x0000a80a01007387 */ /* 0x0001e80000100800 */
[----:B------:R-:W5:Y:S01]  /*7a70*/  LDL.LU R26, [R1+0x1e8] ;  /* 0x0001e800011a7983 */ /* 0x000f620000300800 */
[----:B------:R-:W-:Y:S01]  /*7a80*/  ISETP.GT.U32.AND P0, PT, R0, R5, PT ;  /* 0x000000050000720c */ /* 0x000fe20003f04070 */
[----:B------:R-:W-:-:S04]  /*7a90*/  @!P4 IMAD.IADD R12, R12, 0x1, -R0 ;  /* 0x000000010c0cc824 */ /* 0x000fc800078e0a00 */
[----:B0-----:R-:W-:-:S04]  /*7aa0*/  IMAD.MOV.U32 R10, RZ, RZ, R12 ;  /* 0x000000ffff0a7224 */ /* 0x001fc800078e000c */
[----:B------:R-:W-:Y:S01]  /*7ab0*/  @!P2 IMAD.MOV R10, RZ, RZ, -R10 ;  /* 0x000000ffff0aa224 */ /* 0x000fe200078e0a0a */
[----:B--2---:R-:W-:-:S03]  /*7ac0*/  IABS R8, R25 ;  /* 0x0000001900087213 */ /* 0x004fc60000000000 */
[----:B------:R-:W-:Y:S01]  /*7ad0*/  @!P0 IMAD.IADD R5, R5, 0x1, -R0 ;  /* 0x0000000105058824 */ /* 0x000fe200078e0a00 */
[----:B------:R-:W-:Y:S01]  /*7ae0*/  ISETP.GE.AND P0, PT, R25, RZ, PT ;  /* 0x000000ff1900720c */ /* 0x000fe20003f06270 */
[----:B------:R0:W-:Y:S04]  /*7af0*/  STL [R1+0xa4], R10 ;  /* 0x0000a40a01007387 */ /* 0x0001e80000100800 */
[----:B------:R-:W2:Y:S01]  /*7b00*/  LDL.LU R25, [R1+0x1ec] ;  /* 0x0001ec0001197983 */ /* 0x000ea20000300800 */
[----:B------:R-:W-:Y:S01]  /*7b10*/  IMAD.MOV.U32 R2, RZ, RZ, R4 ;  /* 0x000000ffff027224 */ /* 0x000fe200078e0004 */
[----:B----4-:R-:W-:Y:S02]  /*7b20*/  IABS R6, R21 ;  /* 0x0000001500067213 */ /* 0x010fe40000000000 */
[----:B------:R-:W-:-:S02]  /*7b30*/  ISETP.GE.AND P2, PT, R21, RZ, PT ;  /* 0x000000ff1500720c */ /* 0x000fc40003f46270 */
[----:B------:R-:W4:Y:S01]  /*7b40*/  LDL.LU R21, [R1+0x1f0] ;  /* 0x0001f00001157983 */ /* 0x000f220000300800 */
[C---:B------:R-:W-:Y:S01]  /*7b50*/  IMAD.HI.U32 R7, R9.reuse, R2, RZ ;  /* 0x0000000209077227 */ /* 0x040fe200078e00ff */
[----:B------:R-:W-:Y:S02]  /*7b60*/  ISETP.GT.U32.AND P3, PT, R0, R11, PT ;  /* 0x0000000b0000720c */ /* 0x000fe40003f64070 */
[----:B------:R-:W4:Y:S01]  /*7b70*/  LDL.LU R17, [R1+0x1f4] ;  /* 0x0001f40001117983 */ /* 0x000f220000300800 */
[----:B------:R-:W-:-:S04]  /*7b80*/  IMAD.HI.U32 R4, R9, R8, RZ ;  /* 0x0000000809047227 */ /* 0x000fc800078e00ff */
[----:B------:R-:W-:Y:S02]  /*7b90*/  IMAD.MOV R7, RZ, RZ, -R7 ;  /* 0x000000ffff077224 */ /* 0x000fe400078e0a07 */
[----:B------:R-:W-:Y:S02]  /*7ba0*/  IMAD.MOV R4, RZ, RZ, -R4 ;  /* 0x000000ffff047224 */ /* 0x000fe400078e0a04 */
[C---:B------:R-:W-:Y:S02]  /*7bb0*/  IMAD R2, R0.reuse, R7, R2 ;  /* 0x0000000700027224 */ /* 0x040fe400078e0202 */
[----:B------:R-:W-:-:S03]  /*7bc0*/  IMAD R8, R0, R4, R8 ;  /* 0x0000000400087224 */ /* 0x000fc600078e0208 */
[C---:B------:R-:W-:Y:S01]  /*7bd0*/  ISETP.GT.U32.AND P4, PT, R0.reuse, R2, PT ;  /* 0x000000020000720c */ /* 0x040fe20003f84070 */
[----:B------:R-:W-:Y:S01]  /*7be0*/  @!P3 IMAD.IADD R11, R11, 0x1, -R0 ;  /* 0x000000010b0bb824 */ /* 0x000fe200078e0a00 */
[----:B------:R-:W-:Y:S01]  /*7bf0*/  ISETP.GT.U32.AND P3, PT, R0, R8, PT ;  /* 0x000000080000720c */ /* 0x000fe20003f64070 */
[----:B------:R-:W-:-:S04]  /*7c00*/  IMAD.HI.U32 R4, R9, R6, RZ ;  /* 0x0000000609047227 */ /* 0x000fc800078e00ff */
[----:B------:R-:W-:-:S04]  /*7c10*/  IMAD.MOV R4, RZ, RZ, -R4 ;  /* 0x000000ffff047224 */ /* 0x000fc800078e0a04 */
[----:B------:R-:W-:Y:S02]  /*7c20*/  IMAD R6, R0, R4, R6 ;  /* 0x0000000400067224 */ /* 0x000fe400078e0206 */
[--C-:B------:R-:W-:Y:S01]  /*7c30*/  @!P4 IMAD.IADD R2, R2, 0x1, -R0.reuse ;  /* 0x000000010202c824 */ /* 0x100fe200078e0a00 */
[----:B---3--:R-:W-:Y:S01]  /*7c40*/  IABS R7, R27 ;  /* 0x0000001b00077213 */ /* 0x008fe20000000000 */
[----:B------:R-:W-:Y:S01]  /*7c50*/  @!P3 IMAD.IADD R8, R8, 0x1, -R0 ;  /* 0x000000010808b824 */ /* 0x000fe200078e0a00 */
[C---:B------:R-:W-:Y:S02]  /*7c60*/  ISETP.GT.U32.AND P4, PT, R0.reuse, R6, PT ;  /* 0x000000060000720c */ /* 0x040fe40003f84070 */
[----:B------:R-:W-:Y:S01]  /*7c70*/  ISETP.GT.U32.AND P3, PT, R0, R2, PT ;  /* 0x000000020000720c */ /* 0x000fe20003f64070 */
[----:B------:R-:W-:-:S04]  /*7c80*/  IMAD.HI.U32 R15, R9, R7, RZ ;  /* 0x00000007090f7227 */ /* 0x000fc800078e00ff */
[----:B0-----:R-:W-:Y:S02]  /*7c90*/  IMAD.MOV.U32 R10, RZ, RZ, R11 ;  /* 0x000000ffff0a7224 */ /* 0x001fe400078e000b */
[----:B------:R-:W-:Y:S02]  /*7ca0*/  IMAD.MOV R15, RZ, RZ, -R15 ;  /* 0x000000ffff0f7224 */ /* 0x000fe400078e0a0f */
[----:B------:R-:W-:Y:S01]  /*7cb0*/  @!P5 IMAD.MOV R10, RZ, RZ, -R10 ;  /* 0x000000ffff0ad224 */ /* 0x000fe200078e0a0a */
[----:B------:R-:W-:Y:S02]  /*7cc0*/  ISETP.GT.U32.AND P5, PT, R0, R8, PT ;  /* 0x000000080000720c */ /* 0x000fe40003fa4070 */
[----:B-----5:R-:W-:Y:S01]  /*7cd0*/  IABS R13, R24 ;  /* 0x00000018000d7213 */ /* 0x020fe20000000000 */
[--C-:B------:R-:W-:Y:S02]  /*7ce0*/  @!P4 IMAD.IADD R6, R6, 0x1, -R0.reuse ;  /* 0x000000010606c824 */ /* 0x100fe400078e0a00 */
[----:B------:R-:W-:Y:S01]  /*7cf0*/  IMAD R7, R0, R15, R7 ;  /* 0x0000000f00077224 */ /* 0x000fe200078e0207 */
[----:B------:R-:W-:Y:S01]  /*7d00*/  IABS R4, R23 ;  /* 0x0000001700047213 */ /* 0x000fe20000000000 */
[----:B------:R-:W-:-:S02]  /*7d10*/  @!P3 IMAD.IADD R2, R2, 0x1, -R0 ;  /* 0x000000010202b824 */ /* 0x000fc400078e0a00 */
[C---:B------:R-:W-:Y:S01]  /*7d20*/  IMAD.HI.U32 R14, R9.reuse, R13, RZ ;  /* 0x0000000d090e7227 */ /* 0x040fe200078e00ff */
[----:B------:R0:W-:Y:S03]  /*7d30*/  STL [R1+0x9c], R10 ;  /* 0x00009c0a01007387 */ /* 0x0001e60000100800 */
[----:B------:R-:W-:Y:S01]  /*7d40*/  IMAD.MOV.U32 R15, RZ, RZ, R4 ;  /* 0x000000ffff0f7224 */ /* 0x000fe200078e0004 */
[----:B------:R-:W-:Y:S01]  /*7d50*/  ISETP.GT.U32.AND P4, PT, R0, R6, PT ;  /* 0x000000060000720c */ /* 0x000fe20003f84070 */
[----:B------:R-:W-:Y:S02]  /*7d60*/  IMAD.MOV R14, RZ, RZ, -R14 ;  /* 0x000000ffff0e7224 */ /* 0x000fe400078e0a0e */
[----:B------:R-:W-:-:S04]  /*7d70*/  IMAD.HI.U32 R11, R9, R15, RZ ;  /* 0x0000000f090b7227 */ /* 0x000fc800078e00ff */
[----:B0-----:R-:W-:Y:S02]  /*7d80*/  IMAD.MOV.U32 R10, RZ, RZ, R2 ;  /* 0x000000ffff0a7224 */ /* 0x001fe400078e0002 */
[----:B------:R-:W-:Y:S02]  /*7d90*/  @!P1 IMAD.MOV R5, RZ, RZ, -R5 ;  /* 0x000000ffff059224 */ /* 0x000fe400078e0a05 */
[----:B------:R-:W-:Y:S02]  /*7da0*/  @!P6 IMAD.MOV R10, RZ, RZ, -R10 ;  /* 0x000000ffff0ae224 */ /* 0x000fe400078e0a0a */
[----:B------:R-:W-:Y:S02]  /*7db0*/  IMAD R4, R0, R14, R13 ;  /* 0x0000000e00047224 */ /* 0x000fe400078e020d */
[----:B------:R-:W-:Y:S02]  /*7dc0*/  IMAD.MOV R11, RZ, RZ, -R11 ;  /* 0x000000ffff0b7224 */ /* 0x000fe400078e0a0b */
[--C-:B------:R-:W-:Y:S01]  /*7dd0*/  @!P5 IMAD.IADD R8, R8, 0x1, -R0.reuse ;  /* 0x000000010808d824 */ /* 0x100fe200078e0a00 */
[----:B------:R-:W-:Y:S01]  /*7de0*/  STL [R1+0x94], R5 ;  /* 0x0000940501007387 */ /* 0x000fe20000100800 */
[C---:B------:R-:W-:Y:S01]  /*7df0*/  ISETP.GT.U32.AND P3, PT, R0.reuse, R7, PT ;  /* 0x000000070000720c */ /* 0x040fe20003f64070 */
[C---:B------:R-:W-:Y:S01]  /*7e00*/  IMAD R2, R0.reuse, R11, R15 ;  /* 0x0000000b00027224 */ /* 0x040fe200078e020f */
[----:B------:R-:W-:Y:S01]  /*7e10*/  ISETP.GT.U32.AND P6, PT, R0, R4, PT ;  /* 0x000000040000720c */ /* 0x000fe20003fc4070 */
[----:B------:R0:W-:Y:S01]  /*7e20*/  STL [R1+0x8c], R10 ;  /* 0x00008c0a01007387 */ /* 0x0001e20000100800 */
[----:B------:R-:W-:-:S02]  /*7e30*/  @!P4 IMAD.IADD R6, R6, 0x1, -R0 ;  /* 0x000000010606c824 */ /* 0x000fc400078e0a00 */
[----:B------:R-:W-:Y:S01]  /*7e40*/  ISETP.GT.U32.AND P4, PT, R0, R2, PT ;  /* 0x000000020000720c */ /* 0x000fe20003f84070 */
[----:B0-----:R-:W-:-:S04]  /*7e50*/  IMAD.MOV.U32 R10, RZ, RZ, R8 ;  /* 0x000000ffff0a7224 */ /* 0x001fc800078e0008 */
[----:B------:R-:W-:Y:S01]  /*7e60*/  @!P0 IMAD.MOV R10, RZ, RZ, -R10 ;  /* 0x000000ffff0a8224 */ /* 0x000fe200078e0a0a */
[----:B------:R-:W-:Y:S01]  /*7e70*/  IABS R12, R28 ;  /* 0x0000001c000c7213 */ /* 0x000fe20000000000 */
[----:B------:R-:W-:-:S03]  /*7e80*/  @!P3 IMAD.IADD R7, R7, 0x1, -R0 ;  /* 0x000000010707b824 */ /* 0x000fc600078e0a00 */
[----:B------:R-:W-:Y:S01]  /*7e90*/  STL [R1+0x88], R10 ;  /* 0x0000880a01007387 */ /* 0x000fe20000100800 */
[----:B------:R-:W-:-:S03]  /*7ea0*/  @!P6 IMAD.IADD R4, R4, 0x1, -R0 ;  /* 0x000000010404e824 */ /* 0x000fc600078e0a00 */
[----:B------:R-:W3:Y:S01]  /*7eb0*/  LDL.LU R29, [R1+0x1f8] ;  /* 0x0001f800011d7983 */ /* 0x000ee20000300800 */
[----:B------:R-:W-:Y:S01]  /*7ec0*/  IMAD.HI.U32 R5, R9, R12, RZ ;  /* 0x0000000c09057227 */ /* 0x000fe200078e00ff */
[----:B------:R-:W-:-:S03]  /*7ed0*/  ISETP.GT.U32.AND P6, PT, R0, R7, PT ;  /* 0x000000070000720c */ /* 0x000fc60003fc4070 */
[----:B------:R-:W-:Y:S01]  /*7ee0*/  @!P4 IMAD.IADD R2, R2, 0x1, -R0 ;  /* 0x000000010202c824 */ /* 0x000fe200078e0a00 */
[----:B------:R-:W-:Y:S01]  /*7ef0*/  ISETP.GT.U32.AND P4, PT, R0, R4, PT ;  /* 0x000000040000720c */ /* 0x000fe20003f84070 */
[----:B------:R-:W-:Y:S01]  /*7f00*/  IMAD.MOV R5, RZ, RZ, -R5 ;  /* 0x000000ffff057224 */ /* 0x000fe200078e0a05 */
[----:B------:R-:W-:Y:S02]  /*7f10*/  ISETP.GE.AND P1, PT, R27, RZ, PT ;  /* 0x000000ff1b00720c */ /* 0x000fe40003f26270 */
[----:B------:R-:W-:Y:S01]  /*7f20*/  ISETP.GE.AND P5, PT, R24, RZ, PT ;  /* 0x000000ff1800720c */ /* 0x000fe20003fa6270 */
[C---:B------:R-:W-:Y:S01]  /*7f30*/  IMAD R5, R0.reuse, R5, R12 ;  /* 0x0000000500057224 */ /* 0x040fe200078e020c */
[----:B------:R-:W-:Y:S01]  /*7f40*/  IABS R20, R26 ;  /* 0x0000001a00147213 */ /* 0x000fe20000000000 */
[----:B------:R-:W5:Y:S01]  /*7f50*/  LDL.LU R24, [R1+0x1fc] ;  /* 0x0001fc0001187983 */ /* 0x000f620000300800 */
[C---:B------:R-:W-:Y:S01]  /*7f60*/  ISETP.GT.U32.AND P0, PT, R0.reuse, R2, PT ;  /* 0x000000020000720c */ /* 0x040fe20003f04070 */
[----:B------:R-:W-:Y:S01]  /*7f70*/  @!P2 IMAD.MOV R6, RZ, RZ, -R6 ;  /* 0x000000ffff06a224 */ /* 0x000fe200078e0a06 */
[----:B------:R-:W-:Y:S01]  /*7f80*/  ISETP.GT.U32.AND P2, PT, R0, R5, PT ;  /* 0x000000050000720c */ /* 0x000fe20003f44070 */
[----:B------:R-:W-:-:S04]  /*7f90*/  IMAD.HI.U32 R8, R9, R20, RZ ;  /* 0x0000001409087227 */ /* 0x000fc800078e00ff */
[--C-:B------:R-:W-:Y:S01]  /*7fa0*/  @!P6 IMAD.IADD R7, R7, 0x1, -R0.reuse ;  /* 0x000000010707e824 */ /* 0x100fe200078e0a00 */
[----:B------:R0:W-:Y:S01]  /*7fb0*/  STL [R1+0x84], R6 ;  /* 0x0000840601007387 */ /* 0x0001e20000100800 */
[----:B------:R-:W-:Y:S01]  /*7fc0*/  @!P4 IMAD.IADD R4, R4, 0x1, -R0 ;  /* 0x000000010404c824 */ /* 0x000fe200078e0a00 */
[----:B------:R-:W-:Y:S01]  /*7fd0*/  ISETP.GE.AND P6, PT, R28, RZ, PT ;  /* 0x000000ff1c00720c */ /* 0x000fe20003fc6270 */
[----:B------:R-:W-:Y:S01]  /*7fe0*/  IMAD.MOV R8, RZ, RZ, -R8 ;  /* 0x000000ffff087224 */ /* 0x000fe200078e0a08 */
[----:B------:R-:W5:Y:S01]  /*7ff0*/  LDL.LU R28, [R1+0x200] ;  /* 0x00020000011c7983 */ /* 0x000f620000300800 */
[----:B------:R-:W-:Y:S02]  /*8000*/  @!P1 IMAD.MOV R7, RZ, RZ, -R7 ;  /* 0x000000ffff079224 */ /* 0x000fe400078e0a07 */
[----:B------:R-:W-:Y:S02]  /*8010*/  @!P5 IMAD.MOV R4, RZ, RZ, -R4 ;  /* 0x000000ffff04d224 */ /* 0x000fe400078e0a04 */
[----:B------:R-:W-:Y:S01]  /*8020*/  IMAD R20, R0, R8, R20 ;  /* 0x0000000800147224 */ /* 0x000fe200078e0214 */
[----:B------:R-:W-:Y:S01]  /*8030*/  STL [R1+0x58], R7 ;  /* 0x0000580701007387 */ /* 0x000fe20000100800 */
[--C-:B------:R-:W-:Y:S01]  /*8040*/  @!P0 IMAD.IADD R2, R2, 0x1, -R0.reuse ;  /* 0x0000000102028824 */ /* 0x100fe200078e0a00 */
[----:B------:R-:W-:Y:S01]  /*8050*/  ISETP.GE.AND P3, PT, R23, RZ, PT ;  /* 0x000000ff1700720c */ /* 0x000fe20003f66270 */
[----:B------:R-:W-:Y:S01]  /*8060*/  @!P2 IMAD.IADD R5, R5, 0x1, -R0 ;  /* 0x000000010505a824 */ /* 0x000fe200078e0a00 */
[----:B------:R-:W-:Y:S01]  /*8070*/  ISETP.GE.AND P0, PT, R26, RZ, PT ;  /* 0x000000ff1a00720c */ /* 0x000fe20003f06270 */
[----:B------:R0:W-:Y:S01]  /*8080*/  STL [R1+0x64], R4 ;  /* 0x0000640401007387 */ /* 0x0001e20000100800 */
[----:B--2---:R-:W-:-:S02]  /*8090*/  IABS R23, R25 ;  /* 0x0000001900177213 */ /* 0x004fc40000000000 */
[----:B------:R-:W-:Y:S01]  /*80a0*/  ISETP.GT.U32.AND P4, PT, R0, R20, PT ;  /* 0x000000140000720c */ /* 0x000fe20003f84070 */
[----:B------:R-:W2:Y:S01]  /*80b0*/  LDL.LU R26, [R1+0x204] ;  /* 0x00020400011a7983 */ /* 0x000ea20000300800 */
[----:B------:R-:W-:-:S03]  /*80c0*/  ISETP.GE.AND P2, PT, R25, RZ, PT ;  /* 0x000000ff1900720c */ /* 0x000fc60003f46270 */
[----:B------:R-:W2:Y:S08]  /*80d0*/  LDL.LU R25, [R1+0x208] ;  /* 0x0002080001197983 */ /* 0x000eb00000300800 */
[----:B------:R-:W-:-:S05]  /*80e0*/  @!P4 IMAD.IADD R20, R20, 0x1, -R0 ;  /* 0x000000011414c824 */ /* 0x000fca00078e0a00 */
[----:B------:R-:W-:Y:S01]  /*80f0*/  ISETP.GT.U32.AND P5, PT, R0, R20, PT ;  /* 0x000000140000720c */ /* 0x000fe20003fa4070 */
[----:B------:R-:W-:-:S05]  /*8100*/  @!P3 IMAD.MOV R2, RZ, RZ, -R2 ;  /* 0x000000ffff02b224 */ /* 0x000fca00078e0a02 */
[----:B------:R0:W-:Y:S07]  /*8110*/  STL [R1+0x6c], R2 ;  /* 0x00006c0201007387 */ /* 0x0001ee0000100800 */
[----:B------:R-:W-:Y:S01]  /*8120*/  @!P5 IMAD.IADD R20, R20, 0x1, -R0 ;  /* 0x000000011414d824 */ /* 0x000fe200078e0a00 */
[----:B----4-:R-:W-:Y:S02]  /*8130*/  IABS R27, R21 ;  /* 0x00000015001b7213 */ /* 0x010fe40000000000 */
[----:B------:R-:W-:-:S02]  /*8140*/  ISETP.GE.AND P5, PT, R21, RZ, PT ;  /* 0x000000ff1500720c */ /* 0x000fc40003fa6270 */
[----:B------:R-:W4:Y:S01]  /*8150*/  LDL.LU R21, [R1+0x20c] ;  /* 0x00020c0001157983 */ /* 0x000f220000300800 */
[----:B------:R-:W-:-:S04]  /*8160*/  IMAD.HI.U32 R11, R9, R23, RZ ;  /* 0x00000017090b7227 */ /* 0x000fc800078e00ff */
[----:B------:R-:W-:-:S04]  /*8170*/  IMAD.MOV R11, RZ, RZ, -R11 ;  /* 0x000000ffff0b7224 */ /* 0x000fc800078e0a0b */
[----:B------:R-:W-:-:S05]  /*8180*/  IMAD R23, R0, R11, R23 ;  /* 0x0000000b00177224 */ /* 0x000fca00078e0217 */
[----:B------:R-:W-:Y:S01]  /*8190*/  ISETP.GT.U32.AND P4, PT, R0, R23, PT ;  /* 0x000000170000720c */ /* 0x000fe20003f84070 */
[----:B------:R-:W-:Y:S01]  /*81a0*/  IMAD.HI.U32 R8, R9, R27, RZ ;  /* 0x0000001b09087227 */ /* 0x000fe200078e00ff */
[----:B------:R-:W-:-:S03]  /*81b0*/  IABS R13, R17 ;  /* 0x00000011000d7213 */ /* 0x000fc60000000000 */
[----:B------:R-:W-:Y:S01]  /*81c0*/  IMAD.MOV R8, RZ, RZ, -R8 ;  /* 0x000000ffff087224 */ /* 0x000fe200078e0a08 */
[----:B------:R-:W-:Y:S01]  /*81d0*/  ISETP.GT.U32.AND P1, PT, R0, R5, PT ;  /* 0x000000050000720c */ /* 0x000fe20003f24070 */
[----:B0-----:R-:W-:-:S04]  /*81e0*/  IMAD.HI.U32 R6, R9, R13, RZ ;  /* 0x0000000d09067227 */ /* 0x001fc800078e00ff */
[C---:B------:R-:W-:Y:S02]  /*81f0*/  IMAD R27, R0.reuse, R8, R27 ;  /* 0x00000008001b7224 */ /* 0x040fe400078e021b */
[----:B------:R-:W-:Y:S02]  /*8200*/  @!P4 IMAD.IADD R23, R23, 0x1, -R0 ;  /* 0x000000011717c824 */ /* 0x000fe400078e0a00 */
[----:B------:R-:W-:Y:S01]  /*8210*/  IMAD.MOV R6, RZ, RZ, -R6 ;  /* 0x000000ffff067224 */ /* 0x000fe200078e0a06 */
[C---:B------:R-:W-:Y:S02]  /*8220*/  ISETP.GT.U32.AND P3, PT, R0.reuse, R27, PT ;  /* 0x0000001b0000720c */ /* 0x040fe40003f64070 */
[C---:B------:R-:W-:Y:S01]  /*8230*/  ISETP.GT.U32.AND P4, PT, R0.reuse, R23, PT ;  /* 0x000000170000720c */ /* 0x040fe20003f84070 */
[----:B------:R-:W-:Y:S02]  /*8240*/  IMAD R13, R0, R6, R13 ;  /* 0x00000006000d7224 */ /* 0x000fe400078e020d */
[----:B------:R-:W-:-:S03]  /*8250*/  @!P1 IMAD.IADD R5, R5, 0x1, -R0 ;  /* 0x0000000105059824 */ /* 0x000fc600078e0a00 */
[----:B------:R-:W-:-:S05]  /*8260*/  ISETP.GT.U32.AND P1, PT, R0, R13, PT ;  /* 0x0000000d0000720c */ /* 0x000fca0003f24070 */
[--C-:B------:R-:W-:Y:S02]  /*8270*/  @!P3 IMAD.IADD R27, R27, 0x1, -R0.reuse ;  /* 0x000000011b1bb824 */ /* 0x100fe400078e0a00 */
[----:B------:R-:W-:-:S03]  /*8280*/  @!P4 IMAD.IADD R23, R23, 0x1, -R0 ;  /* 0x000000011717c824 */ /* 0x000fc600078e0a00 */
[----:B------:R-:W-:-:S03]  /*8290*/  ISETP.GT.U32.AND P3, PT, R0, R27, PT ;  /* 0x0000001b0000720c */ /* 0x000fc60003f64070 */
[--C-:B------:R-:W-:Y:S02]  /*82a0*/  @!P1 IMAD.IADD R13, R13, 0x1, -R0.reuse ;  /* 0x000000010d0d9824 */ /* 0x100fe400078e0a00 */
[----:B------:R-:W-:Y:S01]  /*82b0*/  @!P6 IMAD.MOV R5, RZ, RZ, -R5 ;  /* 0x000000ffff05e224 */ /* 0x000fe200078e0a05 */
[----:B------:R-:W-:Y:S02]  /*82c0*/  ISETP.GE.AND P6, PT, R17, RZ, PT ;  /* 0x000000ff1100720c */ /* 0x000fe40003fc6270 */
[----:B------:R-:W-:Y:S01]  /*82d0*/  ISETP.GT.U32.AND P1, PT, R0, R13, PT ;  /* 0x0000000d0000720c */ /* 0x000fe20003f24070 */
[----:B------:R-:W4:Y:S04]  /*82e0*/  LDL.LU R17, [R1+0x210] ;  /* 0x0002100001117983 */ /* 0x000f280000300800 */
[----:B------:R2:W-:Y:S01]  /*82f0*/  STL [R1+0x60], R5 ;  /* 0x0000600501007387 */ /* 0x0005e20000100800 */
[----:B------:R-:W-:-:S02]  /*8300*/  @!P3 IMAD.IADD R27, R27, 0x1, -R0 ;  /* 0x000000011b1bb824 */ /* 0x000fc400078e0a00 */
[----:B------:R-:W-:Y:S01]  /*8310*/  @!P0 IMAD.MOV R20, RZ, RZ, -R20 ;  /* 0x000000ffff148224 */ /* 0x000fe200078e0a14 */
[----:B---3--:R-:W-:-:S05]  /*8320*/  IABS R12, R29 ;  /* 0x0000001d000c7213 */ /* 0x008fca0000000000 */
[----:B------:R-:W-:-:S04]  /*8330*/  IMAD.HI.U32 R4, R9, R12, RZ ;  /* 0x0000000c09047227 */ /* 0x000fc800078e00ff */
[----:B------:R-:W-:-:S04]  /*8340*/  IMAD.MOV R4, RZ, RZ, -R4 ;  /* 0x000000ffff047224 */ /* 0x000fc800078e0a04 */
[----:B------:R-:W-:Y:S01]  /*8350*/  IMAD R12, R0, R4, R12 ;  /* 0x00000004000c7224 */ /* 0x000fe200078e020c */
[----:B-----5:R-:W-:-:S04]  /*8360*/  IABS R11, R24 ;  /* 0x00000018000b7213 */ /* 0x020fc80000000000 */
[----:B------:R-:W-:Y:S01]  /*8370*/  ISETP.GT.U32.AND P4, PT, R0, R12, PT ;  /* 0x0000000c0000720c */ /* 0x000fe20003f84070 */
[----:B------:R-:W-:-:S04]  /*8380*/  IMAD.HI.U32 R2, R9, R11, RZ ;  /* 0x0000000b09027227 */ /* 0x000fc800078e00ff */
[----:B------:R-:W-:Y:S01]  /*8390*/  IMAD.MOV R2, RZ, RZ, -R2 ;  /* 0x000000ffff027224 */ /* 0x000fe200078e0a02 */
[----:B------:R-:W-:-:S03]  /*83a0*/  IABS R8, R28 ;  /* 0x0000001c00087213 */ /* 0x000fc60000000000 */
[----:B------:R-:W-:Y:S02]  /*83b0*/  IMAD R11, R0, R2, R11 ;  /* 0x00000002000b7224 */ /* 0x000fe400078e020b */
[----:B------:R-:W-:-:S04]  /*83c0*/  IMAD.HI.U32 R2, R9, R8, RZ ;  /* 0x0000000809027227 */ /* 0x000fc800078e00ff */
[----:B------:R-:W-:Y:S02]  /*83d0*/  @!P4 IMAD.IADD R12, R12, 0x1, -R0 ;  /* 0x000000010c0cc824 */ /* 0x000fe400078e0a00 */
[----:B------:R-:W-:Y:S01]  /*83e0*/  IMAD.MOV R2, RZ, RZ, -R2 ;  /* 0x000000ffff027224 */ /* 0x000fe200078e0a02 */
[C---:B------:R-:W-:Y:S02]  /*83f0*/  ISETP.GT.U32.AND P3, PT, R0.reuse, R11, PT ;  /* 0x0000000b0000720c */ /* 0x040fe40003f64070 */
[C---:B------:R-:W-:Y:S01]  /*8400*/  ISETP.GT.U32.AND P0, PT, R0.reuse, R12, PT ;  /* 0x0000000c0000720c */ /* 0x040fe20003f04070 */
[----:B------:R-:W-:Y:S01]  /*8410*/  IMAD R8, R0, R2, R8 ;  /* 0x0000000200087224 */ /* 0x000fe200078e0208 */
[----:B--2---:R-:W-:Y:S01]  /*8420*/  IABS R5, R25 ;  /* 0x0000001900057213 */ /* 0x004fe20000000000 */
[----:B------:R-:W-:-:S04]  /*8430*/  @!P1 IMAD.IADD R13, R13, 0x1, -R0 ;  /* 0x000000010d0d9824 */ /* 0x000fc800078e0a00 */
[----:B------:R-:W-:-:S04]  /*8440*/  IMAD.HI.U32 R2, R9, R5, RZ ;  /* 0x0000000509027227 */ /* 0x000fc800078e00ff */
[----:B------:R-:W-:Y:S01]  /*8450*/  IMAD.MOV R2, RZ, RZ, -R2 ;  /* 0x000000ffff027224 */ /* 0x000fe200078e0a02 */
[----:B------:R-:W-:Y:S01]  /*8460*/  ISETP.GE.AND P1, PT, R29, RZ, PT ;  /* 0x000000ff1d00720c */ /* 0x000fe20003f26270 */
[----:B------:R-:W-:Y:S01]  /*8470*/  IMAD.MOV.U32 R10, RZ, RZ, R13 ;  /* 0x000000ffff0a7224 */ /* 0x000fe200078e000d */
[----:B------:R-:W2:Y:S01]  /*8480*/  LDL.LU R29, [R1+0x214] ;  /* 0x00021400011d7983 */ /* 0x000ea20000300800 */
[----:B------:R-:W-:Y:S02]  /*8490*/  IMAD R5, R0, R2, R5 ;  /* 0x0000000200057224 */ /* 0x000fe400078e0205 */
[----:B------:R-:W-:Y:S02]  /*84a0*/  @!P2 IMAD.MOV R23, RZ, RZ, -R23 ;  /* 0x000000ffff17a224 */ /* 0x000fe400078e0a17 */
[----:B------:R-:W-:Y:S01]  /*84b0*/  @!P3 IMAD.IADD R11, R11, 0x1, -R0 ;  /* 0x000000010b0bb824 */ /* 0x000fe200078e0a00 */
[----:B------:R-:W-:Y:S01]  /*84c0*/  ISETP.GE.AND P3, PT, R24, RZ, PT ;  /* 0x000000ff1800720c */ /* 0x000fe20003f66270 */
[----:B------:R-:W-:Y:S01]  /*84d0*/  @!P5 IMAD.MOV R27, RZ, RZ, -R27 ;  /* 0x000000ffff1bd224 */ /* 0x000fe200078e0a1b */
[----:B------:R-:W3:Y:S01]  /*84e0*/  LDL.LU R24, [R1+0x218] ;  /* 0x0002180001187983 */ /* 0x000ee20000300800 */
[----:B------:R-:W-:-:S02]  /*84f0*/  @!P6 IMAD.MOV R10, RZ, RZ, -R10 ;  /* 0x000000ffff0ae224 */ /* 0x000fc400078e0a0a */
[--C-:B------:R-:W-:Y:S01]  /*8500*/  @!P0 IMAD.IADD R12, R12, 0x1, -R0.reuse ;  /* 0x000000010c0c8824 */ /* 0x100fe200078e0a00 */
[----:B------:R-:W-:Y:S01]  /*8510*/  ISETP.GT.U32.AND P0, PT, R0, R5, PT ;  /* 0x000000050000720c */ /* 0x000fe20003f04070 */
[----:B------:R-:W-:Y:S04]  /*8520*/  STL [R1+0x2f40], R20 ;  /* 0x002f401401007387 */ /* 0x000fe80000100800 */
[----:B------:R-:W-:Y:S04]  /*8530*/  STL [R1+0x2f44], R23 ;  /* 0x002f441701007387 */ /* 0x000fe80000100800 */
[----:B------:R-:W-:Y:S04]  /*8540*/  STL [R1+0x2f48], R27 ;  /* 0x002f481b01007387 */ /* 0x000fe80000100800 */
[----:B------:R0:W-:Y:S01]  /*8550*/  STL [R1+0x48], R10 ;  /* 0x0000480a01007387 */ /* 0x0001e20000100800 */
[----:B------:R-:W-:-:S02]  /*8560*/  @!P0 IMAD.IADD R5, R5, 0x1, -R0 ;  /* 0x0000000105058824 */ /* 0x000fc400078e0a00 */
[----:B0-----:R-:W-:-:S04]  /*8570*/  IMAD.MOV.U32 R10, RZ, RZ, R12 ;  /* 0x000000ffff0a7224 */ /* 0x001fc800078e000c */
[----:B------:R-:W-:-:S05]  /*8580*/  @!P1 IMAD.MOV R10, RZ, RZ, -R10 ;  /* 0x000000ffff0a9224 */ /* 0x000fca00078e0a0a */
[----:B------:R0:W-:Y:S01]  /*8590*/  STL [R1+0x4c], R10 ;  /* 0x00004c0a01007387 */ /* 0x0001e20000100800 */
[----:B----4-:R-:W-:Y:S02]  /*85a0*/  IABS R4, R21 ;  /* 0x0000001500047213 */ /* 0x010fe40000000000 */
[----:B------:R-:W-:Y:S02]  /*85b0*/  ISETP.GE.AND P0, PT, R21, RZ, PT ;  /* 0x000000ff1500720c */ /* 0x000fe40003f06270 */
[----:B------:R-:W4:Y:S01]  /*85c0*/  LDL.LU R21, [R1+0x21c] ;  /* 0x00021c0001157983 */ /* 0x000f220000300800 */
[----:B------:R-:W-:Y:S02]  /*85d0*/  ISETP.GT.U32.AND P4, PT, R0, R8, PT ;  /* 0x000000080000720c */ /* 0x000fe40003f84070 */
[----:B------:R-:W-:-:S05]  /*85e0*/  IABS R6, R26 ;  /* 0x0000001a00067213 */ /* 0x000fca0000000000 */
[----:B------:R-:W-:-:S04]  /*85f0*/  IMAD.HI.U32 R7, R9, R6, RZ ;  /* 0x0000000609077227 */ /* 0x000fc800078e00ff */
[----:B------:R-:W-:Y:S02]  /*8600*/  IMAD.MOV R7, RZ, RZ, -R7 ;  /* 0x000000ffff077224 */ /* 0x000fe400078e0a07 */
[----:B------:R-:W-:Y:S02]  /*8610*/  @!P4 IMAD.IADD R8, R8, 0x1, -R0 ;  /* 0x000000010808c824 */ /* 0x000fe400078e0a00 */
[C---:B------:R-:W-:Y:S02]  /*8620*/  IMAD R6, R0.reuse, R7, R6 ;  /* 0x0000000700067224 */ /* 0x040fe400078e0206 */
[----:B------:R-:W-:Y:S01]  /*8630*/  IMAD.HI.U32 R2, R9, R4, RZ ;  /* 0x0000000409027227 */ /* 0x000fe200078e00ff */
[C---:B------:R-:W-:Y:S02]  /*8640*/  ISETP.GT.U32.AND P2, PT, R0.reuse, R8, PT ;  /* 0x000000080000720c */ /* 0x040fe40003f44070 */
[----:B------:R-:W-:Y:S01]  /*8650*/  ISETP.GT.U32.AND P5, PT, R0, R6, PT ;  /* 0x000000060000720c */ /* 0x000fe20003fa4070 */
[----:B------:R-:W-:-:S04]  /*8660*/  IMAD.MOV R2, RZ, RZ, -R2 ;  /* 0x000000ffff027224 */ /* 0x000fc800078e0a02 */
[C---:B------:R-:W-:Y:S01]  /*8670*/  IMAD R4, R0.reuse, R2, R4 ;  /* 0x0000000200047224 */ /* 0x040fe200078e0204 */
[----:B------:R-:W-:-:S05]  /*8680*/  ISETP.GT.U32.AND P4, PT, R0, R11, PT ;  /* 0x0000000b0000720c */ /* 0x000fca0003f84070 */
[--C-:B------:R-:W-:Y:S01]  /*8690*/  @!P2 IMAD.IADD R8, R8, 0x1, -R0.reuse ;  /* 0x000000010808a824 */ /* 0x100fe200078e0a00 */
[----:B------:R-:W-:Y:S01]  /*86a0*/  ISETP.GT.U32.AND P2, PT, R0, R4, PT ;  /* 0x000000040000720c */ /* 0x000fe20003f44070 */
[----:B------:R-:W-:-:S05]  /*86b0*/  @!P5 IMAD.IADD R6, R6, 0x1, -R0 ;  /* 0x000000010606d824 */ /* 0x000fca00078e0a00 */
[----:B------:R-:W-:Y:S01]  /*86c0*/  ISETP.GT.U32.AND P5, PT, R0, R6, PT ;  /* 0x000000060000720c */ /* 0x000fe20003fa4070 */
[----:B------:R-:W-:Y:S01]  /*86d0*/  @!P4 IMAD.IADD R11, R11, 0x1, -R0 ;  /* 0x000000010b0bc824 */ /* 0x000fe200078e0a00 */
[----:B------:R-:W-:-:S05]  /*86e0*/  ISETP.GE.AND P6, PT, R28, RZ, PT ;  /* 0x000000ff1c00720c */ /* 0x000fca0003fc6270 */
[--C-:B------:R-:W-:Y:S01]  /*86f0*/  @!P2 IMAD.IADD R4, R4, 0x1, -R0.reuse ;  /* 0x000000010404a824 */ /* 0x100fe200078e0a00 */
[----:B------:R-:W-:Y:S01]  /*8700*/  ISETP.GT.U32.AND P2, PT, R0, R5, PT ;  /* 0x000000050000720c */ /* 0x000fe20003f44070 */
[----:B------:R-:W5:Y:S01]  /*8710*/  LDL.LU R28, [R1+0x220] ;  /* 0x00022000011c7983 */ /* 0x000f620000300800 */
[----:B------:R-:W-:Y:S02]  /*8720*/  ISETP.GE.AND P4, PT, R26, RZ, PT ;  /* 0x000000ff1a00720c */ /* 0x000fe40003f86270 */
[----:B------:R-:W-:Y:S01]  /*8730*/  ISETP.GE.AND P1, PT, R25, RZ, PT ;  /* 0x000000ff1900720c */ /* 0x000fe20003f26270 */
[----:B------:R-:W-:Y:S01]  /*8740*/  @!P5 IMAD.IADD R6, R6, 0x1, -R0 ;  /* 0x000000010606d824 */ /* 0x000fe200078e0a00 */
[----:B------:R-:W5:Y:S01]  /*8750*/  LDL.LU R26, [R1+0x224] ;  /* 0x00022400011a7983 */ /* 0x000f620000300800 */
[----:B------:R-:W-:Y:S02]  /*8760*/  @!P3 IMAD.MOV R11, RZ, RZ, -R11 ;  /* 0x000000ffff0bb224 */ /* 0x000fe400078e0a0b */
[----:B0-----:R-:W-:-:S02]  /*8770*/  IMAD.MOV.U32 R10, RZ, RZ, R6 ;  /* 0x000000ffff0a7224 */ /* 0x001fc400078e0006 */
[----:B------:R-:W-:Y:S02]  /*8780*/  @!P6 IMAD.MOV R8, RZ, RZ, -R8 ;  /* 0x000000ffff08e224 */ /* 0x000fe400078e0a08 */
[----:B------:R-:W-:Y:S02]  /*8790*/  @!P2 IMAD.IADD R5, R5, 0x1, -R0 ;  /* 0x000000010505a824 */ /* 0x000fe400078e0a00 */
[----:B------:R-:W-:Y:S02]  /*87a0*/  @!P4 IMAD.MOV R10, RZ, RZ, -R10 ;  /* 0x000000ffff0ac224 */ /* 0x000fe400078e0a0a */
[----:B------:R-:W-:Y:S01]  /*87b0*/  @!P1 IMAD.MOV R5, RZ, RZ, -R5 ;  /* 0x000000ffff059224 */ /* 0x000fe200078e0a05 */
[----:B------:R-:W-:Y:S04]  /*87c0*/  STL [R1+0x2f4c], R11 ;  /* 0x002f4c0b01007387 */ /* 0x000fe80000100800 */
[----:B------:R0:W-:Y:S04]  /*87d0*/  STL [R1+0x2f50], R8 ;  /* 0x002f500801007387 */ /* 0x0001e80000100800 */
[----:B------:R-:W-:Y:S04]  /*87e0*/  STL [R1+0x44], R10 ;  /* 0x0000440a01007387 */ /* 0x000fe80000100800 */
[----:B------:R5:W-:Y:S01]  /*87f0*/  STL [R1+0x3c], R5 ;  /* 0x00003c0501007387 */ /* 0x000be20000100800 */
[----:B----4-:R-:W-:-:S02]  /*8800*/  IABS R14, R21 ;  /* 0x00000015000e7213 */ /* 0x010fc40000000000 */
[----:B------:R-:W-:Y:S02]  /*8810*/  ISETP.GE.AND P1, PT, R21, RZ, PT ;  /* 0x000000ff1500720c */ /* 0x000fe40003f26270 */
[----:B------:R-:W4:Y:S01]  /*8820*/  LDL.LU R21, [R1+0x228] ;  /* 0x0002280001157983 */ /* 0x000f220000300800 */
[----:B------:R-:W-:-:S05]  /*8830*/  IABS R7, R17 ;  /* 0x0000001100077213 */ /* 0x000fca0000000000 */
[----:B------:R-:W-:Y:S01]  /*8840*/  IMAD.HI.U32 R2, R9, R7, RZ ;  /* 0x0000000709027227 */ /* 0x000fe200078e00ff */
[----:B--2---:R-:W-:-:S03]  /*8850*/  IABS R12, R29 ;  /* 0x0000001d000c7213 */ /* 0x004fc60000000000 */
[----:B------:R-:W-:Y:S01]  /*8860*/  IMAD.MOV R2, RZ, RZ, -R2 ;  /* 0x000000ffff027224 */ /* 0x000fe200078e0a02 */
[----:B------:R-:W-:-:S03]  /*8870*/  ISETP.GT.U32.AND P3, PT, R0, R4, PT ;  /* 0x000000040000720c */ /* 0x000fc60003f64070 */
[----:B------:R-:W-:Y:S02]  /*8880*/  IMAD R7, R0, R2, R7 ;  /* 0x0000000200077224 */ /* 0x000fe400078e0207 */
[----:B------:R-:W-:-:S04]  /*8890*/  IMAD.HI.U32 R2, R9, R12, RZ ;  /* 0x0000000c09027227 */ /* 0x000fc800078e00ff */
[----:B------:R-:W-:Y:S01]  /*88a0*/  IMAD.MOV R2, RZ, RZ, -R2 ;  /* 0x000000ffff027224 */ /* 0x000fe200078e0a02 */
[----:B------:R-:W-:-:S03]  /*88b0*/  ISETP.GT.U32.AND P5, PT, R0, R7, PT ;  /* 0x000000070000720c */ /* 0x000fc60003fa4070 */
[----:B------:R-:W-:Y:S01]  /*88c0*/  IMAD R2, R0, R2, R12 ;  /* 0x0000000200027224 */ /* 0x000fe200078e020c */
[----:B---3--:R-:W-:Y:S01]  /*88d0*/  IABS R25, R24 ;  /* 0x0000001800197213 */ /* 0x008fe20000000000 */
[----:B------:R-:W-:Y:S01]  /*88e0*/  @!P3 IMAD.IADD R4, R4, 0x1, -R0 ;  /* 0x000000010404b824 */ /* 0x000fe200078e0a00 */
[----:B------:R-:W-:Y:S02]  /*88f0*/  ISETP.GE.AND P2, PT, R24, RZ, PT ;  /* 0x000000ff1800720c */ /* 0x000fe40003f46270 */
[----:B------:R-:W2:Y:S01]  /*8900*/  LDL.LU R24, [R1+0x22c] ;  /* 0x00022c0001187983 */ /* 0x000ea20000300800 */
[----:B------:R-:W-:-:S04]  /*8910*/  ISETP.GT.U32.AND P3, PT, R0, R2, PT ;  /* 0x000000020000720c */ /* 0x000fc80003f64070 */
[----:B------:R-:W-:Y:S01]  /*8920*/  @!P5 IMAD.IADD R7, R7, 0x1, -R0 ;  /* 0x000000010707d824 */ /* 0x000fe200078e0a00 */
[----:B------:R-:W-:-:S04]  /*8930*/  ISETP.GE.AND P6, PT, R17, RZ, PT ;  /* 0x000000ff1100720c */ /* 0x000fc80003fc6270 */
[----:B------:R-:W-:-:S04]  /*8940*/  ISETP.GT.U32.AND P5, PT, R0, R7, PT ;  /* 0x000000070000720c */ /* 0x000fc80003fa4070 */
[----:B------:R-:W-:Y:S02]  /*8950*/  @!P3 IMAD.IADD R2, R2, 0x1, -R0 ;  /* 0x000000010202b824 */ /* 0x000fe400078e0a00 */
[----:B------:R-:W-:-:S03]  /*8960*/  IMAD.HI.U32 R6, R9, R25, RZ ;  /* 0x0000001909067227 */ /* 0x000fc600078e00ff */
[C---:B------:R-:W-:Y:S01]  /*8970*/  ISETP.GT.U32.AND P3, PT, R0.reuse, R2, PT ;  /* 0x000000020000720c */ /* 0x040fe20003f64070 */
[----:B------:R-:W-:Y:S02]  /*8980*/  IMAD.MOV R6, RZ, RZ, -R6 ;  /* 0x000000ffff067224 */ /* 0x000fe400078e0a06 */
[----:B0-----:R-:W-:Y:S01]  /*8990*/  IMAD.MOV.U32 R8, RZ, RZ, R4 ;  /* 0x000000ffff087224 */ /* 0x001fe200078e0004 */
[----:B------:R-:W-:Y:S01]  /*89a0*/  ISETP.GE.AND P4, PT, R29, RZ, PT ;  /* 0x000000ff1d00720c */ /* 0x000fe20003f86270 */
[----:B------:R-:W-:Y:S02]  /*89b0*/  IMAD R25, R0, R6, R25 ;  /* 0x0000000600197224 */ /* 0x000fe400078e0219 */
[----:B------:R-:W-:Y:S02]  /*89c0*/  @!P5 IMAD.IADD R7, R7, 0x1, -R0 ;  /* 0x000000010707d824 */ /* 0x000fe400078e0a00 */
[----:B------:R-:W-:Y:S01]  /*89d0*/  IMAD.HI.U32 R6, R9, R14, RZ ;  /* 0x0000000e09067227 */ /* 0x000fe200078e00ff */
[----:B-----5:R-:W-:-:S03]  /*89e0*/  IABS R5, R26 ;  /* 0x0000001a00057213 */ /* 0x020fc60000000000 */
[----:B------:R-:W-:Y:S02]  /*89f0*/  @!P0 IMAD.MOV R8, RZ, RZ, -R8 ;  /* 0x000000ffff088224 */ /* 0x000fe400078e0a08 */
[----:B------:R-:W-:Y:S02]  /*8a00*/  @!P6 IMAD.MOV R7, RZ, RZ, -R7 ;  /* 0x000000ffff07e224 */ /* 0x000fe400078e0a07 */
[----:B------:R-:W-:Y:S02]  /*8a10*/  IMAD.MOV R6, RZ, RZ, -R6 ;  /* 0x000000ffff067224 */ /* 0x000fe400078e0a06 */
[----:B------:R-:W-:Y:S01]  /*8a20*/  @!P3 IMAD.IADD R2, R2, 0x1, -R0 ;  /* 0x000000010202b824 */ /* 0x000fe200078e0a00 */
[----:B------:R-:W-:Y:S01]  /*8a30*/  STL [R1+0x40], R8 ;  /* 0x0000400801007387 */ /* 0x000fe20000100800 */
[----:B------:R-:W-:Y:S02]  /*8a40*/  IMAD R14, R0, R6, R14 ;  /* 0x00000006000e7224 */ /* 0x000fe400078e020e */
[----:B------:R-:W-:Y:S01]  /*8a50*/  IMAD.HI.U32 R6, R9, R5, RZ ;  /* 0x0000000509067227 */ /* 0x000fe200078e00ff */
[----:B------:R0:W-:Y:S03]  /*8a60*/  STL [R1+0x38], R7 ;  /* 0x0000380701007387 */ /* 0x0001e60000100800 */
[----:B------:R-:W-:-:S02]  /*8a70*/  IMAD.MOV R6, RZ, RZ, -R6 ;  /* 0x000000ffff067224 */ /* 0x000fc400078e0a06 */
[----:B0-----:R-:W-:Y:S01]  /*8a80*/  IMAD.MOV.U32 R7, RZ, RZ, R2 ;  /* 0x000000ffff077224 */ /* 0x001fe200078e0002 */
[----:B------:R-:W-:-:S03]  /*8a90*/  IABS R4, R28 ;  /* 0x0000001c00047213 */ /* 0x000fc60000000000 */
[----:B------:R-:W-:Y:S01]  /*8aa0*/  @!P4 IMAD.MOV R7, RZ, RZ, -R7 ;  /* 0x000000ffff07c224 */ /* 0x000fe200078e0a07 */
[----:B------:R-:W-:Y:S01]  /*8ab0*/  ISETP.GE.AND P5, PT, R28, RZ, PT ;  /* 0x000000ff1c00720c */ /* 0x000fe20003fa6270 */
[----:B------:R-:W-:Y:S01]  /*8ac0*/  IMAD R5, R0, R6, R5 ;  /* 0x0000000600057224 */ /* 0x000fe200078e0205 */
[----:B------:R-:W3:Y:S04]  /*8ad0*/  LDL.LU R28, [R1+0x230] ;  /* 0x00023000011c7983 */ /* 0x000ee80000300800 */
[----:B------:R0:W-:Y:S01]  /*8ae0*/  STL [R1+0x30], R7 ;  /* 0x0000300701007387 */ /* 0x0001e20000100800 */
[----:B----4-:R-:W-:Y:S02]  /*8af0*/  ISETP.GE.AND P4, PT, R21, RZ, PT ;  /* 0x000000ff1500720c */ /* 0x010fe40003f86270 */
[----:B------:R-:W-:-:S02]  /*8b00*/  IABS R6, R21 ;  /* 0x0000001500067213 */ /* 0x000fc40000000000 */
[----:B------:R-:W4:Y:S01]  /*8b10*/  LDL.LU R21, [R1+0x234] ;  /* 0x0002340001157983 */ /* 0x000f220000300800 */
[C---:B------:R-:W-:Y:S02]  /*8b20*/  ISETP.GT.U32.AND P0, PT, R0.reuse, R25, PT ;  /* 0x000000190000720c */ /* 0x040fe40003f04070 */
[----:B------:R-:W-:-:S11]  /*8b30*/  ISETP.GT.U32.AND P3, PT, R0, R14, PT ;  /* 0x0000000e0000720c */ /* 0x000fd60003f64070 */
[----:B------:R-:W-:-:S05]  /*8b40*/  @!P0 IMAD.IADD R25, R25, 0x1, -R0 ;  /* 0x0000000119198824 */ /* 0x000fca00078e0a00 */
[----:B------:R-:W-:Y:S01]  /*8b50*/  ISETP.GT.U32.AND P0, PT, R0, R25, PT ;  /* 0x000000190000720c */ /* 0x000fe20003f04070 */
[----:B------:R-:W-:Y:S02]  /*8b60*/  @!P3 IMAD.IADD R14, R14, 0x1, -R0 ;  /* 0x000000010e0eb824 */ /* 0x000fe400078e0a00 */
[----:B------:R-:W-:-:S03]  /*8b70*/  IMAD.HI.U32 R12, R9, R4, RZ ;  /* 0x00000004090c7227 */ /* 0x000fc600078e00ff */
[----:B------:R-:W-:Y:S01]  /*8b80*/  ISETP.GT.U32.AND P3, PT, R0, R14, PT ;  /* 0x0000000e0000720c */ /* 0x000fe20003f64070 */
[----:B------:R-:W-:-:S06]  /*8b90*/  IMAD.MOV R12, RZ, RZ, -R12 ;  /* 0x000000ffff0c7224 */ /* 0x000fcc00078e0a0c */
[----:B------:R-:W-:-:S04]  /*8ba0*/  @!P0 IMAD.IADD R25, R25, 0x1, -R0 ;  /* 0x0000000119198824 */ /* 0x000fc800078e0a00 */
[----:B------:R-:W-:Y:S01]  /*8bb0*/  @!P2 IMAD.MOV R25, RZ, RZ, -R25 ;  /* 0x000000ffff19a224 */ /* 0x000fe200078e0a19 */
[----:B------:R-:W-:Y:S01]  /*8bc0*/  ISETP.GE.AND P6, PT, R26, RZ, PT ;  /* 0x000000ff1a00720c */ /* 0x000fe20003fc6270 */
[----:B------:R-:W-:-:S03]  /*8bd0*/  IMAD R2, R0, R12, R4 ;  /* 0x0000000c00027224 */ /* 0x000fc600078e0204 */
[----:B------:R-:W-:Y:S01]  /*8be0*/  STL [R1+0x2f2c], R25 ;  /* 0x002f2c1901007387 */ /* 0x000fe20000100800 */
[----:B------:R-:W-:-:S03]  /*8bf0*/  @!P3 IMAD.IADD R14, R14, 0x1, -R0 ;  /* 0x000000010e0eb824 */ /* 0x000fc600078e0a00 */
[----:B------:R-:W5:Y:S01]  /*8c00*/  LDL.LU R26, [R1+0x238] ;  /* 0x00023800011a7983 */ /* 0x000f620000300800 */
[----:B--2---:R-:W-:Y:S02]  /*8c10*/  IABS R15, R24 ;  /* 0x00000018000f7213 */ /* 0x004fe40000000000 */
[----:B------:R-:W-:Y:S02]  /*8c20*/  ISETP.GE.AND P3, PT, R24, RZ, PT ;  /* 0x000000ff1800720c */ /* 0x000fe40003f66270 */
[----:B------:R-:W2:Y:S01]  /*8c30*/  LDL.LU R24, [R1+0x23c] ;  /* 0x00023c0001187983 */ /* 0x000ea20000300800 */
[C---:B------:R-:W-:Y:S02]  /*8c40*/  ISETP.GT.U32.AND P0, PT, R0.reuse, R2, PT ;  /* 0x000000020000720c */ /* 0x040fe40003f04070 */
[----:B------:R-:W-:-:S11]  /*8c50*/  ISETP.GT.U32.AND P2, PT, R0, R5, PT ;  /* 0x000000050000720c */ /* 0x000fd60003f44070 */
[----:B------:R-:W-:-:S05]  /*8c60*/  @!P0 IMAD.IADD R2, R2, 0x1, -R0 ;  /* 0x0000000102028824 */ /* 0x000fca00078e0a00 */
[----:B------:R-:W-:Y:S01]  /*8c70*/  ISETP.GT.U32.AND P0, PT, R0, R2, PT ;  /* 0x000000020000720c */ /* 0x000fe20003f04070 */
[----:B------:R-:W-:-:S05]  /*8c80*/  @!P2 IMAD.IADD R5, R5, 0x1, -R0 ;  /* 0x000000010505a824 */ /* 0x000fca00078e0a00 */
[----:B------:R-:W-:Y:S01]  /*8c90*/  ISETP.GT.U32.AND P2, PT, R0, R5, PT ;  /* 0x000000050000720c */ /* 0x000fe20003f44070 */
[----:B------:R-:W-:-:S06]  /*8ca0*/  @!P1 IMAD.MOV R14, RZ, RZ, -R14 ;  /* 0x000000ffff0e9224 */ /* 0x000fcc00078e0a0e */
[----:B------:R-:W-:-:S04]  /*8cb0*/  @!P0 IMAD.IADD R2, R2, 0x1, -R0 ;  /* 0x0000000102028824 */ /* 0x000fc800078e0a00 */
[----:B------:R-:W-:Y:S01]  /*8cc0*/  IMAD.MOV.U32 R8, RZ, RZ, R2 ;  /* 0x000000ffff087224 */ /* 0x000fe200078e0002 */
[----:B------:R-:W-:Y:S03]  /*8cd0*/  STL [R1+0x2f30], R14 ;  /* 0x002f300e01007387 */ /* 0x000fe60000100800 */
[----:B------:R-:W-:Y:S01]  /*8ce0*/  @!P5 IMAD.MOV R8, RZ, RZ, -R8 ;  /* 0x000000ffff08d224 */ /* 0x000fe200078e0a08 */
[----:B------:R-:W2:Y:S01]  /*8cf0*/  LDL.LU R29, [R1+0x240] ;  /* 0x00024000011d7983 */ /* 0x000ea20000300800 */
[----:B------:R-:W-:-:S03]  /*8d00*/  @!P2 IMAD.IADD R5, R5, 0x1, -R0 ;  /* 0x000000010505a824 */ /* 0x000fc600078e0a00 */
[----:B------:R-:W-:Y:S01]  /*8d10*/  STL [R1+0x34], R8 ;  /* 0x0000340801007387 */ /* 0x000fe20000100800 */
[----:B----4-:R-:W-:Y:S02]  /*8d20*/  ISETP.GE.AND P2, PT, R21, RZ, PT ;  /* 0x000000ff1500720c */ /* 0x010fe40003f46270 */
[----:B------:R-:W-:Y:S02]  /*8d30*/  IABS R13, R21 ;  /* 0x00000015000d7213 */ /* 0x000fe40000000000 */
[----:B------:R-:W4:Y:S01]  /*8d40*/  LDL.LU R21, [R1+0x244] ;  /* 0x0002440001157983 */ /* 0x000f220000300800 */
[----:B0-----:R-:W-:-:S04]  /*8d50*/  IMAD.HI.U32 R7, R9, R6, RZ ;  /* 0x0000000609077227 */ /* 0x001fc800078e00ff */
[----:B------:R-:W-:-:S04]  /*8d60*/  IMAD.HI.U32 R4, R9, R15, RZ ;  /* 0x0000000f09047227 */ /* 0x000fc800078e00ff */
[----:B------:R-:W-:Y:S02]  /*8d70*/  IMAD.MOV R7, RZ, RZ, -R7 ;  /* 0x000000ffff077224 */ /* 0x000fe400078e0a07 */
[----:B------:R-:W-:Y:S02]  /*8d80*/  IMAD.MOV R4, RZ, RZ, -R4 ;  /* 0x000000ffff047224 */ /* 0x000fe400078e0a04 */
[C---:B------:R-:W-:Y:S02]  /*8d90*/  IMAD R6, R0.reuse, R7, R6 ;  /* 0x0000000700067224 */ /* 0x040fe400078e0206 */
[C---:B------:R-:W-:Y:S01]  /*8da0*/  IMAD R15, R0.reuse, R4, R15 ;  /* 0x00000004000f7224 */ /* 0x040fe200078e020f */
[----:B---3--:R-:W-:Y:S02]  /*8db0*/  IABS R12, R28 ;  /* 0x0000001c000c7213 */ /* 0x008fe40000000000 */
[C---:B------:R-:W-:Y:S02]  /*8dc0*/  ISETP.GT.U32.AND P0, PT, R0.reuse, R6, PT ;  /* 0x000000060000720c */ /* 0x040fe40003f04070 */
[----:B------:R-:W-:Y:S01]  /*8dd0*/  ISETP.GT.U32.AND P1, PT, R0, R15, PT ;  /* 0x0000000f0000720c */ /* 0x000fe20003f24070 */
[----:B------:R-:W-:-:S04]  /*8de0*/  IMAD.HI.U32 R2, R9, R12, RZ ;  /* 0x0000000c09027227 */ /* 0x000fc800078e00ff */
[----:B------:R-:W-:Y:S02]  /*8df0*/  IMAD.MOV R2, RZ, RZ, -R2 ;  /* 0x000000ffff027224 */ /* 0x000fe400078e0a02 */
[----:B------:R-:W-:Y:S02]  /*8e00*/  IMAD.MOV.U32 R7, RZ, RZ, R5 ;  /* 0x000000ffff077224 */ /* 0x000fe400078e0005 */
[----:B------:R-:W-:Y:S02]  /*8e10*/  IMAD R12, R0, R2, R12 ;  /* 0x00000002000c7224 */ /* 0x000fe400078e020c */
[--C-:B------:R-:W-:Y:S02]  /*8e20*/  @!P0 IMAD.IADD R6, R6, 0x1, -R0.reuse ;  /* 0x0000000106068824 */ /* 0x100fe400078e0a00 */
[----:B------:R-:W-:Y:S02]  /*8e30*/  @!P1 IMAD.IADD R15, R15, 0x1, -R0 ;  /* 0x000000010f0f9824 */ /* 0x000fe400078e0a00 */
[----:B------:R-:W-:Y:S01]  /*8e40*/  @!P6 IMAD.MOV R7, RZ, RZ, -R7 ;  /* 0x000000ffff07e224 */ /* 0x000fe200078e0a07 */
[----:B------:R-:W-:-:S02]  /*8e50*/  ISETP.GT.U32.AND P0, PT, R0, R6, PT ;  /* 0x000000060000720c */ /* 0x000fc40003f04070 */
[C---:B------:R-:W-:Y:S01]  /*8e60*/  ISETP.GT.U32.AND P6, PT, R0.reuse, R12, PT ;  /* 0x0000000c0000720c */ /* 0x040fe20003fc4070 */
[----:B------:R-:W-:Y:S01]  /*8e70*/  IMAD.HI.U32 R4, R9, R13, RZ ;  /* 0x0000000d09047227 */ /* 0x000fe200078e00ff */
[----:B------:R-:W-:-:S03]  /*8e80*/  ISETP.GT.U32.AND P1, PT, R0, R15, PT ;  /* 0x0000000f0000720c */ /* 0x000fc60003f24070 */
[----:B------:R-:W-:Y:S01]  /*8e90*/  IMAD.MOV R4, RZ, RZ, -R4 ;  /* 0x000000ffff047224 */ /* 0x000fe200078e0a04 */
[----:B-----5:R-:W-:-:S03]  /*8ea0*/  IABS R2, R26 ;  /* 0x0000001a00027213 */ /* 0x020fc60000000000 */
[----:B------:R-:W-:Y:S01]  /*8eb0*/  IMAD R13, R0, R4, R13 ;  /* 0x00000004000d7224 */ /* 0x000fe200078e020d */
[----:B--2---:R-:W-:Y:S01]  /*8ec0*/  IABS R5, R24 ;  /* 0x0000001800057213 */ /* 0x004fe20000000000 */
[--C-:B------:R-:W-:Y:S02]  /*8ed0*/  @!P0 IMAD.IADD R6, R6, 0x1, -R0.reuse ;  /* 0x0000000106068824 */ /* 0x100fe400078e0a00 */
[--C-:B------:R-:W-:Y:S02]  /*8ee0*/  @!P6 IMAD.IADD R12, R12, 0x1, -R0.reuse ;  /* 0x000000010c0ce824 */ /* 0x100fe400078e0a00 */
[----:B------:R-:W-:Y:S01]  /*8ef0*/  IMAD.HI.U32 R16, R9, R2, RZ ;  /* 0x0000000209107227 */ /* 0x000fe200078e00ff */
[----:B------:R0:W-:Y:S03]  /*8f00*/  STL [R1+0xd8], R7 ;  /* 0x0000d80701007387 */ /* 0x0001e60000100800 */
[----:B------:R-:W-:Y:S01]  /*8f10*/  @!P1 IMAD.IADD R15, R15, 0x1, -R0 ;  /* 0x000000010f0f9824 */ /* 0x000fe200078e0a00 */
[C---:B------:R-:W-:Y:S01]  /*8f20*/  ISETP.GT.U32.AND P1, PT, R0.reuse, R13, PT ;  /* 0x0000000d0000720c */ /* 0x040fe20003f24070 */
[----:B------:R-:W-:Y:S01]  /*8f30*/  @!P4 IMAD.MOV R6, RZ, RZ, -R6 ;  /* 0x000000ffff06c224 */ /* 0x000fe200078e0a06 */
[----:B------:R-:W-:Y:S01]  /*8f40*/  ISETP.GT.U32.AND P4, PT, R0, R12, PT ;  /* 0x0000000c0000720c */ /* 0x000fe20003f84070 */
[----:B------:R-:W-:-:S02]  /*8f50*/  IMAD.MOV R16, RZ, RZ, -R16 ;  /* 0x000000ffff107224 */ /* 0x000fc400078e0a10 */
[----:B0-----:R-:W-:-:S04]  /*8f60*/  IMAD.HI.U32 R7, R9, R5, RZ ;  /* 0x0000000509077227 */ /* 0x001fc800078e00ff */
[----:B------:R-:W-:Y:S02]  /*8f70*/  IMAD.MOV R7, RZ, RZ, -R7 ;  /* 0x000000ffff077224 */ /* 0x000fe400078e0a07 */
[C---:B------:R-:W-:Y:S02]  /*8f80*/  IMAD R2, R0.reuse, R16, R2 ;  /* 0x0000001000027224 */ /* 0x040fe400078e0202 */
[----:B------:R-:W-:Y:S02]  /*8f90*/  IMAD.MOV.U32 R8, RZ, RZ, R15 ;  /* 0x000000ffff087224 */ /* 0x000fe400078e000f */
[C---:B------:R-:W-:Y:S02]  /*8fa0*/  IMAD R5, R0.reuse, R7, R5 ;  /* 0x0000000700057224 */ /* 0x040fe400078e0205 */
[----:B------:R-:W-:Y:S01]  /*8fb0*/  @!P3 IMAD.MOV R8, RZ, RZ, -R8 ;  /* 0x000000ffff08b224 */ /* 0x000fe200078e0a08 */
[----:B------:R-:W-:Y:S01]  /*8fc0*/  ISETP.GT.U32.AND P3, PT, R0, R2, PT ;  /* 0x000000020000720c */ /* 0x000fe20003f64070 */
[--C-:B------:R-:W-:Y:S01]  /*8fd0*/  @!P1 IMAD.IADD R13, R13, 0x1, -R0.reuse ;  /* 0x000000010d0d9824 */ /* 0x100fe200078e0a00 */
[----:B------:R-:W-:Y:S01]  /*8fe0*/  ISETP.GE.AND P5, PT, R28, RZ, PT ;  /* 0x000000ff1c00720c */ /* 0x000fe20003fa6270 */
[----:B------:R-:W-:Y:S01]  /*8ff0*/  @!P4 IMAD.IADD R12, R12, 0x1, -R0 ;  /* 0x000000010c0cc824 */ /* 0x000fe200078e0a00 */
[----:B------:R-:W-:-:S02]  /*9000*/  ISETP.GT.U32.AND P4, PT, R0, R5, PT ;  /* 0x000000050000720c */ /* 0x000fc40003f84070 */
[----:B------:R-:W-:Y:S02]  /*9010*/  ISETP.GT.U32.AND P1, PT, R0, R13, PT ;  /* 0x0000000d0000720c */ /* 0x000fe40003f24070 */
[----:B------:R-:W-:Y:S02]  /*9020*/  ISETP.GE.AND P0, PT, R26, RZ, PT ;  /* 0x000000ff1a00720c */ /* 0x000fe40003f06270 */
[----:B------:R-:W2:Y:S01]  /*9030*/  LDL.LU R26, [R1+0x248] ;  /* 0x00024800011a7983 */ /* 0x000ea20000300800 */
[----:B------:R-:W-:-:S03]  /*9040*/  ISETP.GE.AND P6, PT, R24, RZ, PT ;  /* 0x000000ff1800720c */ /* 0x000fc60003fc6270 */
[----:B------:R-:W3:Y:S01]  /*9050*/  LDL.LU R24, [R1+0x24c] ;  /* 0x00024c0001187983 */ /* 0x000ee20000300800 */
[----:B------:R-:W-:-:S03]  /*9060*/  @!P3 IMAD.IADD R2, R2, 0x1, -R0 ;  /* 0x000000010202b824 */ /* 0x000fc600078e0a00 */
[----:B------:R-:W-:Y:S04]  /*9070*/  STL [R1+0x5c], R6 ;  /* 0x00005c0601007387 */ /* 0x000fe80000100800 */
[----:B------:R-:W5:Y:S04]  /*9080*/  LDL.LU R28, [R1+0x250] ;  /* 0x00025000011c7983 */ /* 0x000f680000300800 */
[----:B------:R0:W-:Y:S01]  /*9090*/  STL [R1+0xb0], R8 ;  /* 0x0000b00801007387 */ /* 0x0001e20000100800 */
[--C-:B------:R-:W-:Y:S01]  /*90a0*/  @!P4 IMAD.IADD R5, R5, 0x1, -R0.reuse ;  /* 0x000000010505c824 */ /* 0x100fe200078e0a00 */
[----:B------:R-:W-:Y:S01]  /*90b0*/  ISETP.GT.U32.AND P4, PT, R0, R2, PT ;  /* 0x000000020000720c */ /* 0x000fe20003f84070 */
[----:B------:R-:W-:-:S02]  /*90c0*/  @!P1 IMAD.IADD R13, R13, 0x1, -R0 ;  /* 0x000000010d0d9824 */ /* 0x000fc400078e0a00 */
[----:B0-----:R-:W-:-:S04]  /*90d0*/  IMAD.MOV.U32 R8, RZ, RZ, R12 ;  /* 0x000000ffff087224 */ /* 0x001fc800078e000c */
[----:B------:R-:W-:-:S05]  /*90e0*/  @!P5 IMAD.MOV R8, RZ, RZ, -R8 ;  /* 0x000000ffff08d224 */ /* 0x000fca00078e0a08 */
[----:B------:R0:W-:Y:S01]  /*90f0*/  STL [R1+0x98], R8 ;  /* 0x0000980801007387 */ /* 0x0001e20000100800 */
[----:B------:R-:W-:Y:S02]  /*9100*/  @!P4 IMAD.IADD R2, R2, 0x1, -R0 ;  /* 0x000000010202c824 */ /* 0x000fe400078e0a00 */
[----:B0-----:R-:W-:-:S04]  /*9110*/  IMAD.MOV.U32 R8, RZ, RZ, R13 ;  /* 0x000000ffff087224 */ /* 0x001fc800078e000d */
[----:B------:R-:W-:-:S05]  /*9120*/  @!P2 IMAD.MOV R8, RZ, RZ, -R8 ;  /* 0x000000ffff08a224 */ /* 0x000fca00078e0a08 */
[----:B------:R0:W-:Y:S01]  /*9130*/  STL [R1+0x90], R8 ;  /* 0x0000900801007387 */ /* 0x0001e20000100800 */
[----:B----4-:R-:W-:Y:S02]  /*9140*/  IABS R6, R21 ;  /* 0x0000001500067213 */ /* 0x010fe40000000000 */
[----:B------:R-:W-:Y:S02]  /*9150*/  ISETP.GE.AND P4, PT, R21, RZ, PT ;  /* 0x000000ff1500720c */ /* 0x000fe40003f86270 */
[----:B------:R-:W4:Y:S01]  /*9160*/  LDL.LU R21, [R1+0x254] ;  /* 0x0002540001157983 */ /* 0x000f220000300800 */
[----:B------:R-:W-:-:S05]  /*9170*/  IABS R4, R29 ;  /* 0x0000001d00047213 */ /* 0x000fca0000000000 */
[----:B------:R-:W-:-:S04]  /*9180*/  IMAD.HI.U32 R7, R9, R4, RZ ;  /* 0x0000000409077227 */ /* 0x000fc800078e00ff */
[----:B------:R-:W-:-:S04]  /*9190*/  IMAD.MOV R7, RZ, RZ, -R7 ;  /* 0x000000ffff077224 */ /* 0x000fc800078e0a07 */
[----:B------:R-:W-:Y:S02]  /*91a0*/  IMAD R4, R0, R7, R4 ;  /* 0x0000000700047224 */ /* 0x000fe400078e0204 */
[----:B------:R-:W-:-:S03]  /*91b0*/  IMAD.HI.U32 R7, R9, R6, RZ ;  /* 0x0000000609077227 */ /* 0x000fc600078e00ff */
[----:B------:R-:W-:Y:S01]  /*91c0*/  ISETP.GT.U32.AND P1, PT, R0, R4, PT ;  /* 0x000000040000720c */ /* 0x000fe20003f24070 */
[----:B------:R-:W-:-:S04]  /*91d0*/  IMAD.MOV R7, RZ, RZ, -R7 ;  /* 0x000000ffff077224 */ /* 0x000fc800078e0a07 */
[----:B------:R-:W-:-:S05]  /*91e0*/  IMAD R6, R0, R7, R6 ;  /* 0x0000000700067224 */ /* 0x000fca00078e0206 */
[----:B------:R-:W-:-:S03]  /*91f0*/  ISETP.GT.U32.AND P2, PT, R0, R6, PT ;  /* 0x000000060000720c */ /* 0x000fc60003f44070 */
[----:B------:R-:W-:-:S05]  /*9200*/  @!P1 IMAD.IADD R4, R4, 0x1, -R0 ;  /* 0x0000000104049824 */ /* 0x000fca00078e0a00 */
[C---:B------:R-:W-:Y:S02]  /*9210*/  ISETP.GT.U32.AND P5, PT, R0.reuse, R4, PT ;  /* 0x000000040000720c */ /* 0x040fe40003fa4070 */
[----:B------:R-:W-:Y:S01]  /*9220*/  ISETP.GT.U32.AND P1, PT, R0, R5, PT ;  /* 0x000000050000720c */ /* 0x000fe20003f24070 */
[----:B0-----:R-:W-:Y:S01]  /*9230*/  IMAD.MOV.U32 R8, RZ, RZ, R2 ;  /* 0x000000ffff087224 */ /* 0x001fe200078e0002 */
[----:B------:R-:W-:Y:S01]  /*9240*/  ISETP.GE.AND P3, PT, R29, RZ, PT ;  /* 0x000000ff1d00720c */ /* 0x000fe20003f66270 */
[----:B------:R-:W-:Y:S02]  /*9250*/  @!P2 IMAD.IADD R6, R6, 0x1, -R0 ;  /* 0x000000010606a824 */ /* 0x000fe400078e0a00 */
[----:B------:R-:W-:-:S03]  /*9260*/  @!P0 IMAD.MOV R8, RZ, RZ, -R8 ;  /* 0x000000ffff088224 */ /* 0x000fc600078e0a08 */
[----:B------:R-:W-:-:S03]  /*9270*/  ISETP.GT.U32.AND P0, PT, R0, R6, PT ;  /* 0x000000060000720c */ /* 0x000fc60003f04070 */
[--C-:B------:R-:W-:Y:S02]  /*9280*/  @!P5 IMAD.IADD R4, R4, 0x1, -R0.reuse ;  /* 0x000000010404d824 */ /* 0x100fe400078e0a00 */
[----:B------:R-:W-:Y:S02]  /*9290*/  @!P1 IMAD.IADD R5, R5, 0x1, -R0 ;  /* 0x0000000105059824 */ /* 0x000fe400078e0a00 */
[----:B------:R-:W-:Y:S02]  /*92a0*/  @!P3 IMAD.MOV R4, RZ, RZ, -R4 ;  /* 0x000000ffff04b224 */ /* 0x000fe400078e0a04 */
[----:B------:R-:W-:-:S04]  /*92b0*/  @!P6 IMAD.MOV R5, RZ, RZ, -R5 ;  /* 0x000000ffff05e224 */ /* 0x000fc800078e0a05 */
[----:B------:R-:W-:Y:S01]  /*92c0*/  @!P0 IMAD.IADD R6, R6, 0x1, -R0 ;  /* 0x0000000106068824 */ /* 0x000fe200078e0a00 */
[----:B--2---:R-:W-:Y:S02]  /*92d0*/  IABS R15, R26 ;  /* 0x0000001a000f7213 */ /* 0x004fe40000000000 */
[----:B------:R-:W-:Y:S02]  /*92e0*/  ISETP.GE.AND P5, PT, R26, RZ, PT ;  /* 0x000000ff1a00720c */ /* 0x000fe40003fa6270 */
[----:B---3--:R-:W-:Y:S01]  /*92f0*/  IABS R12, R24 ;  /* 0x00000018000c7213 */ /* 0x008fe20000000000 */
[----:B------:R-:W2:Y:S01]  /*9300*/  LDL.LU R26, [R1+0x258] ;  /* 0x00025800011a7983 */ /* 0x000ea20000300800 */
[----:B------:R-:W-:-:S03]  /*9310*/  ISETP.GE.AND P2, PT, R24, RZ, PT ;  /* 0x000000ff1800720c */ /* 0x000fc60003f46270 */
[----:B------:R-:W3:Y:S04]  /*9320*/  LDL.LU R24, [R1+0x25c] ;  /* 0x00025c0001187983 */ /* 0x000ee80000300800 */
[----:B------:R-:W-:Y:S04]  /*9330*/  STL [R1+0x68], R8 ;  /* 0x0000680801007387 */ /* 0x000fe80000100800 */
[----:B------:R0:W-:Y:S04]  /*9340*/  STL [R1+0x78], R5 ;  /* 0x0000780501007387 */ /* 0x0001e80000100800 */
[----:B------:R3:W-:Y:S01]  /*9350*/  STL [R1+0x7c], R4 ;  /* 0x00007c0401007387 */ /* 0x0007e20000100800 */
[----:B----4-:R-:W-:-:S02]  /*9360*/  ISETP.GE.AND P0, PT, R21, RZ, PT ;  /* 0x000000ff1500720c */ /* 0x010fc40003f06270 */
[----:B0-----:R-:W-:Y:S02]  /*9370*/  IABS R5, R21 ;  /* 0x0000001500057213 */ /* 0x001fe40000000000 */
[----:B------:R-:W4:Y:S01]  /*9380*/  LDL.LU R21, [R1+0x260] ;  /* 0x0002600001157983 */ /* 0x000f220000300800 */
[----:B------:R-:W-:-:S04]  /*9390*/  IMAD.HI.U32 R7, R9, R15, RZ ;  /* 0x0000000f09077227 */ /* 0x000fc800078e00ff */
[----:B------:R-:W-:-:S04]  /*93a0*/  IMAD.MOV R7, RZ, RZ, -R7 ;  /* 0x000000ffff077224 */ /* 0x000fc800078e0a07 */
[----:B------:R-:W-:-:S05]  /*93b0*/  IMAD R15, R0, R7, R15 ;  /* 0x00000007000f7224 */ /* 0x000fca00078e020f */
[----:B------:R-:W-:Y:S01]  /*93c0*/  ISETP.GT.U32.AND P1, PT, R0, R15, PT ;  /* 0x0000000f0000720c */ /* 0x000fe20003f24070 */
[----:B------:R-:W-:-:S04]  /*93d0*/  IMAD.HI.U32 R7, R9, R12, RZ ;  /* 0x0000000c09077227 */ /* 0x000fc800078e00ff */
[----:B------:R-:W-:-:S08]  /*93e0*/  IMAD.MOV R7, RZ, RZ, -R7 ;  /* 0x000000ffff077224 */ /* 0x000fd000078e0a07 */
[----:B------:R-:W-:-:S05]  /*93f0*/  @!P1 IMAD.IADD R15, R15, 0x1, -R0 ;  /* 0x000000010f0f9824 */ /* 0x000fca00078e0a00 */
[C---:B------:R-:W-:Y:S01]  /*9400*/  ISETP.GT.U32.AND P1, PT, R0.reuse, R15, PT ;  /* 0x0000000f0000720c */ /* 0x040fe20003f24070 */
[----:B------:R-:W-:Y:S01]  /*9410*/  IMAD R12, R0, R7, R12 ;  /* 0x00000007000c7224 */ /* 0x000fe200078e020c */
[----:B-----5:R-:W-:Y:S02]  /*9420*/  IABS R13, R28 ;  /* 0x0000001c000d7213 */ /* 0x020fe40000000000 */
[----:B------:R-:W-:Y:S02]  /*9430*/  ISETP.GE.AND P6, PT, R28, RZ, PT ;  /* 0x000000ff1c00720c */ /* 0x000fe40003fc6270 */
[----:B------:R-:W-:Y:S01]  /*9440*/  ISETP.GT.U32.AND P3, PT, R0, R12, PT ;  /* 0x0000000c0000720c */ /* 0x000fe20003f64070 */
[----:B------:R-:W5:Y:S04]  /*9450*/  LDL.LU R28, [R1+0x264] ;  /* 0x00026400011c7983 */ /* 0x000f680000300800 */
[----:B------:R-:W5:Y:S02]  /*9460*/  LDL.LU R18, [R1+0x268] ;  /* 0x0002680001127983 */ /* 0x000f640000300800 */
[----:B------:R-:W-:-:S02]  /*9470*/  @!P1 IMAD.IADD R15, R15, 0x1, -R0 ;  /* 0x000000010f0f9824 */ /* 0x000fc400078e0a00 */
[----:B------:R-:W-:Y:S01]  /*9480*/  @!P4 IMAD.MOV R6, RZ, RZ, -R6 ;  /* 0x000000ffff06c224 */ /* 0x000fe200078e0a06 */
[----:B------:R-:W5:Y:S01]  /*9490*/  LDL.LU R19, [R1+0x26c] ;  /* 0x00026c0001137983 */ /* 0x000f620000300800 */
[----:B------:R-:W-:Y:S02]  /*94a0*/  IMAD.MOV.U32 R8, RZ, RZ, R15 ;  /* 0x000000ffff087224 */ /* 0x000fe400078e000f */
[----:B------:R-:W-:Y:S02]  /*94b0*/  @!P3 IMAD.IADD R12, R12, 0x1, -R0 ;  /* 0x000000010c0cb824 */ /* 0x000fe400078e0a00 */
[----:B------:R-:W-:Y:S01]  /*94c0*/  @!P5 IMAD.MOV R8, RZ, RZ, -R8 ;  /* 0x000000ffff08d224 */ /* 0x000fe200078e0a08 */
[----:B------:R0:W-:Y:S02]  /*94d0*/  STL [R1+0x74], R6 ;  /* 0x0000740601007387 */ /* 0x0001e40000100800 */
[----:B------:R-:W-:Y:S02]  /*94e0*/  ISETP.GT.U32.AND P4, PT, R0, R12, PT ;  /* 0x0000000c0000720c */ /* 0x000fe40003f84070 */
[----:B------:R0:W-:Y:S11]  /*94f0*/  STL [R1+0x70], R8 ;  /* 0x0000700801007387 */ /* 0x0001f60000100800 */
[----:B------:R-:W-:Y:S01]  /*9500*/  @!P4 IMAD.IADD R12, R12, 0x1, -R0 ;  /* 0x000000010c0cc824 */ /* 0x000fe200078e0a00 */
[----:B---3--:R-:W-:-:S02]  /*9510*/  IABS R4, R24 ;  /* 0x0000001800047213 */ /* 0x008fc40000000000 */
[----:B------:R-:W-:Y:S02]  /*9520*/  ISETP.GE.AND P5, PT, R24, RZ, PT ;  /* 0x000000ff1800720c */ /* 0x000fe40003fa6270 */
[----:B------:R-:W3:Y:S01]  /*9530*/  LDL.LU R24, [R1+0x270] ;  /* 0x0002700001187983 */ /* 0x000ee20000300800 */
[----:B0-----:R-:W-:-:S04]  /*9540*/  IMAD.HI.U32 R6, R9, R4, RZ ;  /* 0x0000000409067227 */ /* 0x001fc800078e00ff */
[----:B------:R-:W-:-:S04]  /*9550*/  IMAD.MOV R6, RZ, RZ, -R6 ;  /* 0x000000ffff067224 */ /* 0x000fc800078e0a06 */
[----:B------:R-:W-:Y:S01]  /*9560*/  IMAD R4, R0, R6, R4 ;  /* 0x0000000600047224 */ /* 0x000fe200078e0204 */
[----:B----4-:R-:W-:Y:S02]  /*9570*/  ISETP.GE.AND P4, PT, R21, RZ, PT ;  /* 0x000000ff1500720c */ /* 0x010fe40003f86270 */
[----:B------:R-:W-:Y:S02]  /*9580*/  IABS R6, R21 ;  /* 0x0000001500067213 */ /* 0x000fe40000000000 */
[----:B------:R-:W4:Y:S01]  /*9590*/  LDL.LU R21, [R1+0x274] ;  /* 0x0002740001157983 */ /* 0x000f220000300800 */
[----:B------:R-:W-:-:S03]  /*95a0*/  IMAD.HI.U32 R2, R9, R13, RZ ;  /* 0x0000000d09027227 */ /* 0x000fc600078e00ff */
[----:B------:R-:W4:Y:S01]  /*95b0*/  LDL.LU R29, [R1+0x278] ;  /* 0x00027800011d7983 */ /* 0x000f220000300800 */
[----:B------:R-:W-:-:S04]  /*95c0*/  IMAD.MOV R2, RZ, RZ, -R2 ;  /* 0x000000ffff027224 */ /* 0x000fc800078e0a02 */
[----:B------:R-:W-:-:S05]  /*95d0*/  IMAD R13, R0, R2, R13 ;  /* 0x00000002000d7224 */ /* 0x000fca00078e020d */
[----:B------:R-:W-:Y:S01]  /*95e0*/  ISETP.GT.U32.AND P3, PT, R0, R13, PT ;  /* 0x0000000d0000720c */ /* 0x000fe20003f64070 */
[----:B------:R-:W-:Y:S01]  /*95f0*/  IMAD.HI.U32 R16, R9, R5, RZ ;  /* 0x0000000509107227 */ /* 0x000fe200078e00ff */
[----:B--2---:R-:W-:-:S03]  /*9600*/  IABS R2, R26 ;  /* 0x0000001a00027213 */ /* 0x004fc60000000000 */
[----:B------:R-:W-:Y:S02]  /*9610*/  IMAD.MOV R15, RZ, RZ, -R16 ;  /* 0x000000ffff0f7224 */ /* 0x000fe400078e0a10 */
[----:B------:R-:W-:-:S06]  /*9620*/  IMAD.HI.U32 R7, R9, R2, RZ ;  /* 0x0000000209077227 */ /* 0x000fcc00078e00ff */
[----:B------:R-:W-:-:S05]  /*9630*/  @!P3 IMAD.IADD R13, R13, 0x1, -R0 ;  /* 0x000000010d0db824 */ /* 0x000fca00078e0a00 */
[C---:B------:R-:W-:Y:S01]  /*9640*/  ISETP.GT.U32.AND P3, PT, R0.reuse, R13, PT ;  /* 0x0000000d0000720c */ /* 0x040fe20003f64070 */
[----:B------:R-:W-:Y:S02]  /*9650*/  IMAD.MOV R7, RZ, RZ, -R7 ;  /* 0x000000ffff077224 */ /* 0x000fe400078e0a07 */
[C---:B------:R-:W-:Y:S02]  /*9660*/  IMAD R5, R0.reuse, R15, R5 ;  /* 0x0000000f00057224 */ /* 0x040fe400078e0205 */
[----:B------:R-:W-:Y:S02]  /*9670*/  IMAD.MOV.U32 R8, RZ, RZ, R12 ;  /* 0x000000ffff087224 */ /* 0x000fe400078e000c */
[C---:B------:R-:W-:Y:S02]  /*9680*/  IMAD R2, R0.reuse, R7, R2 ;  /* 0x0000000700027224 */ /* 0x040fe400078e0202 */
[----:B------:R-:W-:Y:S01]  /*9690*/  @!P2 IMAD.MOV R8, RZ, RZ, -R8 ;  /* 0x000000ffff08a224 */ /* 0x000fe200078e0a08 */
[----:B------:R-:W-:-:S03]  /*96a0*/  ISETP.GT.U32.AND P2, PT, R0, R5, PT ;  /* 0x000000050000720c */ /* 0x000fc60003f44070 */
[----:B------:R-:W-:Y:S01]  /*96b0*/  @!P3 IMAD.IADD R13, R13, 0x1, -R0 ;  /* 0x000000010d0db824 */ /* 0x000fe200078e0a00 */
[----:B------:R-:W-:Y:S01]  /*96c0*/  ISETP.GT.U32.AND P3, PT, R0, R2, PT ;  /* 0x000000020000720c */ /* 0x000fe20003f64070 */
[----:B------:R-:W-:-:S08]  /*96d0*/  IMAD.HI.U32 R15, R9, R6, RZ ;  /* 0x00000006090f7227 */ /* 0x000fd000078e00ff */
[----:B------:R-:W-:-:S04]  /*96e0*/  @!P2 IMAD.IADD R5, R5, 0x1, -R0 ;  /* 0x000000010505a824 */ /* 0x000fc800078e0a00 */
[----:B------:R-:W-:Y:S01]  /*96f0*/  @!P3 IMAD.IADD R2, R2, 0x1, -R0 ;  /* 0x000000010202b824 */ /* 0x000fe200078e0a00 */
[C---:B------:R-:W-:Y:S01]  /*9700*/  ISETP.GT.U32.AND P3, PT, R0.reuse, R5, PT ;  /* 0x000000050000720c */ /* 0x040fe20003f64070 */
[----:B------:R-:W-:Y:S01]  /*9710*/  IMAD.MOV R15, RZ, RZ, -R15 ;  /* 0x000000ffff0f7224 */ /* 0x000fe200078e0a0f */
[C---:B------:R-:W-:Y:S01]  /*9720*/  ISETP.GT.U32.AND P2, PT, R0.reuse, R4, PT ;  /* 0x000000040000720c */ /* 0x040fe20003f44070 */
[----:B------:R0:W-:Y:S01]  /*9730*/  STL [R1+0x54], R8 ;  /* 0x0000540801007387 */ /* 0x0001e20000100800 */
[----:B-----5:R-:W-:Y:S01]  /*9740*/  IABS R7, R28 ;  /* 0x0000001c00077213 */ /* 0x020fe20000000000 */
[----:B------:R-:W-:Y:S01]  /*9750*/  IMAD R6, R0, R15, R6 ;  /* 0x0000000f00067224 */ /* 0x000fe200078e0206 */
[----:B------:R-:W-:Y:S01]  /*9760*/  IABS R17, R18 ;  /* 0x0000001200117213 */ /* 0x000fe20000000000 */
[----:B0-----:R-:W-:-:S06]  /*9770*/  IMAD.MOV.U32 R8, RZ, RZ, R13 ;  /* 0x000000ffff087224 */ /* 0x001fcc00078e000d */
[----:B------:R-:W-:Y:S01]  /*9780*/  @!P3 IMAD.IADD R5, R5, 0x1, -R0 ;  /* 0x000000010505b824 */ /* 0x000fe200078e0a00 */
[----:B------:R-:W-:Y:S01]  /*9790*/  ISETP.GT.U32.AND P3, PT, R0, R6, PT ;  /* 0x000000060000720c */ /* 0x000fe20003f64070 */
[----:B------:R-:W-:Y:S02]  /*97a0*/  @!P6 IMAD.MOV R8, RZ, RZ, -R8 ;  /* 0x000000ffff08e224 */ /* 0x000fe400078e0a08 */
[----:B------:R-:W-:-:S03]  /*97b0*/  IMAD.HI.U32 R12, R9, R7, RZ ;  /* 0x00000007090c7227 */ /* 0x000fc600078e00ff */
[----:B------:R0:W-:Y:S01]  /*97c0*/  STL [R1+0x2c], R8 ;  /* 0x00002c0801007387 */ /* 0x0001e20000100800 */
[----:B------:R-:W-:Y:S01]  /*97d0*/  @!P2 IMAD.IADD R4, R4, 0x1, -R0 ;  /* 0x000000010404a824 */ /* 0x000fe200078e0a00 */
[----:B------:R-:W-:Y:S01]  /*97e0*/  ISETP.GT.U32.AND P2, PT, R0, R2, PT ;  /* 0x000000020000720c */ /* 0x000fe20003f44070 */
[----:B------:R-:W-:Y:S02]  /*97f0*/  IMAD.MOV R12, RZ, RZ, -R12 ;  /* 0x000000ffff0c7224 */ /* 0x000fe400078e0a0c */
[----:B------:R-:W-:-:S04]  /*9800*/  IMAD.HI.U32 R15, R9, R17, RZ ;  /* 0x00000011090f7227 */ /* 0x000fc800078e00ff */
[----:B0-----:R-:W-:Y:S02]  /*9810*/  IMAD.MOV.U32 R8, RZ, RZ, R5 ;  /* 0x000000ffff087224 */ /* 0x001fe400078e0005 */
[----:B------:R-:W-:Y:S02]  /*9820*/  IMAD R7, R0, R12, R7 ;  /* 0x0000000c00077224 */ /* 0x000fe400078e0207 */
[----:B------:R-:W-:Y:S02]  /*9830*/  IMAD.MOV R15, RZ, RZ, -R15 ;  /* 0x000000ffff0f7224 */ /* 0x000fe400078e0a0f */
[----:B------:R-:W-:Y:S01]  /*9840*/  @!P0 IMAD.MOV R8, RZ, RZ, -R8 ;  /* 0x000000ffff088224 */ /* 0x000fe200078e0a08 */
[----:B------:R-:W-:Y:S01]  /*9850*/  ISETP.GE.AND P1, PT, R26, RZ, PT ;  /* 0x000000ff1a00720c */ /* 0x000fe20003f26270 */
[----:B------:R-:W-:Y:S01]  /*9860*/  IMAD R17, R0, R15, R17 ;  /* 0x0000000f00117224 */ /* 0x000fe200078e0211 */
[----:B------:R-:W-:Y:S01]  /*9870*/  IABS R16, R19 ;  /* 0x0000001300107213 */ /* 0x000fe20000000000 */
[----:B------:R-:W-:Y:S01]  /*9880*/  @!P3 IMAD.IADD R6, R6, 0x1, -R0 ;  /* 0x000000010606b824 */ /* 0x000fe200078e0a00 */
[----:B---3--:R-:W-:Y:S01]  /*9890*/  IABS R26, R24 ;  /* 0x00000018001a7213 */ /* 0x008fe20000000000 */
[----:B------:R-:W-:Y:S01]  /*98a0*/  STL [R1+0x28], R8 ;  /* 0x0000280801007387 */ /* 0x000fe20000100800 */
[----:B------:R-:W-:-:S02]  /*98b0*/  ISETP.GT.U32.AND P6, PT, R0, R4, PT ;  /* 0x000000040000720c */ /* 0x000fc40003fc4070 */
[----:B------:R-:W-:Y:S02]  /*98c0*/  ISETP.GT.U32.AND P0, PT, R0, R7, PT ;  /* 0x000000070000720c */ /* 0x000fe40003f04070 */
[----:B------:R-:W-:Y:S02]  /*98d0*/  ISETP.GE.AND P3, PT, R28, RZ, PT ;  /* 0x000000ff1c00720c */ /* 0x000fe40003f66270 */
[----:B------:R-:W2:Y:S01]  /*98e0*/  LDL.LU R28, [R1+0x27c] ;  /* 0x00027c00011c7983 */ /* 0x000ea20000300800 */
[----:B------:R-:W-:-:S04]  /*98f0*/  IMAD.HI.U32 R12, R9, R16, RZ ;  /* 0x00000010090c7227 */ /* 0x000fc800078e00ff */
[----:B------:R-:W-:Y:S01]  /*9900*/  @!P2 IMAD.IADD R2, R2, 0x1, -R0 ;  /* 0x000000010202a824 */ /* 0x000fe200078e0a00 */
[----:B------:R-:W-:Y:S01]  /*9910*/  ISETP.GT.U32.AND P2, PT, R0, R17, PT ;  /* 0x000000110000720c */ /* 0x000fe20003f44070 */
[----:B------:R-:W-:-:S04]  /*9920*/  IMAD.HI.U32 R15, R9, R26, RZ ;  /* 0x0000001a090f7227 */ /* 0x000fc800078e00ff */
[----:B------:R-:W-:Y:S02]  /*9930*/  IMAD.MOV R12, RZ, RZ, -R12 ;  /* 0x000000ffff0c7224 */ /* 0x000fe400078e0a0c */
[----:B------:R-:W-:Y:S02]  /*9940*/  IMAD.MOV R15, RZ, RZ, -R15 ;  /* 0x000000ffff0f7224 */ /* 0x000fe400078e0a0f */
[----:B------:R-:W-:Y:S02]  /*9950*/  IMAD R16, R0, R12, R16 ;  /* 0x0000000c00107224 */ /* 0x000fe400078e0210 */
[----:B------:R-:W-:Y:S02]  /*9960*/  @!P6 IMAD.IADD R4, R4, 0x1, -R0 ;  /* 0x000000010404e824 */ /* 0x000fe400078e0a00 */
[C---:B------:R-:W-:Y:S02]  /*9970*/  IMAD R26, R0.reuse, R15, R26 ;  /* 0x0000000f001a7224 */ /* 0x040fe400078e021a */
[----:B------:R-:W-:Y:S01]  /*9980*/  @!P0 IMAD.IADD R7, R7, 0x1, -R0 ;  /* 0x0000000107078824 */ /* 0x000fe200078e0a00 */
[C---:B------:R-:W-:Y:S01]  /*9990*/  ISETP.GT.U32.AND P6, PT, R0.reuse, R16, PT ;  /* 0x000000100000720c */ /* 0x040fe20003fc4070 */
[----:B------:R-:W-:Y:S01]  /*99a0*/  @!P5 IMAD.MOV R4, RZ, RZ, -R4 ;  /* 0x000000ffff04d224 */ /* 0x000fe200078e0a04 */
[C---:B------:R-:W-:Y:S01]  /*99b0*/  ISETP.GT.U32.AND P5, PT, R0.reuse, R26, PT ;  /* 0x0000001a0000720c */ /* 0x040fe20003fa4070 */
[----:B------:R-:W-:Y:S01]  /*99c0*/  @!P2 IMAD.IADD R17, R17, 0x1, -R0 ;  /* 0x000000011111a824 */ /* 0x000fe200078e0a00 */
[C---:B------:R-:W-:Y:S01]  /*99d0*/  ISETP.GT.U32.AND P2, PT, R0.reuse, R7, PT ;  /* 0x000000070000720c */ /* 0x040fe20003f44070 */
[----:B------:R-:W-:Y:S01]  /*99e0*/  @!P1 IMAD.MOV R2, RZ, RZ, -R2 ;  /* 0x000000ffff029224 */ /* 0x000fe200078e0a02 */
[----:B------:R-:W-:-:S04]  /*99f0*/  ISETP.GT.U32.AND P0, PT, R0, R6, PT ;  /* 0x000000060000720c */ /* 0x000fc80003f04070 */
[----:B------:R-:W-:Y:S03]  /*9a00*/  STL [R1+0x2f24], R2 ;  /* 0x002f240201007387 */ /* 0x000fe60000100800 */
[--C-:B------:R-:W-:Y:S01]  /*9a10*/  @!P6 IMAD.IADD R16, R16, 0x1, -R0.reuse ;  /* 0x000000011010e824 */ /* 0x100fe200078e0a00 */
[----:B------:R-:W-:Y:S01]  /*9a20*/  ISETP.GT.U32.AND P6, PT, R0, R17, PT ;  /* 0x000000110000720c */ /* 0x000fe20003fc4070 */
[--C-:B------:R-:W-:Y:S01]  /*9a30*/  @!P5 IMAD.IADD R26, R26, 0x1, -R0.reuse ;  /* 0x000000011a1ad824 */ /* 0x100fe200078e0a00 */
[----:B------:R0:W-:Y:S01]  /*9a40*/  STL [R1+0x2f28], R4 ;  /* 0x002f280401007387 */ /* 0x0001e20000100800 */
[--C-:B------:R-:W-:Y:S01]  /*9a50*/  @!P2 IMAD.IADD R7, R7, 0x1, -R0.reuse ;  /* 0x000000010707a824 */ /* 0x100fe200078e0a00 */
[----:B------:R-:W-:Y:S02]  /*9a60*/  ISETP.GE.AND P5, PT, R24, RZ, PT ;  /* 0x000000ff1800720c */ /* 0x000fe40003fa6270 */
[----:B------:R-:W3:Y:S01]  /*9a70*/  LDL.LU R24, [R1+0x280] ;  /* 0x0002800001187983 */ /* 0x000ee20000300800 */
[----:B------:R-:W-:Y:S01]  /*9a80*/  ISETP.GT.U32.AND P1, PT, R0, R16, PT ;  /* 0x000000100000720c */ /* 0x000fe20003f24070 */
[----:B------:R-:W-:Y:S01]  /*9a90*/  @!P0 IMAD.IADD R6, R6, 0x1, -R0 ;  /* 0x0000000106068824 */ /* 0x000fe200078e0a00 */
[----:B------:R-:W-:-:S04]  /*9aa0*/  ISETP.GE.AND P0, PT, R18, RZ, PT ;  /* 0x000000ff1200720c */ /* 0x000fc80003f06270 */
[----:B------:R-:W-:Y:S01]  /*9ab0*/  @!P6 IMAD.IADD R17, R17, 0x1, -R0 ;  /* 0x000000011111e824 */ /* 0x000fe200078e0a00 */
[----:B------:R-:W-:Y:S01]  /*9ac0*/  ISETP.GE.AND P6, PT, R19, RZ, PT ;  /* 0x000000ff1300720c */ /* 0x000fe20003fc6270 */
[----:B------:R-:W-:Y:S02]  /*9ad0*/  @!P4 IMAD.MOV R6, RZ, RZ, -R6 ;  /* 0x000000ffff06c224 */ /* 0x000fe400078e0a06 */
[----:B0-----:R-:W-:-:S03]  /*9ae0*/  IMAD.MOV.U32 R4, RZ, RZ, R17 ;  /* 0x000000ffff047224 */ /* 0x001fc600078e0011 */
[----:B------:R-:W-:Y:S02]  /*9af0*/  @!P1 IMAD.IADD R16, R16, 0x1, -R0 ;  /* 0x0000000110109824 */ /* 0x000fe400078e0a00 */
[----:B------:R-:W-:Y:S02]  /*9b00*/  @!P3 IMAD.MOV R7, RZ, RZ, -R7 ;  /* 0x000000ffff07b224 */ /* 0x000fe400078e0a07 */
[----:B------:R-:W-:Y:S02]  /*9b10*/  IMAD.MOV.U32 R2, RZ, RZ, R16 ;  /* 0x000000ffff027224 */ /* 0x000fe400078e0010 */
[----:B------:R-:W-:Y:S02]  /*9b20*/  @!P0 IMAD.MOV R4, RZ, RZ, -R4 ;  /* 0x000000ffff048224 */ /* 0x000fe400078e0a04 */
[----:B------:R-:W-:Y:S01]  /*9b30*/  @!P6 IMAD.MOV R2, RZ, RZ, -R2 ;  /* 0x000000ffff02e224 */ /* 0x000fe200078e0a02 */
[----:B----4-:R-:W-:-:S05]  /*9b40*/  IABS R12, R21 ;  /* 0x00000015000c7213 */ /* 0x010fca0000000000 */
[----:B------:R-:W-:-:S04]  /*9b50*/  IMAD.HI.U32 R5, R9, R12, RZ ;  /* 0x0000000c09057227 */ /* 0x000fc800078e00ff */
[----:B------:R-:W-:-:S04]  /*9b60*/  IMAD.MOV R5, RZ, RZ, -R5 ;  /* 0x000000ffff057224 */ /* 0x000fc800078e0a05 */
[----:B------:R-:W-:-:S05]  /*9b70*/  IMAD R12, R0, R5, R12 ;  /* 0x00000005000c7224 */ /* 0x000fca00078e020c */
[----:B------:R-:W-:-:S13]  /*9b80*/  ISETP.GT.U32.AND P2, PT, R0, R12, PT ;  /* 0x0000000c0000720c */ /* 0x000fda0003f44070 */
[----:B------:R-:W-:Y:S01]  /*9b90*/  @!P2 IMAD.IADD R12, R12, 0x1, -R0 ;  /* 0x000000010c0ca824 */ /* 0x000fe200078e0a00 */
[----:B------:R-:W-:Y:S02]  /*9ba0*/  ISETP.GE.AND P2, PT, R21, RZ, PT ;  /* 0x000000ff1500720c */ /* 0x000fe40003f46270 */
[----:B------:R-:W4:Y:S04]  /*9bb0*/  LDL.LU R21, [R1+0x284] ;  /* 0x0002840001157983 */ /* 0x000f280000300800 */
[----:B------:R-:W5:Y:S04]  /*9bc0*/  LDL.LU R11, [R1+0x288] ;  /* 0x00028800010b7983 */ /* 0x000f680000300800 */
[----:B------:R-:W5:Y:S04]  /*9bd0*/  LDL.LU R27, [R1+0x28c] ;  /* 0x00028c00011b7983 */ /* 0x000f680000300800 */
[----:B------:R0:W-:Y:S04]  /*9be0*/  STL [R1+0x2f34], R6 ;  /* 0x002f340601007387 */ /* 0x0001e80000100800 */
[----:B------:R-:W-:Y:S04]  /*9bf0*/  STL [R1+0x2f38], R7 ;  /* 0x002f380701007387 */ /* 0x000fe80000100800 */
[----:B------:R-:W-:Y:S04]  /*9c00*/  STL [R1+0x20], R4 ;  /* 0x0000200401007387 */ /* 0x000fe80000100800 */
[----:B------:R0:W-:Y:S04]  /*9c10*/  STL [R1+0x24], R2 ;  /* 0x0000240201007387 */ /* 0x0001e80000100800 */
[----:B------:R-:W5:Y:S04]  /*9c20*/  LDL.LU R23, [R1+0x290] ;  /* 0x0002900001177983 */ /* 0x000f680000300800 */
[----:B------:R-:W5:Y:S04]  /*9c30*/  LDL.LU R20, [R1+0x294] ;  /* 0x0002940001147983 */ /* 0x000f680000300800 */
[----:B------:R-:W5:Y:S04]  /*9c40*/  LDL.LU R18, [R1+0x298] ;  /* 0x0002980001127983 */ /* 0x000f680000300800 */
[----:B------:R-:W0:Y:S01]  /*9c50*/  LDL.LU R10, [R1+0x29c] ;  /* 0x00029c00010a7983 */ /* 0x000e220000300800 */
[----:B------:R-:W-:-:S05]  /*9c60*/  IABS R13, R29 ;  /* 0x0000001d000d7213 */ /* 0x000fca0000000000 */
[----:B------:R-:W-:-:S04]  /*9c70*/  IMAD.HI.U32 R5, R9, R13, RZ ;  /* 0x0000000d09057227 */ /* 0x000fc800078e00ff */
[----:B------:R-:W-:-:S04]  /*9c80*/  IMAD.MOV R5, RZ, RZ, -R5 ;  /* 0x000000ffff057224 */ /* 0x000fc800078e0a05 */
[----:B------:R-:W-:-:S05]  /*9c90*/  IMAD R13, R0, R5, R13 ;  /* 0x00000005000d7224 */ /* 0x000fca00078e020d */
[----:B------:R-:W-:-:S13]  /*9ca0*/  ISETP.GT.U32.AND P1, PT, R0, R13, PT ;  /* 0x0000000d0000720c */ /* 0x000fda0003f24070 */
[----:B------:R-:W-:Y:S01]  /*9cb0*/  @!P1 IMAD.IADD R13, R13, 0x1, -R0 ;  /* 0x000000010d0d9824 */ /* 0x000fe200078e0a00 */
[----:B------:R-:W-:Y:S02]  /*9cc0*/  ISETP.GT.U32.AND P1, PT, R0, R26, PT ;  /* 0x0000001a0000720c */ /* 0x000fe40003f24070 */
[----:B--2---:R-:W-:-:S05]  /*9cd0*/  IABS R15, R28 ;  /* 0x0000001c000f7213 */ /* 0x004fca0000000000 */
[----:B------:R-:W-:-:S04]  /*9ce0*/  IMAD.HI.U32 R5, R9, R15, RZ ;  /* 0x0000000f09057227 */ /* 0x000fc800078e00ff */
[----:B------:R-:W-:-:S04]  /*9cf0*/  IMAD.MOV R5, RZ, RZ, -R5 ;  /* 0x000000ffff057224 */ /* 0x000fc800078e0a05 */
[C---:B------:R-:W-:Y:S01]  /*9d00*/  IMAD R15, R0.reuse, R5, R15 ;  /* 0x00000005000f7224 */ /* 0x040fe200078e020f */
[----:B------:R-:W-:Y:S01]  /*9d10*/  ISETP.GT.U32.AND P4, PT, R0, R12, PT ;  /* 0x0000000c0000720c */ /* 0x000fe20003f84070 */
[----:B------:R-:W-:-:S03]  /*9d20*/  @!P1 IMAD.IADD R26, R26, 0x1, -R0 ;  /* 0x000000011a1a9824 */ /* 0x000fc600078e0a00 */
[C---:B------:R-:W-:Y:S02]  /*9d30*/  ISETP.GT.U32.AND P1, PT, R0.reuse, R15, PT ;  /* 0x0000000f0000720c */ /* 0x040fe40003f24070 */
[----:B------:R-:W-:-:S07]  /*9d40*/  ISETP.GT.U32.AND P3, PT, R0, R13, PT ;  /* 0x0000000d0000720c */ /* 0x000fce0003f64070 */
[----:B------:R-:W-:-:S04]  /*9d50*/  @!P4 IMAD.IADD R12, R12, 0x1, -R0 ;  /* 0x000000010c0cc824 */ /* 0x000fc800078e0a00 */
[----:B------:R-:W-:-:S05]  /*9d60*/  @!P1 IMAD.IADD R15, R15, 0x1, -R0 ;  /* 0x000000010f0f9824 */ /* 0x000fca00078e0a00 */
[----:B------:R-:W-:Y:S02]  /*9d70*/  ISETP.GT.U32.AND P1, PT, R0, R15, PT ;  /* 0x0000000f0000720c */ /* 0x000fe40003f24070 */
[----:B---3--:R-:W-:Y:S02]  /*9d80*/  ISETP.GE.AND P4, PT, R24, RZ, PT ;  /* 0x000000ff1800720c */ /* 0x008fe40003f86270 */
[----:B------:R-:W-:-:S05]  /*9d90*/  IABS R24, R24 ;  /* 0x0000001800187213 */ /* 0x000fca0000000000 */
[----:B------:R-:W-:-:S04]  /*9da0*/  IMAD.HI.U32 R16, R9, R24, RZ ;  /* 0x0000001809107227 */ /* 0x000fc800078e00ff */
[----:B------:R-:W-:-:S04]  /*9db0*/  IMAD.MOV R16, RZ, RZ, -R16 ;  /* 0x000000ffff107224 */ /* 0x000fc800078e0a10 */
[C---:B------:R-:W-:Y:S02]  /*9dc0*/  IMAD R16, R0.reuse, R16, R24 ;  /* 0x0000001000107224 */ /* 0x040fe400078e0218 */
[--C-:B------:R-:W-:Y:S02]  /*9dd0*/  @!P3 IMAD.IADD R13, R13, 0x1, -R0.reuse ;  /* 0x000000010d0db824 */ /* 0x100fe400078e0a00 */
[----:B------:R-:W-:Y:S01]  /*9de0*/  @!P1 IMAD.IADD R15, R15, 0x1, -R0 ;  /* 0x000000010f0f9824 */ /* 0x000fe200078e0a00 */
[----:B------:R-:W-:Y:S02]  /*9df0*/  ISETP.GT.U32.AND P1, PT, R0, R16, PT ;  /* 0x000000100000720c */ /* 0x000fe40003f24070 */
[----:B------:R-:W-:Y:S02]  /*9e00*/  ISETP.GE.AND P6, PT, R28, RZ, PT ;  /* 0x000000ff1c00720c */ /* 0x000fe40003fc6270 */
[----:B------:R-:W-:-:S09]  /*9e10*/  ISETP.GE.AND P0, PT, R29, RZ, PT ;  /* 0x000000ff1d00720c */ /* 0x000fd20003f06270 */
[----:B------:R-:W-:Y:S02]  /*9e20*/  @!P1 IMAD.IADD R16, R16, 0x1, -R0 ;  /* 0x0000000110109824 */ /* 0x000fe400078e0a00 */
[----:B------:R-:W-:Y:S02]  /*9e30*/  @!P2 IMAD.MOV R12, RZ, RZ, -R12 ;  /* 0x000000ffff0ca224 */ /* 0x000fe400078e0a0c */
[----:B------:R-:W-:Y:S02]  /*9e40*/  @!P6 IMAD.MOV R15, RZ, RZ, -R15 ;  /* 0x000000ffff0fe224 */ /* 0x000fe400078e0a0f */
[----:B------:R-:W-:Y:S01]  /*9e50*/  @!P0 IMAD.MOV R13, RZ, RZ, -R13 ;  /* 0x000000ffff0d8224 */ /* 0x000fe200078e0a0d */
[----:B----4-:R-:W-:Y:S02]  /*9e60*/  IABS R17, R21 ;  /* 0x0000001500117213 */ /* 0x010fe40000000000 */
[----:B------:R-:W-:Y:S02]  /*9e70*/  ISETP.GE.AND P3, PT, R21, RZ, PT ;  /* 0x000000ff1500720c */ /* 0x000fe40003f66270 */
[----:B-----5:R-:W-:Y:S01]  /*9e80*/  IABS R19, R11 ;  /* 0x0000000b00137213 */ /* 0x020fe20000000000 */
[----:B------:R-:W-:Y:S01]  /*9e90*/  IMAD.HI.U32 R21, R9, R17, RZ ;  /* 0x0000001109157227 */ /* 0x000fe200078e00ff */
[----:B------:R-:W-:-:S03]  /*9ea0*/  IABS R28, R27 ;  /* 0x0000001b001c7213 */ /* 0x000fc60000000000 */
[----:B------:R-:W-:-:S04]  /*9eb0*/  IMAD.HI.U32 R5, R9, R19, RZ ;  /* 0x0000001309057227 */ /* 0x000fc800078e00ff */
[----:B------:R-:W-:Y:S02]  /*9ec0*/  IMAD.MOV R21, RZ, RZ, -R21 ;  /* 0x000000ffff157224 */ /* 0x000fe400078e0a15 */
[----:B------:R-:W-:Y:S02]  /*9ed0*/  IMAD.MOV R5, RZ, RZ, -R5 ;  /* 0x000000ffff057224 */ /* 0x000fe400078e0a05 */
[----:B------:R-:W-:-:S04]  /*9ee0*/  IMAD.HI.U32 R29, R9, R28, RZ ;  /* 0x0000001c091d7227 */ /* 0x000fc800078e00ff */
[C---:B------:R-:W-:Y:S02]  /*9ef0*/  IMAD R17, R0.reuse, R21, R17 ;  /* 0x0000001500117224 */ /* 0x040fe400078e0211 */
[C---:B------:R-:W-:Y:S02]  /*9f00*/  IMAD R19, R0.reuse, R5, R19 ;  /* 0x0000000500137224 */ /* 0x040fe400078e0213 */
[----:B------:R-:W-:Y:S01]  /*9f10*/  IMAD.MOV R29, RZ, RZ, -R29 ;  /* 0x000000ffff1d7224 */ /* 0x000fe200078e0a1d */
[C---:B------:R-:W-:Y:S02]  /*9f20*/  ISETP.GT.U32.AND P1, PT, R0.reuse, R17, PT ;  /* 0x000000110000720c */ /* 0x040fe40003f24070 */
[----:B------:R-:W-:Y:S01]  /*9f30*/  IABS R5, R23 ;  /* 0x0000001700057213 */ /* 0x000fe20000000000 */
[----:B------:R-:W-:Y:S01]  /*9f40*/  IMAD R28, R0, R29, R28 ;  /* 0x0000001d001c7224 */ /* 0x000fe200078e021c */
[----:B------:R-:W-:-:S03]  /*9f50*/  IABS R21, R20 ;  /* 0x0000001400157213 */ /* 0x000fc60000000000 */
[C---:B------:R-:W-:Y:S01]  /*9f60*/  IMAD.HI.U32 R29, R9.reuse, R5, RZ ;  /* 0x00000005091d7227 */ /* 0x040fe200078e00ff */
[----:B------:R-:W-:Y:S02]  /*9f70*/  IABS R24, R18 ;  /* 0x0000001200187213 */ /* 0x000fe40000000000 */
[----:B0-----:R-:W-:Y:S01]  /*9f80*/  IABS R6, R10 ;  /* 0x0000000a00067213 */ /* 0x001fe20000000000 */
[----:B------:R-:W-:-:S04]  /*9f90*/  IMAD.HI.U32 R2, R9, R21, RZ ;  /* 0x0000001509027227 */ /* 0x000fc800078e00ff */
[----:B------:R-:W-:Y:S02]  /*9fa0*/  IMAD.MOV R4, RZ, RZ, -R29 ;  /* 0x000000ffff047224 */ /* 0x000fe400078e0a1d */
[----:B------:R-:W-:Y:S02]  /*9fb0*/  IMAD.MOV.U32 R29, RZ, RZ, R6 ;  /* 0x000000ffff1d7224 */ /* 0x000fe400078e0006 */
[----:B------:R-:W-:Y:S02]  /*9fc0*/  IMAD.MOV R6, RZ, RZ, -R2 ;  /* 0x000000ffff067224 */ /* 0x000fe400078e0a02 */
[----:B------:R-:W-:Y:S02]  /*9fd0*/  IMAD R5, R0, R4, R5 ;  /* 0x0000000400057224 */ /* 0x000fe400078e0205 */
[----:B------:R-:W-:-:S04]  /*9fe0*/  IMAD.HI.U32 R2, R9, R24, RZ ;  /* 0x0000001809027227 */ /* 0x000fc800078e00ff */
[----:B------:R-:W-:-:S04]  /*9ff0*/  IMAD.HI.U32 R4, R9, R29, RZ ;  /* 0x0000001d09047227 */ /* 0x000fc800078e00ff */
[----:B------:R-:W-:Y:S02]  /*a000*/  IMAD.MOV.U32 R9, RZ, RZ, R26 ;  /* 0x000000ffff097224 */ /* 0x000fe400078e001a */
[----:B------:R-:W-:Y:S01]  /*a010*/  @!P1 IMAD.IADD R17, R17, 0x1, -R0 ;  /* 0x0000000111119824 */ /* 0x000fe200078e0a00 */
[----:B------:R-:W-:Y:S01]  /*a020*/  ISETP.GT.U32.AND P1, PT, R0, R16, PT ;  /* 0x000000100000720c */ /* 0x000fe20003f24070 */
[----:B------:R-:W-:-:S03]  /*a030*/  @!P5 IMAD.MOV R9, RZ, RZ, -R9 ;  /* 0x000000ffff09d224 */ /* 0x000fc600078e0a09 */
[C---:B------:R-:W-:Y:S01]  /*a040*/  ISETP.GT.U32.AND P5, PT, R0.reuse, R17, PT ;  /* 0x000000110000720c */ /* 0x040fe20003fa4070 */
[----:B------:R-:W-:Y:S02]  /*a050*/  IMAD R21, R0, R6, R21 ;  /* 0x0000000600157224 */ /* 0x000fe400078e0215 */
[----:B------:R-:W-:-:S04]  /*a060*/  IMAD.MOV R2, RZ, RZ, -R2 ;  /* 0x000000ffff027224 */ /* 0x000fc800078e0a02 */
[----:B------:R-:W-:Y:S02]  /*a070*/  IMAD R24, R0, R2, R24 ;  /* 0x0000000200187224 */ /* 0x000fe400078e0218 */
[--C-:B------:R-:W-:Y:S01]  /*a080*/  @!P1 IMAD.IADD R16, R16, 0x1, -R0.reuse ;  /* 0x0000000110109824 */ /* 0x100fe200078e0a00 */
[C---:B------:R-:W-:Y:S02]  /*a090*/  ISETP.GT.U32.AND P1, PT, R0.reuse, R21, PT ;  /* 0x000000150000720c */ /* 0x040fe40003f24070 */
[C---:B------:R-:W-:Y:S01]  /*a0a0*/  ISETP.GT.U32.AND P2, PT, R0.reuse, R19, PT ;  /* 0x000000130000720c */ /* 0x040fe20003f44070 */
[----:B------:R-:W-:Y:S01]  /*a0b0*/  @!P5 IMAD.IADD R17, R17, 0x1, -R0 ;  /* 0x000000011111d824 */ /* 0x000fe200078e0a00 */
[C---:B------:R-:W-:Y:S01]  /*a0c0*/  ISETP.GT.U32.AND P5, PT, R0.reuse, R24, PT ;  /* 0x000000180000720c */ /* 0x040fe20003fa4070 */
[----:B------:R-:W-:Y:S01]  /*a0d0*/  IMAD.MOV R26, RZ, RZ, -R4 ;  /* 0x000000ffff1a7224 */ /* 0x000fe200078e0a04 */
[----:B------:R-:W-:Y:S01]  /*a0e0*/  ISETP.GT.U32.AND P6, PT, R0, R5, PT ;  /* 0x000000050000720c */ /* 0x000fe20003fc4070 */
[----:B------:R-:W0:Y:S06]  /*a0f0*/  LDC R2, c[0x0][0x3ac] ;  /* 0x0000eb00ff027b82 */ /* 0x000e2c0000000800 */
[----:B------:R-:W-:-:S04]  /*a100*/  @!P1 IMAD.IADD R21, R21, 0x1, -R0 ;  /* 0x0000000115159824 */ /* 0x000fc800078e0a00 */
[----:B------:R-:W-:Y:S01]  /*a110*/  @!P5 IMAD.IADD R24, R24, 0x1, -R0 ;  /* 0x000000011818d824 */ /* 0x000fe200078e0a00 */
[C---:B------:R-:W-:Y:S01]  /*a120*/  ISETP.GT.U32.AND P5, PT, R0.reuse, R21, PT ;  /* 0x000000150000720c */ /* 0x040fe20003fa4070 */
[----:B------:R-:W-:-:S12]  /*a130*/  IMAD R26, R0, R26, R29 ;  /* 0x0000001a001a7224 */ /* 0x000fd800078e021d */
[--C-:B------:R-:W-:Y:S01]  /*a140*/  @!P5 IMAD.IADD R21, R21, 0x1, -R0.reuse ;  /* 0x000000011515d824 */ /* 0x100fe200078e0a00 */
[----:B------:R-:W-:Y:S02]  /*a150*/  ISETP.GE.AND P5, PT, R18, RZ, PT ;  /* 0x000000ff1200720c */ /* 0x000fe40003fa6270 */
[----:B------:R-:W2:Y:S01]  /*a160*/  S2R R18, SR_TID.X ;  /* 0x0000000000127919 */ /* 0x000ea20000002100 */
[--C-:B------:R-:W-:Y:S01]  /*a170*/  @!P2 IMAD.IADD R19, R19, 0x1, -R0.reuse ;  /* 0x000000011313a824 */ /* 0x100fe200078e0a00 */
[C---:B------:R-:W-:Y:S02]  /*a180*/  ISETP.GT.U32.AND P2, PT, R0.reuse, R26, PT ;  /* 0x0000001a0000720c */ /* 0x040fe40003f44070 */
[C---:B------:R-:W-:Y:S01]  /*a190*/  ISETP.GT.U32.AND P0, PT, R0.reuse, R28, PT ;  /* 0x0000001c0000720c */ /* 0x040fe20003f04070 */
[----:B------:R-:W-:Y:S01]  /*a1a0*/  @!P6 IMAD.IADD R5, R5, 0x1, -R0 ;  /* 0x000000010505e824 */ /* 0x000fe200078e0a00 */
[----:B------:R-:W-:Y:S01]  /*a1b0*/  ISETP.GT.U32.AND P6, PT, R0, R19, PT ;  /* 0x000000130000720c */ /* 0x000fe20003fc4070 */
[----:B------:R-:W-:Y:S01]  /*a1c0*/  @!P4 IMAD.MOV R16, RZ, RZ, -R16 ;  /* 0x000000ffff10c224 */ /* 0x000fe200078e0a10 */
[----:B------:R-:W-:Y:S07]  /*a1d0*/  STL [R1+0x2f3c], R9 ;  /* 0x002f3c0901007387 */ /* 0x000fee0000100800 */
[----:B------:R-:W-:-:S02]  /*a1e0*/  @!P2 IMAD.IADD R26, R26, 0x1, -R0 ;  /* 0x000000011a1aa824 */ /* 0x000fc400078e0a00 */
[--C-:B------:R-:W-:Y:S01]  /*a1f0*/  @!P0 IMAD.IADD R28, R28, 0x1, -R0.reuse ;  /* 0x000000011c1c8824 */ /* 0x100fe200078e0a00 */
[----:B------:R-:W-:Y:S02]  /*a200*/  ISETP.GE.AND P0, PT, R11, RZ, PT ;  /* 0x000000ff0b00720c */ /* 0x000fe40003f06270 */
[----:B------:R-:W-:Y:S01]  /*a210*/  ISETP.GT.U32.AND P2, PT, R0, R26, PT ;  /* 0x0000001a0000720c */ /* 0x000fe20003f44070 */
[----:B------:R-:W-:Y:S04]  /*a220*/  STL [R1+0x2f54], R12 ;  /* 0x002f540c01007387 */ /* 0x000fe80000100800 */
[----:B------:R-:W-:Y:S01]  /*a230*/  STL [R1+0x2f58], R13 ;  /* 0x002f580d01007387 */ /* 0x000fe20000100800 */
[----:B------:R-:W-:-:S03]  /*a240*/  @!P6 IMAD.IADD R19, R19, 0x1, -R0 ;  /* 0x000000011313e824 */ /* 0x000fc600078e0a00 */
[----:B------:R-:W-:Y:S01]  /*a250*/  STL [R1+0x2f5c], R15 ;  /* 0x002f5c0f01007387 */ /* 0x000fe20000100800 */
[----:B--2---:R-:W-:-:S03]  /*a260*/  LOP3.LUT R18, R18, 0x3f, RZ, 0xc0, !PT ;  /* 0x0000003f12127812 */ /* 0x004fc600078ec0ff */
[----:B------:R2:W-:Y:S01]  /*a270*/  STL [R1+0x2f60], R16 ;  /* 0x002f601001007387 */ /* 0x0005e20000100800 */
[----:B------:R-:W-:Y:S01]  /*a280*/  ISETP.GT.U32.AND P4, PT, R0, R28, PT ;  /* 0x0000001c0000720c */ /* 0x000fe20003f84070 */
[----:B0-----:R-:W-:Y:S01]  /*a290*/  IMAD R4, R18, R2, RZ ;  /* 0x0000000212047224 */ /* 0x001fe200078e02ff */
[----:B------:R-:W-:Y:S01]  /*a2a0*/  ISETP.GT.U32.AND P1, PT, R0, R5, PT ;  /* 0x000000050000720c */ /* 0x000fe20003f24070 */
[----:B--2---:R-:W2:Y:S01]  /*a2b0*/  LDL.LU R16, [R1+0x50] ;  /* 0x0000500001107983 */ /* 0x004ea20000300800 */
[----:B------:R-:W-:-:S03]  /*a2c0*/  @!P3 IMAD.MOV R17, RZ, RZ, -R17 ;  /* 0x000000ffff11b224 */ /* 0x000fc600078e0a11 */
[----:B------:R-:W3:Y:S01]  /*a2d0*/  LDL.LU R7, [R1+0x1c] ;  /* 0x00001c0001077983 */ /* 0x000ee20000300800 */
[----:B------:R-:W-:Y:S01]  /*a2e0*/  @!P0 IMAD.MOV R19, RZ, RZ, -R19 ;  /* 0x000000ffff138224 */ /* 0x000fe200078e0a13 */
[----:B------:R-:W-:Y:S01]  /*a2f0*/  ISETP.GT.U32.AND P3, PT, R0, R24, PT ;  /* 0x000000180000720c */ /* 0x000fe20003f64070 */
[----:B------:R-:W-:Y:S01]  /*a300*/  @!P2 IMAD.IADD R26, R26, 0x1, -R0 ;  /* 0x000000011a1aa824 */ /* 0x000fe200078e0a00 */
[----:B------:R-:W4:Y:S01]  /*a310*/  LDL.LU R25, [R1+0x18] ;  /* 0x0000180001197983 */ /* 0x000f220000300800 */
[----:B------:R-:W-:Y:S01]  /*a320*/  ISETP.NE.AND P0, PT, R3, RZ, PT ;  /* 0x000000ff0300720c */ /* 0x000fe20003f05270 */
[----:B------:R-:W-:Y:S01]  /*a330*/  IMAD R2, R2, 0x40, R4 ;  /* 0x0000004002027824 */ /* 0x000fe200078e0204 */
[----:B------:R-:W-:Y:S02]  /*a340*/  LOP3.LUT R29, RZ, R3, RZ, 0x33, !PT ;  /* 0x00000003ff1d7212 */ /* 0x000fe400078e33ff */
[----:B------:R-:W-:Y:S02]  /*a350*/  IADD3 R3, P2, PT, R4, UR22, RZ ;  /* 0x0000001604037c10 */ /* 0x000fe4000ff5e0ff */
[----:B------:R-:W5:Y:S01]  /*a360*/  LDL.LU R4, [R1+0x14] ;  /* 0x0000140001047983 */ /* 0x000f620000300800 */
[----:B------:R-:W-:-:S03]  /*a370*/  ISETP.GE.AND P6, PT, R27, RZ, PT ;  /* 0x000000ff1b00720c */ /* 0x000fc60003fc6270 */
[----:B------:R3:W-:Y:S01]  /*a380*/  STL [R1+0x2e24], R3 ;  /* 0x002e240301007387 */ /* 0x0007e20000100800 */
[----:B------:R-:W-:-:S03]  /*a390*/  @!P4 IMAD.IADD R28, R28, 0x1, -R0 ;  /* 0x000000011c1cc824 */ /* 0x000fc600078e0a00 */
[----:B------:R-:W4:Y:S01]  /*a3a0*/  LDL.LU R15, [R1+0x10] ;  /* 0x00001000010f7983 */ /* 0x000f220000300800 */
[----:B------:R-:W-:-:S03]  /*a3b0*/  ISETP.GE.AND P4, PT, R23, RZ, PT ;  /* 0x000000ff1700720c */ /* 0x000fc60003f86270 */
[----:B------:R-:W5:Y:S01]  /*a3c0*/  LDL.LU R13, [R1] ;  /* 0x00000000010d7983 */ /* 0x000f620000300800 */
[----:B------:R-:W-:-:S03]  /*a3d0*/  @!P1 IMAD.IADD R5, R5, 0x1, -R0 ;  /* 0x0000000105059824 */ /* 0x000fc600078e0a00 */
[----:B------:R-:W5:Y:S01]  /*a3e0*/  LDL.LU R12, [R1+0x160] ;  /* 0x00016000010c7983 */ /* 0x000f620000300800 */
[----:B------:R-:W-:Y:S01]  /*a3f0*/  ISETP.GE.AND P1, PT, R20, RZ, PT ;  /* 0x000000ff1400720c */ /* 0x000fe20003f26270 */
[----:B------:R-:W-:Y:S02]  /*a400*/  @!P3 IMAD.IADD R24, R24, 0x1, -R0 ;  /* 0x000000011818b824 */ /* 0x000fe400078e0a00 */
[----:B------:R-:W5:Y:S01]  /*a410*/  LDL.LU R23, [R1+0x164] ;  /* 0x0001640001177983 */ /* 0x000f620000300800 */
[----:B------:R-:W-:-:S03]  /*a420*/  IMAD.MOV.U32 R0, RZ, RZ, R28 ;  /* 0x000000ffff007224 */ /* 0x000fc600078e001c */
[----:B------:R-:W5:Y:S01]  /*a430*/  LDL.LU R20, [R1+0x18c] ;  /* 0x00018c0001147983 */ /* 0x000f620000300800 */
[----:B------:R-:W-:Y:S01]  /*a440*/  @!P6 IMAD.MOV R0, RZ, RZ, -R0 ;  /* 0x000000ffff00e224 */ /* 0x000fe200078e0a00 */
[----:B------:R-:W-:Y:S02]  /*a450*/  IADD3 R28, P6, PT, R2, UR22, RZ ;  /* 0x00000016021c7c10 */ /* 0x000fe4000ffde0ff */
[----:B------:R-:W-:Y:S01]  /*a460*/  ISETP.GE.AND P3, PT, R10, RZ, PT ;  /* 0x000000ff0a00720c */ /* 0x000fe20003f66270 */
[----:B------:R-:W5:Y:S01]  /*a470*/  LDL.LU R6, [R1+0x19c] ;  /* 0x00019c0001067983 */ /* 0x000f620000300800 */
[C---:B------:R-:W-:Y:S02]  /*a480*/  SEL R22, R29.reuse, R22, !P0 ;  /* 0x000000161d167207 */ /* 0x040fe40004000000 */
[C---:B--2---:R-:W-:Y:S01]  /*a490*/  SEL R16, R29.reuse, R16, !P0 ;  /* 0x000000101d107207 */ /* 0x044fe20004000000 */
[----:B------:R-:W2:Y:S01]  /*a4a0*/  LDL.LU R2, [R1+0x1a0] ;  /* 0x0001a00001027983 */ /* 0x000ea20000300800 */
[----:B---3--:R-:W-:-:S03]  /*a4b0*/  SEL R3, R29, R7, !P0 ;  /* 0x000000071d037207 */ /* 0x008fc60004000000 */
[----:B------:R-:W3:Y:S01]  /*a4c0*/  LDL.LU R9, [R1+0x194] ;  /* 0x0001940001097983 */ /* 0x000ee20000300800 */
[----:B----4-:R-:W-:-:S03]  /*a4d0*/  SEL R15, R29, R15, !P0 ;  /* 0x0000000f1d0f7207 */ /* 0x010fc60004000000 */
[----:B------:R-:W4:Y:S01]  /*a4e0*/  LDL.LU R14, [R1+0x198] ;  /* 0x00019800010e7983 */ /* 0x000f220000300800 */
[----:B------:R-:W-:Y:S01]  /*a4f0*/  @!P4 IMAD.MOV R5, RZ, RZ, -R5 ;  /* 0x000000ffff05c224 */ /* 0x000fe200078e0a05 */
[C---:B------:R-:W-:Y:S01]  /*a500*/  SEL R17, R29.reuse, R17, !P0 ;  /* 0x000000111d117207 */ /* 0x040fe20004000000 */
[----:B------:R-:W-:Y:S01]  /*a510*/  @!P1 IMAD.MOV R21, RZ, RZ, -R21 ;  /* 0x000000ffff159224 */ /* 0x000fe200078e0a15 */
[----:B------:R-:W4:Y:S01]  /*a520*/  LDL.LU R8, [R1+0x190] ;  /* 0x0001900001087983 */ /* 0x000f220000300800 */
[----:B------:R-:W-:Y:S01]  /*a530*/  @!P5 IMAD.MOV R24, RZ, RZ, -R24 ;  /* 0x000000ffff18d224 */ /* 0x000fe200078e0a18 */
[C---:B------:R-:W-:Y:S01]  /*a540*/  SEL R19, R29.reuse, R19, !P0 ;  /* 0x000000131d137207 */ /* 0x040fe20004000000 */
[----:B------:R-:W-:Y:S01]  /*a550*/  UIMAD UR10, UR10, 0x5d, URZ ;  /* 0x0000005d0a0a78a4 */ /* 0x000fe2000f8e02ff */
[----:B------:R-:W4:Y:S01]  /*a560*/  LDL.LU R11, [R1+0x188] ;  /* 0x00018800010b7983 */ /* 0x000f220000300800 */
[----:B------:R-:W-:Y:S01]  /*a570*/  SEL R0, R29, R0, !P0 ;  /* 0x000000001d007207 */ /* 0x000fe20004000000 */
[----:B------:R-:W-:-:S02]  /*a580*/  UIMAD UR11, UR11, 0x5c, URZ ;  /* 0x0000005c0b0b78a4 */ /* 0x000fc4000f8e02ff */
[----:B------:R-:W4:Y:S01]  /*a590*/  LDL.LU R27, [R1+0x168] ;  /* 0x00016800011b7983 */ /* 0x000f220000300800 */
[----:B------:R-:W-:Y:S02]  /*a5a0*/  UIMAD UR12, UR12, 0x5b, URZ ;  /* 0x0000005b0c0c78a4 */ /* 0x000fe4000f8e02ff */
[----:B------:R-:W-:Y:S01]  /*a5b0*/  UIMAD UR13, UR13, 0x5a, URZ ;  /* 0x0000005a0d0d78a4 */ /* 0x000fe2000f8e02ff */
[----:B------:R-:W4:Y:S01]  /*a5c0*/  LDL.LU R10, [R1+0x178] ;  /* 0x00017800010a7983 */ /* 0x000f220000300800 */
[----:B------:R-:W-:Y:S02]  /*a5d0*/  UIMAD UR14, UR14, 0x59, URZ ;  /* 0x000000590e0e78a4 */ /* 0x000fe4000f8e02ff */
[----:B------:R-:W-:Y:S01]  /*a5e0*/  UIMAD UR15, UR15, 0x58, URZ ;  /* 0x000000580f0f78a4 */ /* 0x000fe2000f8e02ff */
[----:B------:R-:W4:Y:S01]  /*a5f0*/  LDL.LU R18, [R1+0x184] ;  /* 0x0001840001127983 */ /* 0x000f220000300800 */
[----:B------:R-:W-:Y:S01]  /*a600*/  SEL R7, R29, R25, !P0 ;  /* 0x000000191d077207 */ /* 0x000fe20004000000 */
[----:B------:R-:W-:-:S02]  /*a610*/  UIMAD UR16, UR16, 0x57, URZ ;  /* 0x00000057101078a4 */ /* 0x000fc4000f8e02ff */
[----:B------:R-:W-:Y:S01]  /*a620*/  STL [R1+0x2e28], R28 ;  /* 0x002e281c01007387 */ /* 0x000fe20000100800 */
[----:B------:R-:W-:Y:S02]  /*a630*/  UIMAD UR17, UR17, 0x56, URZ ;  /* 0x00000056111178a4 */ /* 0x000fe4000f8e02ff */
[----:B------:R-:W-:Y:S01]  /*a640*/  UIMAD UR18, UR18, 0x55, URZ ;  /* 0x00000055121278a4 */ /* 0x000fe2000f8e02ff */
[----:B------:R-:W-:Y:S01]  /*a650*/  STL [R1+0x1d8], R22 ;  /* 0x0001d81601007387 */ /* 0x000fe20000100800 */
[----:B------:R-:W-:Y:S02]  /*a660*/  UIMAD UR19, UR19, 0x54, URZ ;  /* 0x00000054131378a4 */ /* 0x000fe4000f8e02ff */
[----:B------:R-:W-:Y:S01]  /*a670*/  UIMAD UR24, UR24, 0x53, URZ ;  /* 0x00000053181878a4 */ /* 0x000fe2000f8e02ff */
[----:B------:R-:W-:Y:S01]  /*a680*/  STL [R1+0x1d4], R16 ;  /* 0x0001d41001007387 */ /* 0x000fe20000100800 */
[----:B------:R-:W-:Y:S02]  /*a690*/  UIMAD UR25, UR25, 0x52, URZ ;  /* 0x00000052191978a4 */ /* 0x000fe4000f8e02ff */
[----:B------:R-:W-:Y:S01]  /*a6a0*/  UIMAD UR26, UR26, 0x51, URZ ;  /* 0x000000511a1a78a4 */ /* 0x000fe2000f8e02ff */
[----:B------:R-:W4:Y:S01]  /*a6b0*/  LDL.LU R25, [R1+0x180] ;  /* 0x0001800001197983 */ /* 0x000f220000300800 */
[----:B------:R-:W-:-:S02]  /*a6c0*/  UIMAD UR27, UR27, 0x50, URZ ;  /* 0x000000501b1b78a4 */ /* 0x000fc4000f8e02ff */
[----:B------:R-:W-:Y:S01]  /*a6d0*/  UIMAD UR28, UR28, 0x4f, URZ ;  /* 0x0000004f1c1c78a4 */ /* 0x000fe2000f8e02ff */
[----:B------:R5:W-:Y:S01]  /*a6e0*/  STL [R1+0x1d0], R3 ;  /* 0x0001d00301007387 */ /* 0x000be20000100800 */
[----:B------:R-:W-:Y:S02]  /*a6f0*/  UIMAD UR29, UR29, 0x4e, URZ ;  /* 0x0000004e1d1d78a4 */ /* 0x000fe4000f8e02ff */
[----:B------:R-:W-:Y:S01]  /*a700*/  UIMAD UR30, UR30, 0x4d, URZ ;  /* 0x0000004d1e1e78a4 */ /* 0x000fe2000f8e02ff */
[----:B------:R0:W-:Y:S01]  /*a710*/  STL [R1+0x1cc], R7 ;  /* 0x0001cc0701007387 */ /* 0x0001e20000100800 */
[----:B------:R-:W-:Y:S02]  /*a720*/  UIMAD UR31, UR31, 0x4c, URZ ;  /* 0x0000004c1f1f78a4 */ /* 0x000fe4000f8e02ff */
[----:B------:R-:W-:Y:S02]  /*a730*/  UIMAD UR32, UR32, 0x4b, URZ ;  /* 0x0000004b202078a4 */ /* 0x000fe4000f8e02ff */
[----:B------:R-:W-:Y:S01]  /*a740*/  UIMAD UR33, UR33, 0x4a, URZ ;  /* 0x0000004a212178a4 */ /* 0x000fe2000f8e02ff */
[----:B-----5:R-:W-:Y:S01]  /*a750*/  SEL R3, R29, R4, !P0 ;  /* 0x000000041d037207 */ /* 0x020fe20004000000 */
[----:B------:R-:W-:-:S02]  /*a760*/  UIMAD UR34, UR34, 0x49, URZ ;  /* 0x00000049222278a4 */ /* 0x000fc4000f8e02ff */
[----:B------:R-:W-:Y:S01]  /*a770*/  UIMAD UR35, UR35, 0x48, URZ ;  /* 0x00000048232378a4 */ /* 0x000fe2000f8e02ff */
[----:B0-----:R-:W5:Y:S01]  /*a780*/  LDL.LU R7, [R1+0x17c] ;  /* 0x00017c0001077983 */ /* 0x001f620000300800 */
[----:B------:R-:W-:Y:S02]  /*a790*/  UIMAD UR36, UR36, 0x47, URZ ;  /* 0x00000047242478a4 */ /* 0x000fe4000f8e02ff */
[----:B------:R-:W-:Y:S01]  /*a7a0*/  UIMAD UR37, UR37, 0x46, URZ ;  /* 0x00000046252578a4 */ /* 0x000fe2000f8e02ff */
[----:B------:R-:W5:Y:S01]  /*a7b0*/  LDL.LU R4, [R1+0x16c] ;  /* 0x00016c0001047983 */ /* 0x000f620000300800 */
[----:B------:R-:W-:Y:S02]  /*a7c0*/  UIMAD UR38, UR38, 0x45, URZ ;  /* 0x00000045262678a4 */ /* 0x000fe4000f8e02ff */
[----:B------:R-:W-:Y:S01]  /*a7d0*/  UIMAD UR39, UR39, 0x44, URZ ;  /* 0x00000044272778a4 */ /* 0x000fe2000f8e02ff */
[----:B------:R0:W-:Y:S01]  /*a7e0*/  STL [R1+0x1c8], R3 ;  /* 0x0001c80301007387 */ /* 0x0001e20000100800 */
[----:B------:R-:W-:-:S02]  /*a7f0*/  UIMAD UR5, UR5, 0x43, URZ ;  /* 0x00000043050578a4 */ /* 0x000fc4000f8e02ff */
[----:B-1----:R-:W-:Y:S01]  /*a800*/  UIMAD UR6, UR6, 0x42, URZ ;  /* 0x00000042060678a4 */ /* 0x002fe2000f8e02ff */
[----:B------:R-:W-:Y:S01]  /*a810*/  STL [R1+0x1c4], R15 ;  /* 0x0001c40f01007387 */ /* 0x000fe20000100800 */
[----:B------:R-:W-:Y:S02]  /*a820*/  UIMAD UR7, UR7, 0x41, URZ ;  /* 0x00000041070778a4 */ /* 0x000fe4000f8e02ff */
[----:B------:R-:W-:Y:S02]  /*a830*/  USHF.L.U32 UR8, UR8, 0x6, URZ ;  /* 0x0000000608087899 */ /* 0x000fe400080006ff */
[----:B------:R-:W-:Y:S01]  /*a840*/  UIMAD UR42, UR42, 0x3f, URZ ;  /* 0x0000003f2a2a78a4 */ /* 0x000fe2000f8e02ff */
[C---:B0-----:R-:W-:Y:S01]  /*a850*/  SEL R3, R29.reuse, R13, !P0 ;  /* 0x0000000d1d037207 */ /* 0x041fe20004000000 */
[----:B------:R-:W-:Y:S01]  /*a860*/  UIMAD UR43, UR43, 0x3e, URZ ;  /* 0x0000003e2b2b78a4 */ /* 0x000fe2000f8e02ff */
[C---:B------:R-:W-:Y:S01]  /*a870*/  SEL R13, R29.reuse, R12, !P0 ;  /* 0x0000000c1d0d7207 */ /* 0x040fe20004000000 */
[----:B------:R-:W-:Y:S01]  /*a880*/  UIMAD UR60, UR60, 0x3d, URZ ;  /* 0x0000003d3c3c78a4 */ /* 0x000fe2000f8e02ff */
[----:B------:R-:W-:Y:S01]  /*a890*/  SEL R12, R29, R23, !P0 ;  /* 0x000000171d0c7207 */ /* 0x000fe20004000000 */
[----:B------:R0:W-:Y:S01]  /*a8a0*/  STL [R1+0x1c0], R3 ;  /* 0x0001c00301007387 */ /* 0x0001e20000100800 */
[----:B------:R-:W-:-:S02]  /*a8b0*/  UIMAD UR52, UR52, 0x3c, URZ ;  /* 0x0000003c343478a4 */ /* 0x000fc4000f8e02ff */
[----:B------:R-:W-:Y:S01]  /*a8c0*/  UIMAD UR68, UR68, 0x3b, URZ ;  /* 0x0000003b444478a4 */ /* 0x000fe2000f8e02ff */
[----:B------:R-:W-:Y:S01]  /*a8d0*/  STL [R1+0x1bc], R13 ;  /* 0x0001bc0d01007387 */ /* 0x000fe20000100800 */
[----:B------:R-:W-:Y:S02]  /*a8e0*/  UIMAD UR48, UR48, 0x3a, URZ ;  /* 0x0000003a303078a4 */ /* 0x000fe4000f8e02ff */
[----:B------:R-:W-:Y:S01]  /*a8f0*/  UIMAD UR56, UR56, 0x39, URZ ;  /* 0x00000039383878a4 */ /* 0x000fe2000f8e02ff */
[----:B------:R-:W5:Y:S01]  /*a900*/  LDL.LU R23, [R1+0x170] ;  /* 0x0001700001177983 */ /* 0x000f620000300800 */
[----:B------:R-:W-:Y:S01]  /*a910*/  UIMAD UR64, UR64, 0x38, URZ ;  /* 0x00000038404078a4 */ /* 0x000fe2000f8e02ff */
[----:B0-----:R-:W-:Y:S01]  /*a920*/  SEL R3, R29, R20, !P0 ;  /* 0x000000141d037207 */ /* 0x001fe20004000000 */
[----:B------:R-:W-:Y:S01]  /*a930*/  UIMAD UR72, UR72, 0x37, URZ ;  /* 0x00000037484878a4 */ /* 0x000fe2000f8e02ff */
[----:B------:R0:W-:Y:S01]  /*a940*/  STL [R1+0x1b8], R12 ;  /* 0x0001b80c01007387 */ /* 0x0001e20000100800 */
[----:B------:R-:W-:-:S02]  /*a950*/  UIMAD UR46, UR46, 0x36, URZ ;  /* 0x000000362e2e78a4 */ /* 0x000fc4000f8e02ff */
[----:B------:R-:W-:Y:S01]  /*a960*/  UIMAD UR50, UR50, 0x35, URZ ;  /* 0x00000035323278a4 */ /* 0x000fe2000f8e02ff */
[----:B------:R-:W5:Y:S01]  /*a970*/  LDL.LU R20, [R1+0x174] ;  /* 0x0001740001147983 */ /* 0x000f620000300800 */
[----:B------:R-:W-:Y:S02]  /*a980*/  UIMAD UR54, UR54, 0x34, URZ ;  /* 0x00000034363678a4 */ /* 0x000fe4000f8e02ff */
[----:B------:R-:W-:Y:S01]  /*a990*/  UIMAD UR58, UR58, 0x33, URZ ;  /* 0x000000333a3a78a4 */ /* 0x000fe2000f8e02ff */
[----:B------:R2:W-:Y:S01]  /*a9a0*/  STL [R1+0x1b4], R3 ;  /* 0x0001b40301007387 */ /* 0x0005e20000100800 */
[----:B------:R-:W-:Y:S01]  /*a9b0*/  UIMAD UR62, UR62, 0x32, URZ ;  /* 0x000000323e3e78a4 */ /* 0x000fe2000f8e02ff */
[----:B0-----:R-:W-:Y:S01]  /*a9c0*/  SEL R12, R29, R6, !P0 ;  /* 0x000000061d0c7207 */ /* 0x001fe20004000000 */
[----:B------:R-:W-:Y:S01]  /*a9d0*/  UIMAD UR66, UR66, 0x31, URZ ;  /* 0x00000031424278a4 */ /* 0x000fe2000f8e02ff */
[----:B------:R-:W5:Y:S01]  /*a9e0*/  LDL.LU R6, [R1+0x15c] ;  /* 0x00015c0001067983 */ /* 0x000f620000300800 */
[----:B------:R-:W-:-:S02]  /*a9f0*/  UIMAD UR70, UR70, 0x30, URZ ;  /* 0x00000030464678a4 */ /* 0x000fc4000f8e02ff */
[----:B------:R-:W-:Y:S01]  /*aa00*/  UIMAD UR74, UR74, 0x2f, URZ ;  /* 0x0000002f4a4a78a4 */ /* 0x000fe2000f8e02ff */
[----:B------:R-:W-:Y:S01]  /*aa10*/  STL [R1+0x1b0], R12 ;  /* 0x0001b00c01007387 */ /* 0x000fe20000100800 */
[----:B------:R-:W-:Y:S02]  /*aa20*/  UIMAD UR45, UR45, 0x2e, URZ ;  /* 0x0000002e2d2d78a4 */ /* 0x000fe4000f8e02ff */
[----:B------:R-:W-:Y:S02]  /*aa30*/  UIMAD UR47, UR47, 0x2d, URZ ;  /* 0x0000002d2f2f78a4 */ /* 0x000fe4000f8e02ff */
[----:B------:R-:W-:Y:S02]  /*aa40*/  UIMAD UR49, UR49, 0x2c, URZ ;  /* 0x0000002c313178a4 */ /* 0x000fe4000f8e02ff */
[----:B------:R-:W-:Y:S02]  /*aa50*/  UIMAD UR51, UR51, 0x2b, URZ ;  /* 0x0000002b333378a4 */ /* 0x000fe4000f8e02ff */
[----:B------:R-:W-:-:S02]  /*aa60*/  UIMAD UR53, UR53, 0x2a, URZ ;  /* 0x0000002a353578a4 */ /* 0x000fc4000f8e02ff */
[----:B------:R-:W-:Y:S02]  /*aa70*/  UIMAD UR55, UR55, 0x29, URZ ;  /* 0x00000029373778a4 */ /* 0x000fe4000f8e02ff */
[----:B------:R-:W-:Y:S02]  /*aa80*/  UIMAD UR57, UR57, 0x28, URZ ;  /* 0x00000028393978a4 */ /* 0x000fe4000f8e02ff */
[----:B------:R-:W-:Y:S02]  /*aa90*/  UIMAD UR59, UR59, 0x27, URZ ;  /* 0x000000273b3b78a4 */ /* 0x000fe4000f8e02ff */
[----:B------:R-:W-:Y:S02]  /*aaa0*/  UIMAD UR61, UR61, 0x26, URZ ;  /* 0x000000263d3d78a4 */ /* 0x000fe4000f8e02ff */
[----:B------:R-:W-:Y:S02]  /*aab0*/  UIMAD UR63, UR63, 0x25, URZ ;  /* 0x000000253f3f78a4 */ /* 0x000fe4000f8e02ff */
[----:B------:R-:W-:-:S02]  /*aac0*/  UIMAD UR65, UR65, 0x24, URZ ;  /* 0x00000024414178a4 */ /* 0x000fc4000f8e02ff */
[----:B------:R-:W-:Y:S02]  /*aad0*/  UIMAD UR67, UR67, 0x23, URZ ;  /* 0x00000023434378a4 */ /* 0x000fe4000f8e02ff */
[----:B------:R-:W-:Y:S02]  /*aae0*/  UIMAD UR69, UR69, 0x22, URZ ;  /* 0x00000022454578a4 */ /* 0x000fe4000f8e02ff */
[----:B------:R-:W-:Y:S01]  /*aaf0*/  UIMAD UR71, UR71, 0x21, URZ ;  /* 0x00000021474778a4 */ /* 0x000fe2000f8e02ff */
[----:B------:R-:W0:Y:S01]  /*ab00*/  LDCU UR22, c[0x0][0x3a8] ;  /* 0x00007500ff1677ac */ /* 0x000e220008000800 */
[C---:B--2---:R-:W-:Y:S02]  /*ab10*/  SEL R3, R29.reuse, R2, !P0 ;  /* 0x000000021d037207 */ /* 0x044fe40004000000 */
[----:B------:R-:W2:Y:S04]  /*ab20*/  LDL.LU R2, [R1+0x158] ;  /* 0x0001580001027983 */ /* 0x000ea80000300800 */
[----:B------:R3:W-:Y:S02]  /*ab30*/  STL [R1+0x1ac], R3 ;  /* 0x0001ac0301007387 */ /* 0x0007e40000100800 */
[----:B---3--:R-:W-:-:S02]  /*ab40*/  SEL R3, R29, R9, !P0 ;  /* 0x000000091d037207 */ /* 0x008fc40004000000 */
[----:B----4-:R-:W-:-:S03]  /*ab50*/  SEL R12, R29, R14, !P0 ;  /* 0x0000000e1d0c7207 */ /* 0x010fc60004000000 */
[----:B------:R1:W-:Y:S01]  /*ab60*/  STL [R1+0x1a8], R3 ;  /* 0x0001a80301007387 */ /* 0x0003e20000100800 */
[----:B------:R-:W-:-:S03]  /*ab70*/  SEL R9, R29, R8, !P0 ;  /* 0x000000081d097207 */ /* 0x000fc60004000000 */
[----:B------:R-:W-:Y:S04]  /*ab80*/  STL [R1+0x1a4], R12 ;  /* 0x0001a40c01007387 */ /* 0x000fe80000100800 */
[----:B------:R-:W3:Y:S01]  /*ab90*/  LDL.LU R8, [R1+0x154] ;  /* 0x0001540001087983 */ /* 0x000ee20000300800 */
[----:B-1----:R-:W-:-:S03]  /*aba0*/  SEL R3, R29, R11, !P0 ;  /* 0x0000000b1d037207 */ /* 0x002fc60004000000 */
[----:B------:R1:W-:Y:S04]  /*abb0*/  STL [R1+0x1a0], R9 ;  /* 0x0001a00901007387 */ /* 0x0003e80000100800 */
[----:B------:R-:W4:Y:S04]  /*abc0*/  LDL.LU R11, [R1+0x150] ;  /* 0x00015000010b7983 */ /* 0x000f280000300800 */
[----:B------:R0:W-:Y:S01]  /*abd0*/  STL [R1+0x19c], R3 ;  /* 0x00019c0301007387 */ /* 0x0001e20000100800 */
[C---:B-1----:R-:W-:Y:S02]  /*abe0*/  SEL R9, R29.reuse, R27, !P0 ;  /* 0x0000001b1d097207 */ /* 0x042fe40004000000 */
[----:B0-----:R-:W-:-:S02]  /*abf0*/  SEL R3, R29, R10, !P0 ;  /* 0x0000000a1d037207 */ /* 0x001fc40004000000 */
[----:B------:R-:W4:Y:S04]  /*ac00*/  LDL.LU R10, [R1+0x14c] ;  /* 0x00014c00010a7983 */ /* 0x000f280000300800 */
[----:B------:R-:W-:Y:S04]  /*ac10*/  STL [R1+0x198], R9 ;  /* 0x0001980901007387 */ /* 0x000fe80000100800 */
[----:B------:R-:W4:Y:S04]  /*ac20*/  LDL.LU R27, [R1+0x148] ;  /* 0x00014800011b7983 */ /* 0x000f280000300800 */
[----:B------:R0:W-:Y:S02]  /*ac30*/  STL [R1+0x194], R3 ;  /* 0x0001940301007387 */ /* 0x0001e40000100800 */
[----:B0-----:R-:W-:-:S02]  /*ac40*/  SEL R3, R29, R18, !P0 ;  /* 0x000000121d037207 */ /* 0x001fc40004000000 */
[----:B------:R-:W4:Y:S01]  /*ac50*/  LDL.LU R18, [R1+0x144] ;  /* 0x0001440001127983 */ /* 0x000f220000300800 */
[----:B------:R-:W-:-:S03]  /*ac60*/  SEL R9, R29, R25, !P0 ;  /* 0x000000191d097207 */ /* 0x000fc60004000000 */
[----:B------:R-:W4:Y:S01]  /*ac70*/  LDL.LU R22, [R1+0x140] ;  /* 0x0001400001167983 */ /* 0x000f220000300800 */
[----:B-----5:R-:W-:-:S03]  /*ac80*/  SEL R7, R29, R7, !P0 ;  /* 0x000000071d077207 */ /* 0x020fc60004000000 */
[----:B------:R0:W-:Y:S01]  /*ac90*/  STL [R1+0x190], R3 ;  /* 0x0001900301007387 */ /* 0x0001e20000100800 */
[----:B------:R-:W-:-:S03]  /*aca0*/  SEL R4, R29, R4, !P0 ;  /* 0x000000041d047207 */ /* 0x000fc60004000000 */
[----:B------:R-:W5:Y:S04]  /*acb0*/  LDL.LU R28, [R1+0x13c] ;  /* 0x00013c00011c7983 */ /* 0x000f680000300800 */
[----:B0-----:R-:W5:Y:S04]  /*acc0*/  LDL.LU R3, [R1+0x138] ;  /* 0x0001380001037983 */ /* 0x001f680000300800 */
[----:B------:R-:W5:Y:S04]  /*acd0*/  LDL.LU R14, [R1+0x134] ;  /* 0x00013400010e7983 */ /* 0x000f680000300800 */
[----:B------:R-:W5:Y:S04]  /*ace0*/  LDL.LU R25, [R1+0x130] ;  /* 0x0001300001197983 */ /* 0x000f680000300800 */
[----:B------:R0:W-:Y:S04]  /*acf0*/  STL [R1+0x18c], R9 ;  /* 0x00018c0901007387 */ /* 0x0001e80000100800 */
[----:B------:R-:W5:Y:S04]  /*ad00*/  LDL.LU R16, [R1+0x11c] ;  /* 0x00011c0001107983 */ /* 0x000f680000300800 */
[----:B------:R1:W-:Y:S01]  /*ad10*/  STL [R1+0x188], R7 ;  /* 0x0001880701007387 */ /* 0x0003e20000100800 */
[----:B0-----:R-:W-:-:S03]  /*ad20*/  SEL R9, R29, R23, !P0 ;  /* 0x000000171d097207 */ /* 0x001fc60004000000 */
[----:B------:R-:W5:Y:S04]  /*ad30*/  LDL.LU R15, [R1+0x12c] ;  /* 0x00012c00010f7983 */ /* 0x000f680000300800 */
[----:B------:R0:W-:Y:S01]  /*ad40*/  STL [R1+0x184], R4 ;  /* 0x0001840401007387 */ /* 0x0001e20000100800 */
[----:B-1----:R-:W-:-:S03]  /*ad50*/  SEL R7, R29, R20, !P0 ;  /* 0x000000141d077207 */ /* 0x002fc60004000000 */
[----:B------:R-:W5:Y:S01]  /*ad60*/  LDL.LU R13, [R1+0x120] ;  /* 0x00012000010d7983 */ /* 0x000f620000300800 */
[----:B------:R-:W-:-:S03]  /*ad70*/  SEL R6, R29, R6, !P0 ;  /* 0x000000061d067207 */ /* 0x000fc60004000000 */
[----:B------:R-:W5:Y:S04]  /*ad80*/  LDL.LU R12, [R1+0x128] ;  /* 0x00012800010c7983 */ /* 0x000f680000300800 */
[----:B0-----:R-:W5:Y:S04]  /*ad90*/  LDL.LU R4, [R1+0x124] ;  /* 0x0001240001047983 */ /* 0x001f680000300800 */
[----:B------:R-:W5:Y:S04]  /*ada0*/  LDL.LU R23, [R1+0x108] ;  /* 0x0001080001177983 */ /* 0x000f680000300800 */
[----:B------:R0:W-:Y:S04]  /*adb0*/  STL [R1+0x180], R9 ;  /* 0x0001800901007387 */ /* 0x0001e80000100800 */
[----:B------:R-:W5:Y:S04]  /*adc0*/  LDL.LU R20, [R1+0x10c] ;  /* 0x00010c0001147983 */ /* 0x000f680000300800 */
[----:B------:R1:W-:Y:S04]  /*add0*/  STL [R1+0x17c], R7 ;  /* 0x00017c0701007387 */ /* 0x0003e80000100800 */
[----:B0-----:R-:W5:Y:S04]  /*ade0*/  LDL.LU R9, [R1+0x110] ;  /* 0x0001100001097983 */ /* 0x001f680000300800 */
[----:B------:R0:W-:Y:S04]  /*adf0*/  STL [R1+0x178], R6 ;  /* 0x0001780601007387 */ /* 0x0001e80000100800 */
[----:B-1----:R-:W5:Y:S01]  /*ae00*/  LDL.LU R7, [R1+0x118] ;  /* 0x0001180001077983 */ /* 0x002f620000300800 */
[----:B--2---:R-:W-:-:S05]  /*ae10*/  SEL R2, R29, R2, !P0 ;  /* 0x000000021d027207 */ /* 0x004fca0004000000 */
[----:B------:R1:W-:Y:S04]  /*ae20*/  STL [R1+0x174], R2 ;  /* 0x0001740201007387 */ /* 0x0003e80000100800 */
[----:B0-----:R-:W2:Y:S04]  /*ae30*/  LDL.LU R6, [R1+0x114] ;  /* 0x0001140001067983 */ /* 0x001ea80000300800 */
[----:B-1----:R-:W2:Y:S01]  /*ae40*/  LDL.LU R2, [R1+0x104] ;  /* 0x0001040001027983 */ /* 0x002ea20000300800 */
[----:B---3--:R-:W-:-:S05]  /*ae50*/  SEL R8, R29, R8, !P0 ;  /* 0x000000081d087207 */ /* 0x008fca0004000000 */
[----:B------:R0:W-:Y:S01]  /*ae60*/  STL [R1+0x170], R8 ;  /* 0x0001700801007387 */ /* 0x0001e20000100800 */
[----:B----4-:R-:W-:-:S03]  /*ae70*/  SEL R11, R29, R11, !P0 ;  /* 0x0000000b1d0b7207 */ /* 0x010fc60004000000 */
[----:B0-----:R-:W3:Y:S04]  /*ae80*/  LDL.LU R8, [R1+0x100] ;  /* 0x0001000001087983 */ /* 0x001ee80000300800 */
[----:B------:R0:W-:Y:S01]  /*ae90*/  STL [R1+0x16c], R11 ;  /* 0x00016c0b01007387 */ /* 0x0001e20000100800 */
[----:B------:R-:W-:-:S03]  /*aea0*/  SEL R10, R29, R10, !P0 ;  /* 0x0000000a1d0a7207 */ /* 0x000fc60004000000 */
[----:B0-----:R-:W4:Y:S01]  /*aeb0*/  LDL.LU R11, [R1+0xfc] ;  /* 0x0000fc00010b7983 */ /* 0x001f220000300800 */
[----:B------:R-:W-:-:S03]  /*aec0*/  SEL R27, R29, R27, !P0 ;  /* 0x0000001b1d1b7207 */ /* 0x000fc60004000000 */
[----:B------:R0:W-:Y:S04]  /*aed0*/  STL [R1+0x168], R10 ;  /* 0x0001680a01007387 */ /* 0x0001e80000100800 */
[----:B0-----:R-:W2:Y:S01]  /*aee0*/  LDL.LU R10, [R1+0x2f68] ;  /* 0x002f6800010a7983 */ /* 0x001ea20000300800 */
[----:B------:R-:W-:-:S03]  /*aef0*/  SEL R18, R29, R18, !P0 ;  /* 0x000000121d127207 */ /* 0x000fc60004000000 */
[----:B------:R0:W-:Y:S04]  /*af00*/  STL [R1+0x164], R27 ;  /* 0x0001641b01007387 */ /* 0x0001e80000100800 */
[----:B0-----:R-:W2:Y:S04]  /*af10*/  LDL.LU R27, [R1+0xf8] ;  /* 0x0000f800011b7983 */ /* 0x001ea80000300800 */
[----:B------:R0:W-:Y:S04]  /*af20*/  STL [R1+0x160], R18 ;  /* 0x0001601201007387 */ /* 0x0001e80000100800 */
[----:B0-----:R-:W2:Y:S01]  /*af30*/  LDL.LU R18, [R1+0x2f64] ;  /* 0x002f640001127983 */ /* 0x001ea20000300800 */
[----:B------:R-:W-:-:S02]  /*af40*/  SEL R22, R29, R22, !P0 ;  /* 0x000000161d167207 */ /* 0x000fc40004000000 */
[----:B-----5:R-:W-:-:S03]  /*af50*/  SEL R3, R29, R3, !P0 ;  /* 0x000000031d037207 */ /* 0x020fc60004000000 */
[----:B------:R0:W-:Y:S01]  /*af60*/  STL [R1+0x15c], R22 ;  /* 0x00015c1601007387 */ /* 0x0001e20000100800 */
[C---:B------:R-:W-:Y:S02]  /*af70*/  SEL R14, R29.reuse, R14, !P0 ;  /* 0x0000000e1d0e7207 */ /* 0x040fe40004000000 */
[----:B0-----:R-:W-:-:S05]  /*af80*/  SEL R22, R29, R28, !P0 ;  /* 0x0000001c1d167207 */ /* 0x001fca0004000000 */
[----:B------:R-:W-:Y:S04]  /*af90*/  STL [R1+0x158], R22 ;  /* 0x0001581601007387 */ /* 0x000fe80000100800 */
[----:B------:R0:W-:Y:S04]  /*afa0*/  STL [R1+0x154], R3 ;  /* 0x0001540301007387 */ /* 0x0001e80000100800 */
[----:B------:R1:W-:Y:S01]  /*afb0*/  STL [R1+0x150], R14 ;  /* 0x0001500e01007387 */ /* 0x0003e20000100800 */
[C---:B------:R-:W-:Y:S02]  /*afc0*/  SEL R16, R29.reuse, R16, !P0 ;  /* 0x000000101d107207 */ /* 0x040fe40004000000 */
[C---:B0-----:R-:W-:Y:S01]  /*afd0*/  SEL R3, R29.reuse, R25, !P0 ;  /* 0x000000191d037207 */ /* 0x041fe20004000000 */
[----:B-1----:R-:W5:Y:S01]  /*afe0*/  LDL.LU R14, [R1+0xf4] ;  /* 0x0000f400010e7983 */ /* 0x002f620000300800 */
[----:B------:R-:W-:-:S02]  /*aff0*/  SEL R13, R29, R13, !P0 ;  /* 0x0000000d1d0d7207 */ /* 0x000fc40004000000 */
[C---:B------:R-:W-:Y:S02]  /*b000*/  SEL R12, R29.reuse, R12, !P0 ;  /* 0x0000000c1d0c7207 */ /* 0x040fe40004000000 */
[----:B--2---:R-:W-:-:S05]  /*b010*/  SEL R18, R29, R18, !P0 ;  /* 0x000000121d127207 */ /* 0x004fca0004000000 */
[----:B------:R-:W-:Y:S04]  /*b020*/  STL [R1+0x14c], R18 ;  /* 0x00014c1201007387 */ /* 0x000fe80000100800 */
[----:B------:R-:W2:Y:S04]  /*b030*/  LDL.LU R25, [R1+0xf0] ;  /* 0x0000f00001197983 */ /* 0x000ea80000300800 */
[----:B------:R0:W-:Y:S04]  /*b040*/  STL [R1+0x148], R3 ;  /* 0x0001480301007387 */ /* 0x0001e80000100800 */
[----:B------:R-:W-:Y:S01]  /*b050*/  STL [R1+0x144], R16 ;  /* 0x0001441001007387 */ /* 0x000fe20000100800 */
[----:B0-----:R-:W-:-:S05]  /*b060*/  SEL R3, R29, R15, !P0 ;  /* 0x0000000f1d037207 */ /* 0x001fca0004000000 */
[----:B------:R0:W-:Y:S04]  /*b070*/  STL [R1+0x140], R3 ;  /* 0x0001400301007387 */ /* 0x0001e80000100800 */
[----:B------:R-:W-:Y:S04]  /*b080*/  STL [R1+0x13c], R13 ;  /* 0x00013c0d01007387 */ /* 0x000fe80000100800 */
[----:B------:R-:W2:Y:S01]  /*b090*/  LDL.LU R22, [R1+0xec] ;  /* 0x0000ec0001167983 */ /* 0x000ea20000300800 */
[----:B0-----:R-:W-:-:S03]  /*b0a0*/  SEL R3, R29, R4, !P0 ;  /* 0x000000041d037207 */ /* 0x001fc60004000000 */
[----:B------:R0:W-:Y:S04]  /*b0b0*/  STL [R1+0x138], R12 ;  /* 0x0001380c01007387 */ /* 0x0001e80000100800 */
[----:B------:R-:W2:Y:S04]  /*b0c0*/  LDL.LU R4, [R1+0xe8] ;  /* 0x0000e80001047983 */ /* 0x000ea80000300800 */
[----:B------:R1:W-:Y:S01]  /*b0d0*/  STL [R1+0x134], R3 ;  /* 0x0001340301007387 */ /* 0x0003e20000100800 */
[----:B0-----:R-:W-:-:S03]  /*b0e0*/  SEL R12, R29, R23, !P0 ;  /* 0x000000171d0c7207 */ /* 0x001fc60004000000 */
[----:B------:R-:W2:Y:S04]  /*b0f0*/  LDL.LU R23, [R1+0x80] ;  /* 0x0000800001177983 */ /* 0x000ea80000300800 */
[----:B------:R-:W-:Y:S01]  /*b100*/  STL [R1+0x130], R12 ;  /* 0x0001300c01007387 */ /* 0x000fe20000100800 */
[----:B-1----:R-:W-:-:S03]  /*b110*/  SEL R3, R29, R20, !P0 ;  /* 0x000000141d037207 */ /* 0x002fc60004000000 */
[----:B------:R-:W2:Y:S01]  /*b120*/  LDL.LU R20, [R1+0xe4] ;  /* 0x0000e40001147983 */ /* 0x000ea20000300800 */
[----:B------:R-:W-:-:S03]  /*b130*/  SEL R7, R29, R7, !P0 ;  /* 0x000000071d077207 */ /* 0x000fc60004000000 */
[----:B------:R0:W-:Y:S01]  /*b140*/  STL [R1+0x12c], R3 ;  /* 0x00012c0301007387 */ /* 0x0001e20000100800 */
[C---:B------:R-:W-:Y:S02]  /*b150*/  SEL R6, R29.reuse, R6, !P0 ;  /* 0x000000061d067207 */ /* 0x040fe40004000000 */
        /* <DEDUP_REMOVED lines=8> */
[----:B----4-:R-:W-:-:S03]  /*b1e0*/  SEL R6, R29, R11, !P0 ;  /* 0x0000000b1d067207 */ /* 0x010fc60004000000 */
[----:B------:R-:W4:Y:S01]  /*b1f0*/  LDL.LU R16, [R1+0xc0] ;  /* 0x0000c00001107983 */ /* 0x000f220000300800 */
[----:B---3--:R-:W-:-:S05]  /*b200*/  SEL R3, R29, R8, !P0 ;  /* 0x000000081d037207 */ /* 0x008fca0004000000 */
[----:B------:R0:W-:Y:S01]  /*b210*/  STL [R1+0x118], R3 ;  /* 0x0001180301007387 */ /* 0x0001e20000100800 */
[----:B-----5:R-:W-:-:S03]  /*b220*/  SEL R7, R29, R14, !P0 ;  /* 0x0000000e1d077207 */ /* 0x020fc60004000000 */
[----:B0-----:R-:W3:Y:S04]  /*b230*/  LDL.LU R3, [R1+0xdc] ;  /* 0x0000dc0001037983 */ /* 0x001ee80000300800 */
[----:B------:R0:W-:Y:S04]  /*b240*/  STL [R1+0x114], R6 ;  /* 0x0001140601007387 */ /* 0x0001e80000100800 */
[----:B------:R-:W5:Y:S04]  /*b250*/  LDL.LU R15, [R1+0xd4] ;  /* 0x0000d400010f7983 */ /* 0x000f680000300800 */
[----:B------:R-:W5:Y:S01]  /*b260*/  LDL.LU R13, [R1+0xc4] ;  /* 0x0000c400010d7983 */ /* 0x000f620000300800 */
[----:B0-----:R-:W-:-:S05]  /*b270*/  SEL R6, R29, R27, !P0 ;  /* 0x0000001b1d067207 */ /* 0x001fca0004000000 */
[----:B------:R-:W-:Y:S04]  /*b280*/  STL [R1+0x110], R6 ;  /* 0x0001100601007387 */ /* 0x000fe80000100800 */
[----:B------:R-:W5:Y:S04]  /*b290*/  LDL.LU R12, [R1+0xcc] ;  /* 0x0000cc00010c7983 */ /* 0x000f680000300800 */
[----:B------:R-:W5:Y:S04]  /*b2a0*/  LDL.LU R8, [R1+0xd0] ;  /* 0x0000d00001087983 */ /* 0x000f680000300800 */
[----:B------:R-:W5:Y:S04]  /*b2b0*/  LDL.LU R11, [R1+0xc8] ;  /* 0x0000c800010b7983 */ /* 0x000f680000300800 */
[----:B------:R-:W5:Y:S04]  /*b2c0*/  LDL.LU R27, [R1+0xbc] ;  /* 0x0000bc00011b7983 */ /* 0x000f680000300800 */
[----:B------:R-:W5:Y:S04]  /*b2d0*/  LDL.LU R18, [R1+0xb8] ;  /* 0x0000b80001127983 */ /* 0x000f680000300800 */
[----:B------:R-:W5:Y:S04]  /*b2e0*/  LDL.LU R9, [R1+0xa0] ;  /* 0x0000a00001097983 */ /* 0x000f680000300800 */
[----:B------:R0:W-:Y:S04]  /*b2f0*/  STL [R1+0x10c], R7 ;  /* 0x00010c0701007387 */ /* 0x0001e80000100800 */
[----:B0-----:R-:W5:Y:S01]  /*b300*/  LDL.LU R7, [R1+0xa8] ;  /* 0x0000a80001077983 */ /* 0x001f620000300800 */
[----:B--2---:R-:W-:-:S05]  /*b310*/  SEL R6, R29, R25, !P0 ;  /* 0x000000191d067207 */ /* 0x004fca0004000000 */
[----:B------:R0:W-:Y:S04]  /*b320*/  STL [R1+0x108], R6 ;  /* 0x0001080601007387 */ /* 0x0001e80000100800 */
[----:B0-----:R-:W2:Y:S04]  /*b330*/  LDL.LU R6, [R1+0xa4] ;  /* 0x0000a40001067983 */ /* 0x001ea80000300800 */
[----:B------:R-:W2:Y:S04]  /*b340*/  LDL.LU R14, [R1+0x9c] ;  /* 0x00009c00010e7983 */ /* 0x000ea80000300800 */
[----:B------:R-:W2:Y:S01]  /*b350*/  LDL.LU R25, [R1+0x94] ;  /* 0x0000940001197983 */ /* 0x000ea20000300800 */
[----:B------:R-:W-:-:S05]  /*b360*/  SEL R22, R29, R22, !P0 ;  /* 0x000000161d167207 */ /* 0x000fca0004000000 */
[----:B------:R0:W-:Y:S02]  /*b370*/  STL [R1+0x104], R22 ;  /* 0x0001041601007387 */ /* 0x0001e40000100800 */
[C---:B0-----:R-:W-:Y:S02]  /*b380*/  SEL R22, R29.reuse, R4, !P0 ;  /* 0x000000041d167207 */ /* 0x041fe40004000000 */
[C---:B------:R-:W-:Y:S02]  /*b390*/  SEL R4, R29.reuse, R10, !P0 ;  /* 0x0000000a1d047207 */ /* 0x040fe40004000000 */
[----:B------:R-:W2:Y:S04]  /*b3a0*/  LDL.LU R10, [R1+0xb4] ;  /* 0x0000b400010a7983 */ /* 0x000ea80000300800 */
[----:B------:R0:W-:Y:S04]  /*b3b0*/  STL [R1+0x100], R22 ;  /* 0x0001001601007387 */ /* 0x0001e80000100800 */
[----:B------:R1:W-:Y:S01]  /*b3c0*/  STL [R1+0xfc], R4 ;  /* 0x0000fc0401007387 */ /* 0x0003e20000100800 */
[----:B0-----:R-:W-:-:S03]  /*b3d0*/  SEL R22, R29, R23, !P0 ;  /* 0x000000171d167207 */ /* 0x001fc60004000000 */
[----:B------:R-:W2:Y:S01]  /*b3e0*/  LDL.LU R23, [R1+0x8c] ;  /* 0x00008c0001177983 */ /* 0x000ea20000300800 */
[----:B-1----:R-:W-:-:S03]  /*b3f0*/  SEL R4, R29, R20, !P0 ;  /* 0x000000141d047207 */ /* 0x002fc60004000000 */
[----:B------:R0:W-:Y:S04]  /*b400*/  STL [R1+0xf8], R22 ;  /* 0x0000f81601007387 */ /* 0x0001e80000100800 */
[----:B------:R-:W2:Y:S04]  /*b410*/  LDL.LU R20, [R1+0x88] ;  /* 0x0000880001147983 */ /* 0x000ea80000300800 */
[----:B------:R1:W-:Y:S01]  /*b420*/  STL [R1+0xf4], R4 ;  /* 0x0000f40401007387 */ /* 0x0003e20000100800 */
[----:B------:R-:W-:-:S03]  /*b430*/  SEL R28, R29, R28, !P0 ;  /* 0x0000001c1d1c7207 */ /* 0x000fc60004000000 */
[----:B0-----:R-:W2:Y:S04]  /*b440*/  LDL.LU R22, [R1+0x84] ;  /* 0x0000840001167983 */ /* 0x001ea80000300800 */
[----:B-1----:R-:W2:Y:S01]  /*b450*/  LDL.LU R4, [R1+0x58] ;  /* 0x0000580001047983 */ /* 0x002ea20000300800 */
[----:B------:R-:W-:-:S03]  /*b460*/  SEL R2, R29, R2, !P0 ;  /* 0x000000021d027207 */ /* 0x000fc60004000000 */
[----:B------:R0:W-:Y:S01]  /*b470*/  STL [R1+0xf0], R28 ;  /* 0x0000f01c01007387 */ /* 0x0001e20000100800 */
[----:B----4-:R-:W-:-:S03]  /*b480*/  SEL R16, R29, R16, !P0 ;  /* 0x000000101d107207 */ /* 0x010fc60004000000 */
[----:B0-----:R-:W4:Y:S04]  /*b490*/  LDL.LU R28, [R1+0x64] ;  /* 0x00006400011c7983 */ /* 0x001f280000300800 */
[----:B------:R0:W-:Y:S04]  /*b4a0*/  STL [R1+0xec], R2 ;  /* 0x0000ec0201007387 */ /* 0x0001e80000100800 */
[----:B0-----:R-:W4:Y:S01]  /*b4b0*/  LDL.LU R2, [R1+0x6c] ;  /* 0x00006c0001027983 */ /* 0x001f220000300800 */
[----:B---3--:R-:W-:-:S03]  /*b4c0*/  SEL R3, R29, R3, !P0 ;  /* 0x000000031d037207 */ /* 0x008fc60004000000 */
[----:B------:R0:W-:Y:S01]  /*b4d0*/  STL [R1+0xe8], R16 ;  /* 0x0000e81001007387 */ /* 0x0001e20000100800 */
[----:B-----5:R-:W-:-:S03]  /*b4e0*/  SEL R15, R29, R15, !P0 ;  /* 0x0000000f1d0f7207 */ /* 0x020fc60004000000 */
[----:B0-----:R-:W3:Y:S01]  /*b4f0*/  LDL.LU R16, [R1+0x2f60] ;  /* 0x002f600001107983 */ /* 0x001ee20000300800 */
[----:B------:R-:W-:-:S03]  /*b500*/  SEL R13, R29, R13, !P0 ;  /* 0x0000000d1d0d7207 */ /* 0x000fc60004000000 */
[----:B------:R0:W-:Y:S01]  /*b510*/  STL [R1+0xe4], R3 ;  /* 0x0000e40301007387 */ /* 0x0001e20000100800 */
[----:B------:R-:W-:-:S03]  /*b520*/  SEL R12, R29, R12, !P0 ;  /* 0x0000000c1d0c7207 */ /* 0x000fc60004000000 */
[----:B0-----:R-:W5:Y:S01]  /*b530*/  LDL.LU R3, [R1+0x60] ;  /* 0x0000600001037983 */ /* 0x001f620000300800 */
[----:B------:R-:W-:-:S03]  /*b540*/  SEL R8, R29, R8, !P0 ;  /* 0x000000081d087207 */ /* 0x000fc60004000000 */
[----:B------:R0:W-:Y:S01]  /*b550*/  STL [R1+0xe0], R15 ;  /* 0x0000e00f01007387 */ /* 0x0001e20000100800 */
[C---:B------:R-:W-:Y:S02]  /*b560*/  SEL R11, R29.reuse, R11, !P0 ;  /* 0x0000000b1d0b7207 */ /* 0x040fe40004000000 */
[C---:B------:R-:W-:Y:S01]  /*b570*/  SEL R27, R29.reuse, R27, !P0 ;  /* 0x0000001b1d1b7207 */ /* 0x040fe20004000000 */
[----:B0-----:R-:W3:Y:S04]  /*b580*/  LDL.LU R15, [R1+0x2f5c] ;  /* 0x002f5c00010f7983 */ /* 0x001ee80000300800 */
[----:B------:R0:W-:Y:S01]  /*b590*/  STL [R1+0xdc], R13 ;  /* 0x0000dc0d01007387 */ /* 0x0001e20000100800 */
[----:B------:R-:W-:-:S03]  /*b5a0*/  SEL R18, R29, R18, !P0 ;  /* 0x000000121d127207 */ /* 0x000fc60004000000 */
[----:B0-----:R-:W3:Y:S04]  /*b5b0*/  LDL.LU R13, [R1+0x2f58] ;  /* 0x002f5800010d7983 */ /* 0x001ee80000300800 */
[----:B------:R0:W-:Y:S01]  /*b5c0*/  STL [R1+0xd4], R12 ;  /* 0x0000d40c01007387 */ /* 0x0001e20000100800 */
[----:B------:R-:W-:-:S03]  /*b5d0*/  SEL R9, R29, R9, !P0 ;  /* 0x000000091d097207 */ /* 0x000fc60004000000 */
[----:B0-----:R-:W3:Y:S04]  /*b5e0*/  LDL.LU R12, [R1+0x2f54] ;  /* 0x002f5400010c7983 */ /* 0x001ee80000300800 */
[----:B------:R0:W-:Y:S01]  /*b5f0*/  STL [R1+0xd0], R8 ;  /* 0x0000d00801007387 */ /* 0x0001e20000100800 */
[----:B------:R-:W-:-:S03]  /*b600*/  SEL R7, R29, R7, !P0 ;  /* 0x000000071d077207 */ /* 0x000fc60004000000 */
[----:B0-----:R-:W3:Y:S04]  /*b610*/  LDL.LU R8, [R1+0x2f50] ;  /* 0x002f500001087983 */ /* 0x001ee80000300800 */
[----:B------:R0:W-:Y:S04]  /*b620*/  STL [R1+0xcc], R11 ;  /* 0x0000cc0b01007387 */ /* 0x0001e80000100800 */
[----:B0-----:R-:W3:Y:S04]  /*b630*/  LDL.LU R11, [R1+0x2f4c] ;  /* 0x002f4c00010b7983 */ /* 0x001ee80000300800 */
[----:B------:R0:W-:Y:S04]  /*b640*/  STL [R1+0xc8], R27 ;  /* 0x0000c81b01007387 */ /* 0x0001e80000100800 */
[----:B0-----:R-:W3:Y:S04]  /*b650*/  LDL.LU R27, [R1+0x2f48] ;  /* 0x002f4800011b7983 */ /* 0x001ee80000300800 */
[----:B------:R0:W-:Y:S04]  /*b660*/  STL [R1+0xc4], R18 ;  /* 0x0000c41201007387 */ /* 0x0001e80000100800 */
[----:B0-----:R-:W3:Y:S01]  /*b670*/  LDL.LU R18, [R1+0x48] ;  /* 0x0000480001127983 */ /* 0x001ee20000300800 */
[----:B--2---:R-:W-:-:S05]  /*b680*/  SEL R10, R29, R10, !P0 ;  /* 0x0000000a1d0a7207 */ /* 0x004fca0004000000 */
[----:B------:R0:W-:Y:S04]  /*b690*/  STL [R1+0xc0], R10 ;  /* 0x0000c00a01007387 */ /* 0x0001e80000100800 */
[----:B0-----:R-:W2:Y:S04]  /*b6a0*/  LDL.LU R10, [R1+0x4c] ;  /* 0x00004c00010a7983 */ /* 0x001ea80000300800 */
[----:B------:R0:W-:Y:S04]  /*b6b0*/  STL [R1+0xbc], R9 ;  /* 0x0000bc0901007387 */ /* 0x0001e80000100800 */
[----:B------:R1:W-:Y:S01]  /*b6c0*/  STL [R1+0xb8], R7 ;  /* 0x0000b80701007387 */ /* 0x0003e20000100800 */
[----:B0-----:R-:W-:-:S02]  /*b6d0*/  SEL R9, R29, R6, !P0 ;  /* 0x000000061d097207 */ /* 0x001fc40004000000 */
[C---:B------:R-:W-:Y:S02]  /*b6e0*/  SEL R6, R29.reuse, R25, !P0 ;  /* 0x000000191d067207 */ /* 0x040fe40004000000 */
[C---:B-1----:R-:W-:Y:S01]  /*b6f0*/  SEL R7, R29.reuse, R14, !P0 ;  /* 0x0000000e1d077207 */ /* 0x042fe20004000000 */
[----:B------:R0:W-:Y:S01]  /*b700*/  STL [R1+0xb4], R9 ;  /* 0x0000b40901007387 */ /* 0x0001e20000100800 */
[C---:B------:R-:W-:Y:S02]  /*b710*/  SEL R23, R29.reuse, R23, !P0 ;  /* 0x000000171d177207 */ /* 0x040fe40004000000 */
[C---:B------:R-:W-:Y:S01]  /*b720*/  SEL R20, R29.reuse, R20, !P0 ;  /* 0x000000141d147207 */ /* 0x040fe20004000000 */
[----:B0-----:R-:W2:Y:S04]  /*b730*/  LDL.LU R9, [R1+0x44] ;  /* 0x0000440001097983 */ /* 0x001ea80000300800 */
[----:B------:R0:W-:Y:S04]  /*b740*/  STL [R1+0xac], R7 ;  /* 0x0000ac0701007387 */ /* 0x0001e80000100800 */
[----:B0-----:R-:W2:Y:S04]  /*b750*/  LDL.LU R7, [R1+0x3c] ;  /* 0x00003c0001077983 */ /* 0x001ea80000300800 */
[----:B------:R0:W-:Y:S04]  /*b760*/  STL [R1+0xa8], R6 ;  /* 0x0000a80601007387 */ /* 0x0001e80000100800 */
[----:B0-----:R-:W2:Y:S04]  /*b770*/  LDL.LU R6, [R1+0x40] ;  /* 0x0000400001067983 */ /* 0x001ea80000300800 */
[----:B------:R-:W2:Y:S04]  /*b780*/  LDL.LU R14, [R1+0x38] ;  /* 0x00003800010e7983 */ /* 0x000ea80000300800 */
[----:B------:R-:W2:Y:S04]  /*b790*/  LDL.LU R25, [R1+0x30] ;  /* 0x0000300001197983 */ /* 0x000ea80000300800 */
[----:B------:R0:W-:Y:S04]  /*b7a0*/  STL [R1+0xa4], R23 ;  /* 0x0000a41701007387 */ /* 0x0001e80000100800 */
[----:B0-----:R-:W2:Y:S04]  /*b7b0*/  LDL.LU R23, [R1+0x2f44] ;  /* 0x002f440001177983 */ /* 0x001ea80000300800 */
[----:B------:R0:W-:Y:S04]  /*b7c0*/  STL [R1+0xa0], R20 ;  /* 0x0000a01401007387 */ /* 0x0001e80000100800 */
[----:B0-----:R-:W2:Y:S01]  /*b7d0*/  LDL.LU R20, [R1+0x2f40] ;  /* 0x002f400001147983 */ /* 0x001ea20000300800 */
[----:B------:R-:W-:-:S02]  /*b7e0*/  SEL R22, R29, R22, !P0 ;  /* 0x000000161d167207 */ /* 0x000fc40004000000 */
[----:B----4-:R-:W-:-:S03]  /*b7f0*/  SEL R28, R29, R28, !P0 ;  /* 0x0000001c1d1c7207 */ /* 0x010fc60004000000 */
[----:B------:R0:W-:Y:S02]  /*b800*/  STL [R1+0x9c], R22 ;  /* 0x00009c1601007387 */ /* 0x0001e40000100800 */
[C---:B0-----:R-:W-:Y:S02]  /*b810*/  SEL R22, R29.reuse, R4, !P0 ;  /* 0x000000041d167207 */ /* 0x041fe40004000000 */
[----:B------:R-:W4:Y:S04]  /*b820*/  LDL.LU R4, [R1+0x34] ;  /* 0x0000340001047983 */ /* 0x000f280000300800 */
[----:B------:R0:W-:Y:S01]  /*b830*/  STL [R1+0x94], R22 ;  /* 0x0000941601007387 */ /* 0x0001e20000100800 */
[----:B-----5:R-:W-:-:S03]  /*b840*/  SEL R3, R29, R3, !P0 ;  /* 0x000000031d037207 */ /* 0x020fc60004000000 */
[----:B0-----:R-:W5:Y:S04]  /*b850*/  LDL.LU R22, [R1+0xd8] ;  /* 0x0000d80001167983 */ /* 0x001f680000300800 */
[----:B------:R0:W-:Y:S02]  /*b860*/  STL [R1+0x8c], R28 ;  /* 0x00008c1c01007387 */ /* 0x0001e40000100800 */
[C---:B0-----:R-:W-:Y:S02]  /*b870*/  SEL R28, R29.reuse, R2, !P0 ;  /* 0x000000021d1c7207 */ /* 0x041fe40004000000 */
[----:B------:R-:W4:Y:S04]  /*b880*/  LDL.LU R2, [R1+0xb0] ;  /* 0x0000b00001027983 */ /* 0x000f280000300800 */
[----:B------:R0:W-:Y:S04]  /*b890*/  STL [R1+0x88], R28 ;  /* 0x0000881c01007387 */ /* 0x0001e80000100800 */
[----:B0-----:R-:W4:Y:S04]  /*b8a0*/  LDL.LU R28, [R1+0x90] ;  /* 0x00009000011c7983 */ /* 0x001f280000300800 */
[----:B------:R0:W-:Y:S04]  /*b8b0*/  STL [R1+0x84], R3 ;  /* 0x0000840301007387 */ /* 0x0001e80000100800 */
[----:B0-----:R-:W4:Y:S01]  /*b8c0*/  LDL.LU R3, [R1+0x68] ;  /* 0x0000680001037983 */ /* 0x001f220000300800 */
[----:B---3--:R-:W-:-:S02]  /*b8d0*/  SEL R11, R29, R11, !P0 ;  /* 0x0000000b1d0b7207 */ /* 0x008fc40004000000 */
[C---:B------:R-:W-:Y:S02]  /*b8e0*/  SEL R18, R29.reuse, R18, !P0 ;  /* 0x000000121d127207 */ /* 0x040fe40004000000 */
[C---:B------:R-:W-:Y:S02]  /*b8f0*/  SEL R8, R29.reuse, R8, !P0 ;  /* 0x000000081d087207 */ /* 0x040fe40004000000 */
[C---:B--2---:R-:W-:Y:S02]  /*b900*/  SEL R10, R29.reuse, R10, !P0 ;  /* 0x0000000a1d0a7207 */ /* 0x044fe40004000000 */
[C---:B------:R-:W-:Y:S02]  /*b910*/  SEL R9, R29.reuse, R9, !P0 ;  /* 0x000000091d097207 */ /* 0x040fe40004000000 */
[C---:B------:R-:W-:Y:S02]  /*b920*/  SEL R7, R29.reuse, R7, !P0 ;  /* 0x000000071d077207 */ /* 0x040fe40004000000 */
[----:B------:R-:W-:-:S02]  /*b930*/  SEL R6, R29, R6, !P0 ;  /* 0x000000061d067207 */ /* 0x000fc40004000000 */
[C---:B------:R-:W-:Y:S02]  /*b940*/  SEL R14, R29.reuse, R14, !P0 ;  /* 0x0000000e1d0e7207 */ /* 0x040fe40004000000 */
[----:B------:R-:W-:-:S05]  /*b950*/  SEL R20, R29, R20, !P0 ;  /* 0x000000141d147207 */ /* 0x000fca0004000000 */
[----:B------:R0:W-:Y:S02]  /*b960*/  STL [R1+0x80], R20 ;  /* 0x0000801401007387 */ /* 0x0001e40000100800 */
[C---:B0-----:R-:W-:Y:S02]  /*b970*/  SEL R20, R29.reuse, R23, !P0 ;  /* 0x000000171d147207 */ /* 0x041fe40004000000 */
[----:B------:R-:W2:Y:S04]  /*b980*/  LDL.LU R23, [R1+0x5c] ;  /* 0x00005c0001177983 */ /* 0x000ea80000300800 */
[----:B------:R0:W-:Y:S02]  /*b990*/  STL [R1+0x6c], R20 ;  /* 0x00006c1401007387 */ /* 0x0001e40000100800 */
[----:B0-----:R-:W-:-:S02]  /*b9a0*/  SEL R20, R29, R27, !P0 ;  /* 0x0000001b1d147207 */ /* 0x001fc40004000000 */
[----:B------:R-:W3:Y:S04]  /*b9b0*/  LDL.LU R27, [R1+0x78] ;  /* 0x00007800011b7983 */ /* 0x000ee80000300800 */
[----:B------:R0:W-:Y:S04]  /*b9c0*/  STL [R1+0x64], R20 ;  /* 0x0000641401007387 */ /* 0x0001e80000100800 */
[----:B0-----:R-:W3:Y:S04]  /*b9d0*/  LDL.LU R20, [R1+0x74] ;  /* 0x0000740001147983 */ /* 0x001ee80000300800 */
[----:B------:R0:W-:Y:S04]  /*b9e0*/  STL [R1+0x60], R18 ;  /* 0x0000601201007387 */ /* 0x0001e80000100800 */
        /* <DEDUP_REMOVED lines=17> */
[----:B0-----:R-:W3:Y:S01]  /*bb00*/  LDL.LU R25, [R1+0x2f2c] ;  /* 0x002f2c0001197983 */ /* 0x001ee20000300800 */
[----:B----4-:R-:W-:-:S02]  /*bb10*/  SEL R4, R29, R4, !P0 ;  /* 0x000000041d047207 */ /* 0x010fc40004000000 */
[C---:B-----5:R-:W-:Y:S02]  /*bb20*/  SEL R22, R29.reuse, R22, !P0 ;  /* 0x000000161d167207 */ /* 0x060fe40004000000 */
[C---:B------:R-:W-:Y:S02]  /*bb30*/  SEL R2, R29.reuse, R2, !P0 ;  /* 0x000000021d027207 */ /* 0x040fe40004000000 */
[C---:B--2---:R-:W-:Y:S02]  /*bb40*/  SEL R23, R29.reuse, R23, !P0 ;  /* 0x000000171d177207 */ /* 0x044fe40004000000 */
[C---:B---3--:R-:W-:Y:S02]  /*bb50*/  SEL R14, R29.reuse, R14, !P0 ;  /* 0x0000000e1d0e7207 */ /* 0x048fe40004000000 */
[----:B------:R-:W-:-:S05]  /*bb60*/  SEL R25, R29, R25, !P0 ;  /* 0x000000191d197207 */ /* 0x000fca0004000000 */
[----:B------:R0:W-:Y:S04]  /*bb70*/  STL [R1+0x30], R25 ;  /* 0x0000301901007387 */ /* 0x0001e80000100800 */
[----:B0-----:R-:W2:Y:S04]  /*bb80*/  LDL.LU R25, [R1+0x7c] ;  /* 0x00007c0001197983 */ /* 0x001ea80000300800 */
[----:B------:R0:W-:Y:S04]  /*bb90*/  STL [R1+0x1c], R14 ;  /* 0x00001c0e01007387 */ /* 0x0001e80000100800 */
[----:B0-----:R-:W3:Y:S04]  /*bba0*/  LDL.LU R14, [R1+0x98] ;  /* 0x00009800010e7983 */ /* 0x001ee80000300800 */
[----:B------:R0:W-:Y:S04]  /*bbb0*/  STL [R1+0x18], R4 ;  /* 0x0000180401007387 */ /* 0x0001e80000100800 */
[----:B0-----:R-:W4:Y:S04]  /*bbc0*/  LDL.LU R4, [R1+0x2f28] ;  /* 0x002f280001047983 */ /* 0x001f280000300800 */
[----:B------:R0:W-:Y:S04]  /*bbd0*/  STL [R1+0x14], R22 ;  /* 0x0000141601007387 */ /* 0x0001e80000100800 */
[----:B0-----:R-:W5:Y:S04]  /*bbe0*/  LDL.LU R22, [R1+0x20] ;  /* 0x0000200001167983 */ /* 0x001f680000300800 */
[----:B------:R0:W-:Y:S04]  /*bbf0*/  STL [R1+0x10], R23 ;  /* 0x0000101701007387 */ /* 0x0001e80000100800 */
[----:B0-----:R-:W5:Y:S04]  /*bc00*/  LDL.LU R23, [R1+0x24] ;  /* 0x0000240001177983 */ /* 0x001f680000300800 */
[----:B------:R0:W-:Y:S04]  /*bc10*/  STL [R1+0xc], R2 ;  /* 0x00000c0201007387 */ /* 0x0001e80000100800 */
[----:B0-----:R-:W5:Y:S01]  /*bc20*/  LDL.LU R2, [R1+0x2f24] ;  /* 0x002f240001027983 */ /* 0x001f620000300800 */
[----:B------:R-:W-:-:S02]  /*bc30*/  SEL R28, R29, R28, !P0 ;  /* 0x0000001c1d1c7207 */ /* 0x000fc40004000000 */
[C---:B------:R-:W-:Y:S02]  /*bc40*/  SEL R3, R29.reuse, R3, !P0 ;  /* 0x000000031d037207 */ /* 0x040fe40004000000 */
[C---:B------:R-:W-:Y:S01]  /*bc50*/  SEL R27, R29.reuse, R27, !P0 ;  /* 0x0000001b1d1b7207 */ /* 0x040fe20004000000 */
[----:B------:R-:W-:Y:S01]  /*bc60*/  STL [R1+0x2e98], R28 ;  /* 0x002e981c01007387 */ /* 0x000fe20000100800 */
[C---:B------:R-:W-:Y:S02]  /*bc70*/  SEL R20, R29.reuse, R20, !P0 ;  /* 0x000000141d147207 */ /* 0x040fe40004000000 */
[C---:B------:R-:W-:Y:S02]  /*bc80*/  SEL R18, R29.reuse, R18, !P0 ;  /* 0x000000121d127207 */ /* 0x040fe40004000000 */
[C---:B------:R-:W-:Y:S02]  /*bc90*/  SEL R10, R29.reuse, R10, !P0 ;  /* 0x0000000a1d0a7207 */ /* 0x040fe40004000000 */
[----:B------:R-:W-:-:S02]  /*bca0*/  SEL R11, R29, R11, !P0 ;  /* 0x0000000b1d0b7207 */ /* 0x000fc40004000000 */
[C---:B------:R-:W-:Y:S02]  /*bcb0*/  SEL R8, R29.reuse, R8, !P0 ;  /* 0x000000081d087207 */ /* 0x040fe40004000000 */
[C---:B------:R-:W-:Y:S02]  /*bcc0*/  SEL R6, R29.reuse, R6, !P0 ;  /* 0x000000061d067207 */ /* 0x040fe40004000000 */
[C---:B------:R-:W-:Y:S02]  /*bcd0*/  SEL R7, R29.reuse, R7, !P0 ;  /* 0x000000071d077207 */ /* 0x040fe40004000000 */
[----:B---3--:R-:W-:-:S05]  /*bce0*/  SEL R14, R29, R14, !P0 ;  /* 0x0000000e1d0e7207 */ /* 0x008fca0004000000 */
[----:B------:R2:W-:Y:S04]  /*bcf0*/  STL [R1+0x8], R14 ;  /* 0x0000080e01007387 */ /* 0x0005e80000100800 */
[----:B------:R-:W-:Y:S01]  /*bd00*/  STL [R1+0x2e9c], R3 ;  /* 0x002e9c0301007387 */ /* 0x000fe20000100800 */
[----:B--2---:R-:W-:-:S03]  /*bd10*/  SEL R14, R29, R25, !P0 ;  /* 0x000000191d0e7207 */ /* 0x004fc60004000000 */
[----:B------:R-:W-:Y:S01]  /*bd20*/  STL [R1+0x2ea0], R27 ;  /* 0x002ea01b01007387 */ /* 0x000fe20000100800 */
[----:B----4-:R-:W-:-:S03]  /*bd30*/  SEL R4, R29, R4, !P0 ;  /* 0x000000041d047207 */ /* 0x010fc60004000000 */
[----:B------:R-:W-:Y:S04]  /*bd40*/  STL [R1+0x2ea4], R14 ;  /* 0x002ea40e01007387 */ /* 0x000fe80000100800 */
[----:B------:R-:W-:Y:S04]  /*bd50*/  STL [R1+0x2ea8], R20 ;  /* 0x002ea81401007387 */ /* 0x000fe80000100800 */
[----:B------:R-:W-:Y:S01]  /*bd60*/  STL [R1+0x2eac], R18 ;  /* 0x002eac1201007387 */ /* 0x000fe20000100800 */
[----:B-----5:R-:W-:-:S03]  /*bd70*/  SEL R22, R29, R22, !P0 ;  /* 0x000000161d167207 */ /* 0x020fc60004000000 */
[----:B------:R-:W-:Y:S04]  /*bd80*/  STL [R1+0x2eb0], R10 ;  /* 0x002eb00a01007387 */ /* 0x000fe80000100800 */
[----:B------:R-:W-:Y:S04]  /*bd90*/  STL [R1+0x2eb4], R11 ;  /* 0x002eb40b01007387 */ /* 0x000fe80000100800 */
[----:B------:R-:W-:Y:S01]  /*bda0*/  STL [R1+0x2eb8], R8 ;  /* 0x002eb80801007387 */ /* 0x000fe20000100800 */
[----:B------:R-:W-:-:S05]  /*bdb0*/  SEL R2, R29, R2, !P0 ;  /* 0x000000021d027207 */ /* 0x000fca0004000000 */
[----:B------:R0:W-:Y:S04]  /*bdc0*/  STL [R1+0x2ebc], R2 ;  /* 0x002ebc0201007387 */ /* 0x0001e80000100800 */
[----:B------:R-:W-:Y:S04]  /*bdd0*/  STL [R1+0x2ec0], R4 ;  /* 0x002ec00401007387 */ /* 0x000fe80000100800 */
[----:B------:R-:W-:Y:S01]  /*bde0*/  STL [R1+0x2ec4], R6 ;  /* 0x002ec40601007387 */ /* 0x000fe20000100800 */
[----:B0-----:R-:W0:Y:S03]  /*bdf0*/  LDC R2, c[0x0][0x3ac] ;  /* 0x0000eb00ff027b82 */ /* 0x001e260000000800 */
[----:B------:R-:W-:Y:S04]  /*be00*/  STL [R1+0x2ec8], R7 ;  /* 0x002ec80701007387 */ /* 0x000fe80000100800 */
[----:B------:R-:W-:Y:S04]  /*be10*/  STL [R1+0x2ecc], R22 ;  /* 0x002ecc1601007387 */ /* 0x000fe80000100800 */
[----:B------:R-:W2:Y:S04]  /*be20*/  LDL.LU R11, [R1+0x1d8] ;  /* 0x0001d800010b7983 */ /* 0x000ea80000300800 */
[----:B------:R-:W3:Y:S04]  /*be30*/  LDL.LU R10, [R1+0x1d4] ;  /* 0x0001d400010a7983 */ /* 0x000ee80000300800 */
[----:B------:R-:W4:Y:S04]  /*be40*/  LDL.LU R18, [R1+0x1d0] ;  /* 0x0001d00001127983 */ /* 0x000f280000300800 */
[----:B------:R-:W5:Y:S04]  /*be50*/  LDL.LU R20, [R1+0x1cc] ;  /* 0x0001cc0001147983 */ /* 0x000f680000300800 */
[----:B------:R-:W5:Y:S04]  /*be60*/  LDL.LU R14, [R1+0x1c8] ;  /* 0x0001c800010e7983 */ /* 0x000f680000300800 */
[----:B------:R-:W5:Y:S01]  /*be70*/  LDL.LU R27, [R1+0x1c4] ;  /* 0x0001c400011b7983 */ /* 0x000f620000300800 */
[----:B------:R-:W1:Y:S01]  /*be80*/  S2R R25, SR_TID.X ;  /* 0x0000000000197919 */ /* 0x000e620000002100 */
[----:B------:R-:W-:-:S02]  /*be90*/  SEL R23, R29, R23, !P0 ;  /* 0x000000171d177207 */ /* 0x000fc40004000000 */
[C---:B------:R-:W-:Y:S01]  /*bea0*/  SEL R9, R29.reuse, R9, !P0 ;  /* 0x000000091d097207 */ /* 0x040fe20004000000 */
[----:B------:R-:W5:Y:S01]  /*beb0*/  LDL.LU R3, [R1+0x1c0] ;  /* 0x0001c00001037983 */ /* 0x000f620000300800 */
[C---:B------:R-:W-:Y:S02]  /*bec0*/  SEL R12, R29.reuse, R12, !P0 ;  /* 0x0000000c1d0c7207 */ /* 0x040fe40004000000 */
[C---:B------:R-:W-:Y:S01]  /*bed0*/  SEL R13, R29.reuse, R13, !P0 ;  /* 0x0000000d1d0d7207 */ /* 0x040fe20004000000 */
[----:B------:R-:W5:Y:S01]  /*bee0*/  LDL.LU R28, [R1+0x1bc] ;  /* 0x0001bc00011c7983 */ /* 0x000f620000300800 */
[C---:B------:R-:W-:Y:S02]  /*bef0*/  SEL R15, R29.reuse, R15, !P0 ;  /* 0x0000000f1d0f7207 */ /* 0x040fe40004000000 */
[----:B------:R-:W-:Y:S01]  /*bf00*/  SEL R16, R29, R16, !P0 ;  /* 0x000000101d107207 */ /* 0x000fe20004000000 */
[----:B------:R-:W-:Y:S01]  /*bf10*/  STL [R1+0x2ed0], R23 ;  /* 0x002ed01701007387 */ /* 0x000fe20000100800 */
[----:B------:R-:W-:-:S03]  /*bf20*/  @!P3 IMAD.MOV R26, RZ, RZ, -R26 ;  /* 0x000000ffff1ab224 */ /* 0x000fc600078e0a1a */
[----:B------:R-:W-:Y:S01]  /*bf30*/  STL [R1+0x2ed4], R9 ;  /* 0x002ed40901007387 */ /* 0x000fe20000100800 */
[----:B------:R-:W-:-:S03]  /*bf40*/  SEL R5, R29, R5, !P0 ;  /* 0x000000051d057207 */ /* 0x000fc60004000000 */
[----:B------:R-:W-:Y:S01]  /*bf50*/  STL [R1+0x2ed8], R12 ;  /* 0x002ed80c01007387 */ /* 0x000fe20000100800 */
[----:B------:R-:W-:Y:S02]  /*bf60*/  SEL R21, R29, R21, !P0 ;  /* 0x000000151d157207 */ /* 0x000fe40004000000 */
[----:B-1----:R-:W-:Y:S01]  /*bf70*/  LOP3.LUT R8, R25, 0x3f, RZ, 0xc0, !PT ;  /* 0x0000003f19087812 */ /* 0x002fe200078ec0ff */
[----:B------:R-:W-:Y:S04]  /*bf80*/  STL [R1+0x2edc], R13 ;  /* 0x002edc0d01007387 */ /* 0x000fe80000100800 */
[CC--:B0-----:R-:W-:Y:S02]  /*bf90*/  IMAD R25, R8.reuse, R2.reuse, RZ ;  /* 0x0000000208197224 */ /* 0x0c1fe400078e02ff */
[----:B------:R-:W-:Y:S01]  /*bfa0*/  IMAD R8, R8, R2, RZ ;  /* 0x0000000208087224 */ /* 0x000fe200078e02ff */
[----:B------:R-:W-:Y:S01]  /*bfb0*/  STL [R1+0x2ee0], R15 ;  /* 0x002ee00f01007387 */ /* 0x000fe20000100800 */
[----:B------:R-:W-:-:S02]  /*bfc0*/  SEL R24, R29, R24, !P0 ;  /* 0x000000181d187207 */ /* 0x000fc40004000000 */
[----:B------:R-:W-:Y:S01]  /*bfd0*/  IMAD R8, R2, 0x40, R8 ;  /* 0x0000004002087824 */ /* 0x000fe200078e0208 */
[----:B------:R-:W-:Y:S01]  /*bfe0*/  STL [R1+0x2ee4], R16 ;  /* 0x002ee41001007387 */ /* 0x000fe20000100800 */
[----:B------:R-:W-:-:S03]  /*bff0*/  SEL R29, R29, R26, !P0 ;  /* 0x0000001a1d1d7207 */ /* 0x000fc60004000000 */
[----:B------:R-:W-:Y:S01]  /*c000*/  STL [R1+0x2ee8], R17 ;  /* 0x002ee81101007387 */ /* 0x000fe20000100800 */
[----:B------:R-:W-:-:S03]  /*c010*/  LEA.HI.X.SX32 R25, R25, UR23, 0x1, P2 ;  /* 0x0000001719197c11 */ /* 0x000fc600090f0eff */
[----:B------:R-:W-:Y:S01]  /*c020*/  STL [R1+0x2eec], R19 ;  /* 0x002eec1301007387 */ /* 0x000fe20000100800 */
[----:B------:R-:W-:Y:S01]  /*c030*/  LEA.HI.X.SX32 R26, R8, UR23, 0x1, P6 ;  /* 0x00000017081a7c11 */ /* 0x000fe2000b0f0eff */
[----:B------:R-:W0:Y:S02]  /*c040*/  LDCU UR23, c[0x0][0x3a8] ;  /* 0x00007500ff1777ac */ /* 0x000e240008000800 */
[----:B------:R2:W-:Y:S04]  /*c050*/  STL [R1+0x2ef0], R0 ;  /* 0x002ef00001007387 */ /* 0x0005e80000100800 */
[----:B------:R-:W-:Y:S04]  /*c060*/  STL [R1+0x2ef4], R5 ;  /* 0x002ef40501007387 */ /* 0x000fe80000100800 */
[----:B------:R-:W-:Y:S04]  /*c070*/  STL [R1+0x2ef8], R21 ;  /* 0x002ef81501007387 */ /* 0x000fe80000100800 */
[----:B------:R-:W-:Y:S04]  /*c080*/  STL [R1+0x2efc], R24 ;  /* 0x002efc1801007387 */ /* 0x000fe80000100800 */
[----:B------:R-:W-:Y:S04]  /*c090*/  STL [R1+0x2f00], R29 ;  /* 0x002f001d01007387 */ /* 0x000fe80000100800 */
[----:B------:R-:W-:Y:S04]  /*c0a0*/  STL [R1+0x2e18], R25 ;  /* 0x002e181901007387 */ /* 0x000fe80000100800 */
[----:B------:R3:W-:Y:S01]  /*c0b0*/  STL [R1+0x2e1c], R26 ;  /* 0x002e1c1a01007387 */ /* 0x0007e20000100800 */
[----:B--2---:R-:W-:-:S02]  /*c0c0*/  IMAD R0, R11, UR76, RZ ;  /* 0x0000004c0b007c24 */ /* 0x004fc4000f8e02ff */
[----:B---3--:R-:W-:Y:S02]  /*c0d0*/  IMAD R26, R10, UR76, RZ ;  /* 0x0000004c0a1a7c24 */ /* 0x008fe4000f8e02ff */
[----:B----4-:R-:W-:-:S03]  /*c0e0*/  IMAD R25, R18, UR76, RZ ;  /* 0x0000004c12197c24 */ /* 0x010fc6000f8e02ff */
[----:B------:R-:W-:Y:S01]  /*c0f0*/  STL [R1+0x2f04], R26 ;  /* 0x002f041a01007387 */ /* 0x000fe20000100800 */
[----:B-----5:R-:W-:-:S03]  /*c100*/  IMAD R2, R20, UR76, RZ ;  /* 0x0000004c14027c24 */ /* 0x020fc6000f8e02ff */
[----:B------:R1:W-:Y:S04]  /*c110*/  STL [R1+0x20], R0 ;  /* 0x0000200001007387 */ /* 0x0003e80000100800 */
[----:B------:R2:W-:Y:S01]  /*c120*/  STL [R1+0x2f08], R25 ;  /* 0x002f081901007387 */ /* 0x0005e20000100800 */
[----:B------:R-:W-:Y:S02]  /*c130*/  IMAD R4, R27, UR76, RZ ;  /* 0x0000004c1b047c24 */ /* 0x000fe4000f8e02ff */
[----:B-1----:R-:W-:Y:S01]  /*c140*/  IMAD R0, R14, UR76, RZ ;  /* 0x0000004c0e007c24 */ /* 0x002fe2000f8e02ff */
[----:B------:R1:W-:Y:S04]  /*c150*/  STL [R1+0x2c], R2 ;  /* 0x00002c0201007387 */ /* 0x0003e80000100800 */
[----:B------:R3:W-:Y:S04]  /*c160*/  STL [R1+0x34], R0 ;  /* 0x0000340001007387 */ /* 0x0007e80000100800 */
[----:B------:R-:W-:Y:S04]  /*c170*/  STL [R1+0x54], R4 ;  /* 0x0000540401007387 */ /* 0x000fe80000100800 */
[----:B--2---:R-:W2:Y:S01]  /*c180*/  LDL.LU R25, [R1+0x1b0] ;  /* 0x0001b00001197983 */ /* 0x004ea20000300800 */
[----:B-1----:R-:W-:-:S02]  /*c190*/  IMAD R2, R3, UR76, RZ ;  /* 0x0000004c03027c24 */ /* 0x002fc4000f8e02ff */
[----:B---3--:R-:W-:-:S03]  /*c1a0*/  IMAD R0, R28, UR76, RZ ;  /* 0x0000004c1c007c24 */ /* 0x008fc6000f8e02ff */
[----:B------:R-:W-:Y:S04]  /*c1b0*/  STL [R1+0x5c], R2 ;  /* 0x00005c0201007387 */ /* 0x000fe80000100800 */
[----:B--2---:R1:W-:Y:S04]  /*c1c0*/  STL [R1+0x2f1c], R25 ;  /* 0x002f1c1901007387 */ /* 0x0043e80000100800 */
[----:B------:R-:W-:Y:S04]  /*c1d0*/  STL [R1+0x68], R0 ;  /* 0x0000680001007387 */ /* 0x000fe80000100800 */
[----:B-1----:R-:W2:Y:S04]  /*c1e0*/  LDL.LU R25, [R1+0x1b4] ;  /* 0x0001b40001197983 */ /* 0x002ea80000300800 */
[----:B--2---:R1:W-:Y:S04]  /*c1f0*/  STL [R1+0x2f20], R25 ;  /* 0x002f201901007387 */ /* 0x0043e80000100800 */
[----:B-1----:R-:W2:Y:S04]  /*c200*/  LDL.LU R25, [R1+0x1b8] ;  /* 0x0001b80001197983 */ /* 0x002ea80000300800 */
[----:B------:R-:W3:Y:S04]  /*c210*/  LDL.LU R26, [R1+0x1ac] ;  /* 0x0001ac00011a7983 */ /* 0x000ee80000300800 */
[----:B------:R-:W4:Y:S04]  /*c220*/  LDL.LU R29, [R1+0x1a8] ;  /* 0x0001a800011d7983 */ /* 0x000f280000300800 */
[----:B------:R-:W5:Y:S04]  /*c230*/  LDL.LU R24, [R1+0x1a4] ;  /* 0x0001a40001187983 */ /* 0x000f680000300800 */
[----:B------:R-:W3:Y:S04]  /*c240*/  LDL.LU R21, [R1+0x1a0] ;  /* 0x0001a00001157983 */ /* 0x000ee80000300800 */
        /* <DEDUP_REMOVED lines=23> */
[----:B------:R-:W3:Y:S01]  /*c3c0*/  LDL.LU R28, [R1+0x140] ;  /* 0x00014000011c7983 */ /* 0x000ee20000300800 */
[----:B--2---:R-:W-:-:S05]  /*c3d0*/  IMAD R25, R25, UR76, RZ ;  /* 0x0000004c19197c24 */ /* 0x004fca000f8e02ff */
[----:B------:R1:W-:Y:S04]  /*c3e0*/  STL [R1+0x70], R25 ;  /* 0x0000701901007387 */ /* 0x0003e80000100800 */
[----:B-1----:R-:W2:Y:S02]  /*c3f0*/  LDL.LU R25, [R1+0x2f20] ;  /* 0x002f200001197983 */ /* 0x002ea40000300800 */
[----:B--2---:R-:W-:-:S05]  /*c400*/  IMAD R25, R25, UR76, RZ ;  /* 0x0000004c19197c24 */ /* 0x004fca000f8e02ff */
[----:B------:R1:W-:Y:S04]  /*c410*/  STL [R1+0x74], R25 ;  /* 0x0000741901007387 */ /* 0x0003e80000100800 */
[----:B-1----:R-:W2:Y:S01]  /*c420*/  LDL.LU R25, [R1+0x2f1c] ;  /* 0x002f1c0001197983 */ /* 0x002ea20000300800 */
[----:B---3--:R-:W-:Y:S02]  /*c430*/  IMAD R17, R17, UR76, RZ ;  /* 0x0000004c11117c24 */ /* 0x008fe4000f8e02ff */
[----:B------:R-:W-:Y:S02]  /*c440*/  IMAD R13, R13, UR76, RZ ;  /* 0x0000004c0d0d7c24 */ /* 0x000fe4000f8e02ff */
[----:B------:R-:W-:Y:S02]  /*c450*/  IMAD R6, R6, UR76, RZ ;  /* 0x0000004c06067c24 */ /* 0x000fe4000f8e02ff */
[----:B--2---:R-:W-:-:S05]  /*c460*/  IMAD R25, R25, UR76, RZ ;  /* 0x0000004c19197c24 */ /* 0x004fca000f8e02ff */
[----:B------:R1:W-:Y:S02]  /*c470*/  STL [R1+0x78], R25 ;  /* 0x0000781901007387 */ /* 0x0003e40000100800 */
[----:B-1----:R-:W-:Y:S02]  /*c480*/  IMAD R25, R26, UR76, RZ ;  /* 0x0000004c1a197c24 */ /* 0x002fe4000f8e02ff */
[----:B----4-:R-:W-:-:S03]  /*c490*/  IMAD R26, R29, UR76, RZ ;  /* 0x0000004c1d1a7c24 */ /* 0x010fc6000f8e02ff */
[----:B------:R5:W-:Y:S04]  /*c4a0*/  STL [R1+0x7c], R25 ;  /* 0x00007c1901007387 */ /* 0x000be80000100800 */
[----:B------:R-:W-:Y:S01]  /*c4b0*/  STL [R1+0x90], R26 ;  /* 0x0000901a01007387 */ /* 0x000fe20000100800 */
[----:B-----5:R-:W-:Y:S02]  /*c4c0*/  IMAD R25, R24, UR76, RZ ;  /* 0x0000004c18197c24 */ /* 0x020fe4000f8e02ff */
[----:B------:R-:W-:Y:S02]  /*c4d0*/  IMAD R24, R21, UR76, RZ ;  /* 0x0000004c15187c24 */ /* 0x000fe4000f8e02ff */
[----:B------:R-:W-:Y:S02]  /*c4e0*/  IMAD R21, R5, UR76, RZ ;  /* 0x0000004c05157c24 */ /* 0x000fe4000f8e02ff */
[----:B------:R-:W-:Y:S01]  /*c4f0*/  IMAD R5, R0, UR76, RZ ;  /* 0x0000004c00057c24 */ /* 0x000fe2000f8e02ff */
[----:B------:R-:W-:Y:S01]  /*c500*/  STL [R1+0x98], R25 ;  /* 0x0000981901007387 */ /* 0x000fe20000100800 */
[----:B------:R-:W-:-:S03]  /*c510*/  IMAD R0, R19, UR76, RZ ;  /* 0x0000004c13007c24 */ /* 0x000fc6000f8e02ff */
[----:B------:R-:W-:Y:S04]  /*c520*/  STL [R1+0xb0], R24 ;  /* 0x0000b01801007387 */ /* 0x000fe80000100800 */
[----:B------:R-:W-:Y:S04]  /*c530*/  STL [R1+0xd8], R21 ;  /* 0x0000d81501007387 */ /* 0x000fe80000100800 */
[----:B------:R1:W-:Y:S04]  /*c540*/  STL [R1+0x198], R5 ;  /* 0x0001980501007387 */ /* 0x0003e80000100800 */
[----:B------:R2:W-:Y:S01]  /*c550*/  STL [R1+0x194], R0 ;  /* 0x0001940001007387 */ /* 0x0005e20000100800 */
[----:B-1----:R-:W-:-:S03]  /*c560*/  IMAD R5, R16, UR76, RZ ;  /* 0x0000004c10057c24 */ /* 0x002fc6000f8e02ff */
[----:B------:R-:W-:Y:S01]  /*c570*/  STL [R1+0x190], R17 ;  /* 0x0001901101007387 */ /* 0x000fe20000100800 */
[----:B--2---:R-:W-:-:S03]  /*c580*/  IMAD R0, R15, UR76, RZ ;  /* 0x0000004c0f007c24 */ /* 0x004fc6000f8e02ff */
[----:B------:R1:W-:Y:S04]  /*c590*/  STL [R1+0x18c], R5 ;  /* 0x00018c0501007387 */ /* 0x0003e80000100800 */
[----:B------:R2:W-:Y:S01]  /*c5a0*/  STL [R1+0x188], R0 ;  /* 0x0001880001007387 */ /* 0x0005e20000100800 */
[----:B-1----:R-:W-:-:S03]  /*c5b0*/  IMAD R5, R12, UR76, RZ ;  /* 0x0000004c0c057c24 */ /* 0x002fc6000f8e02ff */
[----:B------:R-:W-:Y:S01]  /*c5c0*/  STL [R1+0x184], R13 ;  /* 0x0001840d01007387 */ /* 0x000fe20000100800 */
[----:B--2---:R-:W-:-:S03]  /*c5d0*/  IMAD R0, R9, UR76, RZ ;  /* 0x0000004c09007c24 */ /* 0x004fc6000f8e02ff */
[----:B------:R1:W-:Y:S01]  /*c5e0*/  STL [R1+0x180], R5 ;  /* 0x0001800501007387 */ /* 0x0003e20000100800 */
[----:B------:R-:W-:-:S03]  /*c5f0*/  IMAD R9, R23, UR76, RZ ;  /* 0x0000004c17097c24 */ /* 0x000fc6000f8e02ff */
[----:B------:R2:W-:Y:S01]  /*c600*/  STL [R1+0x17c], R0 ;  /* 0x00017c0001007387 */ /* 0x0005e20000100800 */
[----:B-1----:R-:W-:-:S03]  /*c610*/  IMAD R5, R22, UR76, RZ ;  /* 0x0000004c16057c24 */ /* 0x002fc6000f8e02ff */
[----:B------:R-:W-:Y:S01]  /*c620*/  STL [R1+0x178], R9 ;  /* 0x0001780901007387 */ /* 0x000fe20000100800 */
[----:B--2---:R-:W-:-:S03]  /*c630*/  IMAD R0, R7, UR76, RZ ;  /* 0x0000004c07007c24 */ /* 0x004fc6000f8e02ff */
[----:B------:R1:W-:Y:S04]  /*c640*/  STL [R1+0x174], R5 ;  /* 0x0001740501007387 */ /* 0x0003e80000100800 */
[----:B------:R2:W-:Y:S01]  /*c650*/  STL [R1+0x170], R0 ;  /* 0x0001700001007387 */ /* 0x0005e20000100800 */
[----:B-1----:R-:W-:Y:S02]  /*c660*/  IMAD R5, R4, UR76, RZ ;  /* 0x0000004c04057c24 */ /* 0x002fe4000f8e02ff */
[----:B------:R-:W-:Y:S02]  /*c670*/  IMAD R4, R8, UR76, RZ ;  /* 0x0000004c08047c24 */ /* 0x000fe4000f8e02ff */
[----:B--2---:R-:W-:Y:S01]  /*c680*/  IMAD R0, R2, UR76, RZ ;  /* 0x0000004c02007c24 */ /* 0x004fe2000f8e02ff */
[----:B------:R-:W-:Y:S01]  /*c690*/  STL [R1+0x16c], R6 ;  /* 0x00016c0601007387 */ /* 0x000fe20000100800 */
[----:B------:R-:W-:-:S03]  /*c6a0*/  IMAD R2, R11, UR76, RZ ;  /* 0x0000004c0b027c24 */ /* 0x000fc6000f8e02ff */
[----:B------:R-:W-:Y:S04]  /*c6b0*/  STL [R1+0x168], R5 ;  /* 0x0001680501007387 */ /* 0x000fe80000100800 */
[----:B------:R1:W-:Y:S04]  /*c6c0*/  STL [R1+0x164], R0 ;  /* 0x0001640001007387 */ /* 0x0003e80000100800 */
[----:B------:R2:W-:Y:S01]  /*c6d0*/  STL [R1+0x160], R4 ;  /* 0x0001600401007387 */ /* 0x0005e20000100800 */
[----:B-1----:R-:W-:-:S03]  /*c6e0*/  IMAD R0, R10, UR76, RZ ;  /* 0x0000004c0a007c24 */ /* 0x002fc6000f8e02ff */
[----:B------:R1:W-:Y:S01]  /*c6f0*/  STL [R1+0x15c], R2 ;  /* 0x00015c0201007387 */ /* 0x0003e20000100800 */
[----:B--2---:R-:W-:-:S03]  /*c700*/  IMAD R4, R18, UR76, RZ ;  /* 0x0000004c12047c24 */ /* 0x004fc6000f8e02ff */
[----:B------:R2:W-:Y:S04]  /*c710*/  STL [R1+0x158], R0 ;  /* 0x0001580001007387 */ /* 0x0005e80000100800 */
[----:B------:R3:W-:Y:S01]  /*c720*/  STL [R1+0x154], R4 ;  /* 0x0001540401007387 */ /* 0x0007e20000100800 */
[----:B-1----:R-:W-:Y:S02]  /*c730*/  IMAD R2, R20, UR76, RZ ;  /* 0x0000004c14027c24 */ /* 0x002fe4000f8e02ff */
[----:B--2---:R-:W-:-:S03]  /*c740*/  IMAD R0, R14, UR76, RZ ;  /* 0x0000004c0e007c24 */ /* 0x004fc6000f8e02ff */
[----:B------:R1:W-:Y:S01]  /*c750*/  STL [R1+0x150], R2 ;  /* 0x0001500201007387 */ /* 0x0003e20000100800 */
[----:B---3--:R-:W-:-:S03]  /*c760*/  IMAD R4, R27, UR76, RZ ;  /* 0x0000004c1b047c24 */ /* 0x008fc6000f8e02ff */
[----:B------:R2:W-:Y:S04]  /*c770*/  STL [R1+0x14c], R0 ;  /* 0x00014c0001007387 */ /* 0x0005e80000100800 */
[----:B------:R-:W-:Y:S04]  /*c780*/  STL [R1+0x148], R4 ;  /* 0x0001480401007387 */ /* 0x000fe80000100800 */
[----:B------:R-:W3:Y:S01]  /*c790*/  LDL.LU R25, [R1+0x134] ;  /* 0x0001340001197983 */ /* 0x000ee20000300800 */
[----:B-1----:R-:W-:Y:S02]  /*c7a0*/  IMAD R2, R3, UR76, RZ ;  /* 0x0000004c03027c24 */ /* 0x002fe4000f8e02ff */
[----:B--2---:R-:W-:-:S03]  /*c7b0*/  IMAD R0, R28, UR76, RZ ;  /* 0x0000004c1c007c24 */ /* 0x004fc6000f8e02ff */
[----:B------:R-:W-:Y:S04]  /*c7c0*/  STL [R1+0x144], R2 ;  /* 0x0001440201007387 */ /* 0x000fe80000100800 */
[----:B---3--:R1:W-:Y:S04]  /*c7d0*/  STL [R1+0x2f14], R25 ;  /* 0x002f141901007387 */ /* 0x0083e80000100800 */
        /* <DEDUP_REMOVED lines=136> */
[----:B----4-:R-:W-:Y:S02]  /*d060*/  IMAD R29, R29, UR76, RZ ;  /* 0x0000004c1d1d7c24 */ /* 0x010fe4000f8e02ff */
[----:B-----5:R-:W-:Y:S02]  /*d070*/  IMAD R24, R24, UR76, RZ ;  /* 0x0000004c18187c24 */ /* 0x020fe4000f8e02ff */
[----:B------:R-:W-:-:S02]  /*d080*/  IMAD R21, R21, UR76, RZ ;  /* 0x0000004c15157c24 */ /* 0x000fc4000f8e02ff */
[----:B------:R-:W-:Y:S02]  /*d090*/  IMAD R5, R5, UR76, RZ ;  /* 0x0000004c05057c24 */ /* 0x000fe4000f8e02ff */
[----:B------:R-:W-:Y:S02]  /*d0a0*/  IMAD R0, R0, UR76, RZ ;  /* 0x0000004c00007c24 */ /* 0x000fe4000f8e02ff */
[----:B------:R-:W-:Y:S02]  /*d0b0*/  IMAD R19, R19, UR76, RZ ;  /* 0x0000004c13137c24 */ /* 0x000fe4000f8e02ff */
[----:B------:R-:W-:Y:S02]  /*d0c0*/  IMAD R17, R17, UR76, RZ ;  /* 0x0000004c11117c24 */ /* 0x000fe4000f8e02ff */
[----:B------:R-:W-:Y:S02]  /*d0d0*/  IMAD R16, R16, UR76, RZ ;  /* 0x0000004c10107c24 */ /* 0x000fe4000f8e02ff */
        /* <DEDUP_REMOVED lines=19> */
[----:B--2---:R-:W-:-:S05]  /*d210*/  IMAD R25, R25, UR76, RZ ;  /* 0x0000004c19197c24 */ /* 0x004fca000f8e02ff */
[----:B------:R1:W-:Y:S04]  /*d220*/  STL [R1+0xb4], R25 ;  /* 0x0000b41901007387 */ /* 0x0003e80000100800 */
[----:B-1----:R-:W2:Y:S04]  /*d230*/  LDL.LU R25, [R1+0x2f08] ;  /* 0x002f080001197983 */ /* 0x002ea80000300800 */
[----:B------:R1:W-:Y:S04]  /*d240*/  STL [R1+0xac], R26 ;  /* 0x0000ac1a01007387 */ /* 0x0003e80000100800 */
[----:B-1----:R-:W3:Y:S04]  /*d250*/  LDL.LU R26, [R1+0x2f04] ;  /* 0x002f0400011a7983 */ /* 0x002ee80000300800 */
[----:B------:R1:W-:Y:S04]  /*d260*/  STL [R1+0xa8], R29 ;  /* 0x0000a81d01007387 */ /* 0x0003e80000100800 */
[----:B-1----:R-:W4:Y:S04]  /*d270*/  LDL.LU R29, [R1+0x2f00] ;  /* 0x002f0000011d7983 */ /* 0x002f280000300800 */
[----:B------:R1:W-:Y:S04]  /*d280*/  STL [R1+0x1a0], R24 ;  /* 0x0001a01801007387 */ /* 0x0003e80000100800 */
[----:B-1----:R-:W5:Y:S04]  /*d290*/  LDL.LU R24, [R1+0x2efc] ;  /* 0x002efc0001187983 */ /* 0x002f680000300800 */
[----:B------:R1:W-:Y:S04]  /*d2a0*/  STL [R1+0x1a4], R21 ;  /* 0x0001a41501007387 */ /* 0x0003e80000100800 */
[----:B-1----:R-:W2:Y:S04]  /*d2b0*/  LDL.LU R21, [R1+0x2ef8] ;  /* 0x002ef80001157983 */ /* 0x002ea80000300800 */
        /* <DEDUP_REMOVED lines=43> */
[----:B-1----:R-:W3:Y:S04]  /*d570*/  LDL.LU R27, [R1+0x2ea0] ;  /* 0x002ea000011b7983 */ /* 0x002ee80000300800 */
[----:B------:R1:W-:Y:S04]  /*d580*/  STL [R1+0x238], R3 ;  /* 0x0002380301007387 */ /* 0x0003e80000100800 */
[----:B-1----:R-:W4:Y:S04]  /*d590*/  LDL.LU R3, [R1+0x2e9c] ;  /* 0x002e9c0001037983 */ /* 0x002f280000300800 */
[----:B------:R1:W-:Y:S04]  /*d5a0*/  STL [R1+0x23c], R28 ;  /* 0x00023c1c01007387 */ /* 0x0003e80000100800 */
[----:B-1----:R-:W5:Y:S01]  /*d5b0*/  LDL.LU R28, [R1+0x2e98] ;  /* 0x002e9800011c7983 */ /* 0x002f620000300800 */
[----:B--2---:R-:W-:-:S02]  /*d5c0*/  IMAD R14, R14, UR76, RZ ;  /* 0x0000004c0e0e7c24 */ /* 0x004fc4000f8e02ff */
[----:B---3--:R-:W-:Y:S02]  /*d5d0*/  IMAD R27, R27, UR76, RZ ;  /* 0x0000004c1b1b7c24 */ /* 0x008fe4000f8e02ff */
[----:B----4-:R-:W-:Y:S02]  /*d5e0*/  IMAD R3, R3, UR76, RZ ;  /* 0x0000004c03037c24 */ /* 0x010fe4000f8e02ff */
[----:B-----5:R-:W-:-:S05]  /*d5f0*/  IMAD R28, R28, UR76, RZ ;  /* 0x0000004c1c1c7c24 */ /* 0x020fca000f8e02ff */
[----:B------:R-:W-:Y:S04]  /*d600*/  STL [R1+0x244], R28 ;  /* 0x0002441c01007387 */ /* 0x000fe80000100800 */
[----:B------:R1:W-:Y:S04]  /*d610*/  STL [R1+0x248], R3 ;  /* 0x0002480301007387 */ /* 0x0003e80000100800 */
[----:B------:R-:W-:Y:S01]  /*d620*/  STL [R1+0x250], R27 ;  /* 0x0002501b01007387 */ /* 0x000fe20000100800 */
[----:B-1----:R-:W-:-:S03]  /*d630*/  IMAD R3, R20, UR76, RZ ;  /* 0x0000004c14037c24 */ /* 0x002fc6000f8e02ff */
[----:B------:R-:W2:Y:S04]  /*d640*/  LDL.LU R20, [R1+0x2b4] ;  /* 0x0002b40001147983 */ /* 0x000ea80000300800 */
[----:B------:R1:W-:Y:S04]  /*d650*/  STL [R1+0x258], R14 ;  /* 0x0002580e01007387 */ /* 0x0003e80000100800 */
[----:B-1----:R-:W3:Y:S04]  /*d660*/  LDL.LU R14, [R1+0x2ac] ;  /* 0x0002ac00010e7983 */ /* 0x002ee80000300800 */
[----:B------:R1:W-:Y:S04]  /*d670*/  STL [R1+0x25c], R3 ;  /* 0x00025c0301007387 */ /* 0x0003e80000100800 */
[----:B------:R-:W4:Y:S01]  /*d680*/  LDL.LU R27, [R1+0x2a0] ;  /* 0x0002a000011b7983 */ /* 0x000f220000300800 */
[----:B-1----:R-:W-:-:S03]  /*d690*/  IMAD R3, R18, UR76, RZ ;  /* 0x0000004c12037c24 */ /* 0x002fc6000f8e02ff */
[----:B------:R-:W5:Y:S01]  /*d6a0*/  LDL.LU R18, [R1+0x2c0] ;  /* 0x0002c00001127983 */ /* 0x000f620000300800 */
[----:B------:R-:W-:Y:S02]  /*d6b0*/  IMAD R28, R10, UR76, RZ ;  /* 0x0000004c0a1c7c24 */ /* 0x000fe4000f8e02ff */
[----:B------:R-:W-:Y:S01]  /*d6c0*/  IMAD R10, R11, UR76, RZ ;  /* 0x0000004c0b0a7c24 */ /* 0x000fe2000f8e02ff */
[----:B------:R1:W-:Y:S01]  /*d6d0*/  STL [R1+0x264], R3 ;  /* 0x0002640301007387 */ /* 0x0003e20000100800 */
[----:B------:R-:W-:-:S03]  /*d6e0*/  IMAD R2, R2, UR76, RZ ;  /* 0x0000004c02027c24 */ /* 0x000fc6000f8e02ff */
[----:B------:R-:W-:Y:S01]  /*d6f0*/  STL [R1+0x268], R28 ;  /* 0x0002681c01007387 */ /* 0x000fe20000100800 */
[----:B------:R-:W-:Y:S02]  /*d700*/  IMAD R4, R4, UR76, RZ ;  /* 0x0000004c04047c24 */ /* 0x000fe4000f8e02ff */
[----:B-1----:R-:W-:Y:S01]  /*d710*/  IMAD R3, R8, UR76, RZ ;  /* 0x0000004c08037c24 */ /* 0x002fe2000f8e02ff */
[----:B------:R-:W-:Y:S04]  /*d720*/  STL [R1+0x270], R10 ;  /* 0x0002700a01007387 */ /* 0x000fe80000100800 */
[----:B------:R1:W-:Y:S04]  /*d730*/  STL [R1+0x278], R3 ;  /* 0x0002780301007387 */ /* 0x0003e80000100800 */
[----:B------:R0:W-:Y:S01]  /*d740*/  STL [R1+0x27c], R2 ;  /* 0x00027c0201007387 */ /* 0x0001e20000100800 */
[----:B-1----:R-:W-:-:S03]  /*d750*/  IMAD R3, R6, UR76, RZ ;  /* 0x0000004c06037c24 */ /* 0x002fc6000f8e02ff */
[----:B------:R1:W-:Y:S01]  /*d760*/  STL [R1+0x284], R4 ;  /* 0x0002840401007387 */ /* 0x0003e20000100800 */
[----:B0-----:R-:W-:-:S03]  /*d770*/  IMAD R2, R7, UR76, RZ ;  /* 0x0000004c07027c24 */ /* 0x001fc6000f8e02ff */
[----:B------:R0:W-:Y:S04]  /*d780*/  STL [R1+0x288], R3 ;  /* 0x0002880301007387 */ /* 0x0001e80000100800 */
[----:B------:R0:W-:Y:S01]  /*d790*/  STL [R1+0x290], R2 ;  /* 0x0002900201007387 */ /* 0x0001e20000100800 */
[----:B-1----:R-:W-:Y:S02]  /*d7a0*/  IMAD R4, R22, UR76, RZ ;  /* 0x0000004c16047c24 */ /* 0x002fe4000f8e02ff */
[----:B0-----:R-:W-:-:S03]  /*d7b0*/  IMAD R3, R23, UR76, RZ ;  /* 0x0000004c17037c24 */ /* 0x001fc6000f8e02ff */
[----:B------:R0:W-:Y:S01]  /*d7c0*/  STL [R1+0x298], R4 ;  /* 0x0002980401007387 */ /* 0x0001e20000100800 */
[----:B------:R-:W-:-:S03]  /*d7d0*/  IMAD R2, R9, UR76, RZ ;  /* 0x0000004c09027c24 */ /* 0x000fc6000f8e02ff */
[----:B------:R1:W-:Y:S04]  /*d7e0*/  STL [R1+0x29c], R3 ;  /* 0x00029c0301007387 */ /* 0x0003e80000100800 */
[----:B------:R1:W-:Y:S01]  /*d7f0*/  STL [R1+0x2a4], R2 ;  /* 0x0002a40201007387 */ /* 0x0003e20000100800 */
[----:B0-----:R-:W-:Y:S02]  /*d800*/  IMAD R4, R12, UR76, RZ ;  /* 0x0000004c0c047c24 */ /* 0x001fe4000f8e02ff */
[----:B-1----:R-:W-:-:S03]  /*d810*/  IMAD R3, R13, UR76, RZ ;  /* 0x0000004c0d037c24 */ /* 0x002fc6000f8e02ff */
[----:B------:R0:W-:Y:S01]  /*d820*/  STL [R1+0x2a8], R4 ;  /* 0x0002a80401007387 */ /* 0x0001e20000100800 */
[----:B------:R-:W-:-:S03]  /*d830*/  IMAD R2, R15, UR76, RZ ;  /* 0x0000004c0f027c24 */ /* 0x000fc6000f8e02ff */
[----:B------:R1:W-:Y:S04]  /*d840*/  STL [R1+0x2b0], R3 ;  /* 0x0002b00301007387 */ /* 0x0003e80000100800 */
[----:B------:R1:W-:Y:S01]  /*d850*/  STL [R1+0x2b8], R2 ;  /* 0x0002b80201007387 */ /* 0x0003e20000100800 */
[----:B0-----:R-:W-:Y:S02]  /*d860*/  IMAD R4, R16, UR76, RZ ;  /* 0x0000004c10047c24 */ /* 0x001fe4000f8e02ff */
[----:B-1----:R-:W-:-:S03]  /*d870*/  IMAD R3, R17, UR76, RZ ;  /* 0x0000004c11037c24 */ /* 0x002fc6000f8e02ff */
[----:B------:R-:W-:Y:S01]  /*d880*/  STL [R1+0x2bc], R4 ;  /* 0x0002bc0401007387 */ /* 0x000fe20000100800 */
[----:B------:R-:W-:-:S03]  /*d890*/  IMAD R2, R19, UR76, RZ ;  /* 0x0000004c13027c24 */ /* 0x000fc6000f8e02ff */
[----:B------:R-:W-:Y:S01]  /*d8a0*/  STL [R1+0x2c4], R3 ;  /* 0x0002c40301007387 */ /* 0x000fe20000100800 */
[----:B------:R-:W-:-:S03]  /*d8b0*/  IMAD R0, R0, UR76, RZ ;  /* 0x0000004c00007c24 */ /* 0x000fc6000f8e02ff */
[----:B------:R0:W-:Y:S01]  /*d8c0*/  STL [R1+0x2c8], R2 ;  /* 0x0002c80201007387 */ /* 0x0001e20000100800 */
[----:B------:R-:W-:-:S03]  /*d8d0*/  IMAD R28, R5, UR76, RZ ;  /* 0x0000004c051c7c24 */ /* 0x000fc6000f8e02ff */
[----:B------:R1:W-:Y:S01]  /*d8e0*/  STL [R1+0x2d0], R0 ;  /* 0x0002d00001007387 */ /* 0x0003e20000100800 */
[----:B0-----:R-:W-:Y:S02]  /*d8f0*/  IMAD R2, R21, UR76, RZ ;  /* 0x0000004c15027c24 */ /* 0x001fe4000f8e02ff */
[----:B-1----:R-:W-:-:S03]  /*d900*/  IMAD R0, R29, UR76, RZ ;  /* 0x0000004c1d007c24 */ /* 0x002fc6000f8e02ff */
[----:B------:R3:W-:Y:S04]  /*d910*/  STL [R1+0x2dc], R2 ;  /* 0x0002dc0201007387 */ /* 0x0007e80000100800 */
[----:B------:R-:W-:Y:S01]  /*d920*/  STL [R1+0x2d8], R28 ;  /* 0x0002d81c01007387 */ /* 0x000fe20000100800 */
[----:B------:R-:W-:Y:S01]  /*d930*/  IMAD R3, R24, UR76, RZ ;  /* 0x0000004c18037c24 */ /* 0x000fe2000f8e02ff */
[----:B------:R-:W0:Y:S02]  /*d940*/  LDCU UR76, c[0x0][0x3a8] ;  /* 0x00007500ff4c77ac */ /* 0x000e240008000800 */
[----:B------:R-:W-:Y:S04]  /*d950*/  STL [R1+0x2e2c], R28 ;  /* 0x002e2c1c01007387 */ /* 0x000fe80000100800 */
[----:B------:R4:W-:Y:S04]  /*d960*/  STL [R1+0x2e8], R0 ;  /* 0x0002e80001007387 */ /* 0x0009e80000100800 */
[----:B------:R-:W-:Y:S04]  /*d970*/  STL [R1+0x2e4], R3 ;  /* 0x0002e40301007387 */ /* 0x000fe80000100800 */
[----:B------:R1:W-:Y:S01]  /*d980*/  STL [R1+0x2e30], R3 ;  /* 0x002e300301007387 */ /* 0x0003e20000100800 */
[----:B--2---:R-:W-:-:S05]  /*d990*/  IMAD R4, R20, UR77, RZ ;  /* 0x0000004d14047c24 */ /* 0x004fca000f8e02ff */
[----:B------:R-:W-:Y:S01]  /*d9a0*/  IADD3 R11, P1, PT, R4, UR20, RZ ;  /* 0x00000014040b7c10 */ /* 0x000fe2000ff3e0ff */
[----:B---3--:R-:W-:Y:S02]  /*d9b0*/  IMAD R2, R14, UR77, RZ ;  /* 0x0000004d0e027c24 */ /* 0x008fe4000f8e02ff */
[----:B----4-:R-:W-:-:S03]  /*d9c0*/  IMAD R0, R27, UR77, RZ ;  /* 0x0000004d1b007c24 */ /* 0x010fc6000f8e02ff */
[----:B------:R-:W-:Y:S01]  /*d9d0*/  IADD3 R12, P2, PT, R2, UR20, RZ ;  /* 0x00000014020c7c10 */ /* 0x000fe2000ff5e0ff */
[----:B-----5:R-:W-:Y:S01]  /*d9e0*/  IMAD R5, R18, UR77, RZ ;  /* 0x0000004d12057c24 */ /* 0x020fe2000f8e02ff */
[----:B------:R-:W-:Y:S02]  /*d9f0*/  IADD3 R13, P3, PT, R0, UR20, RZ ;  /* 0x00000014000d7c10 */ /* 0x000fe4000ff7e0ff */
[----:B------:R-:W-:Y:S01]  /*da00*/  LEA.HI.X.SX32 R6, R4, UR21, 0x1, P1 ;  /* 0x0000001504067c11 */ /* 0x000fe200088f0eff */
[----:B------:R-:W2:Y:S01]  /*da10*/  S2R R14, SR_TID.X ;  /* 0x00000000000e7919 */ /* 0x000ea20000002100 */
[C---:B------:R-:W-:Y:S01]  /*da20*/  IADD3 R9, P0, PT, R5.reuse, UR20, RZ ;  /* 0x0000001405097c10 */ /* 0x040fe2000ff1e0ff */
[----:B------:R-:W-:Y:S01]  /*da30*/  UIMAD UR20, UR75, 0x7f, URZ ;  /* 0x0000007f4b1478a4 */ /* 0x000fe2000f8e02ff */
[----:B------:R-:W-:Y:S01]  /*da40*/  LEA.HI.X.SX32 R7, R2, UR21, 0x1, P2 ;  /* 0x0000001502077c11 */ /* 0x000fe200090f0eff */
[----:B------:R-:W3:Y:S01]  /*da50*/  LDCU UR77, c[0x0][0x3a8] ;  /* 0x00007500ff4d77ac */ /* 0x000ee20008000800 */
[----:B-1----:R-:W-:Y:S01]  /*da60*/  LEA.HI.X.SX32 R3, R5, UR21, 0x1, P0 ;  /* 0x0000001505037c11 */ /* 0x002fe200080f0eff */
[----:B------:R-:W-:Y:S01]  /*da70*/  STL [R1+0xf4c], R9 ;  /* 0x000f4c0901007387 */ /* 0x000fe20000100800 */
[----:B------:R-:W-:-:S03]  /*da80*/  LEA.HI.X.SX32 R8, R0, UR21, 0x1, P3 ;  /* 0x0000001500087c11 */ /* 0x000fc600098f0eff */
[----:B------:R-:W-:Y:S01]  /*da90*/  STL [R1+0xf54], R11 ;  /* 0x000f540b01007387 */ /* 0x000fe20000100800 */
[----:B------:R-:W-:-:S03]  /*daa0*/  IADD3 R0, P0, PT, R13, UR20, RZ ;  /* 0x000000140d007c10 */ /* 0x000fc6000ff1e0ff */
[----:B------:R-:W-:Y:S01]  /*dab0*/  STL [R1+0xf5c], R12 ;  /* 0x000f5c0c01007387 */ /* 0x000fe20000100800 */
[----:B------:R-:W-:-:S03]  /*dac0*/  IADD3 R4, P1, PT, R12, UR20, RZ ;  /* 0x000000140c047c10 */ /* 0x000fc6000ff3e0ff */
[----:B------:R-:W-:Y:S01]  /*dad0*/  STL [R1+0xf64], R13 ;  /* 0x000f640d01007387 */ /* 0x000fe20000100800 */
[----:B------:R-:W-:-:S03]  /*dae0*/  USHF.R.S32.HI UR21, URZ, 0x1f, UR20 ;  /* 0x0000001fff157899 */ /* 0x000fc60008011414 */
[----:B------:R-:W-:Y:S01]  /*daf0*/  STL [R1+0xf48], R3 ;  /* 0x000f480301007387 */ /* 0x000fe20000100800 */
[----:B------:R-:W-:-:S03]  /*db00*/  IADD3 R2, P2, PT, R11, UR20, RZ ;  /* 0x000000140b027c10 */ /* 0x000fc6000ff5e0ff */
[----:B------:R-:W-:Y:S04]  /*db10*/  STL [R1+0xf50], R6 ;  /* 0x000f500601007387 */ /* 0x000fe80000100800 */
[----:B------:R-:W-:Y:S04]  /*db20*/  STL [R1+0xf58], R7 ;  /* 0x000f580701007387 */ /* 0x000fe80000100800 */
[----:B------:R-:W-:Y:S04]  /*db30*/  STL [R1+0xf60], R8 ;  /* 0x000f600801007387 */ /* 0x000fe80000100800 */
[----:B------:R1:W-:Y:S04]  /*db40*/  STL [R1+0x2368], R0 ;  /* 0x0023680001007387 */ /* 0x0003e80000100800 */
[----:B------:R4:W-:Y:S01]  /*db50*/  STL [R1+0x2370], R4 ;  /* 0x0023700401007387 */ /* 0x0009e20000100800 */
[----:B-1----:R-:W-:-:S03]  /*db60*/  IADD3 R0, P3, PT, R9, UR20, RZ ;  /* 0x0000001409007c10 */ /* 0x002fc6000ff7e0ff */
[----:B------:R1:W-:Y:S01]  /*db70*/  STL [R1+0x2378], R2 ;  /* 0x0023780201007387 */ /* 0x0003e20000100800 */
[----:B------:R-:W-:Y:S01]  /*db80*/  UIMAD UR20, UR75, 0x7e, URZ ;  /* 0x0000007e4b1478a4 */ /* 0x000fe2000f8e02ff */
[----:B----4-:R-:W-:Y:S02]  /*db90*/  IADD3.X R4, PT, PT, R7, UR21, RZ, P1, !PT ;  /* 0x0000001507047c10 */ /* 0x010fe40008ffe4ff */
[----:B------:R4:W-:Y:S01]  /*dba0*/  STL [R1+0x2380], R0 ;  /* 0x0023800001007387 */ /* 0x0009e20000100800 */
[----:B-1----:R-:W-:Y:S02]  /*dbb0*/  IADD3.X R2, PT, PT, R8, UR21, RZ, P0, !PT ;  /* 0x0000001508027c10 */ /* 0x002fe400087fe4ff */
[----:B----4-:R-:W-:-:S03]  /*dbc0*/  IADD3.X R0, PT, PT, R6, UR21, RZ, P2, !PT ;  /* 0x0000001506007c10 */ /* 0x010fc600097fe4ff */
[----:B------:R1:W-:Y:S04]  /*dbd0*/  STL [R1+0x2364], R2 ;  /* 0x0023640201007387 */ /* 0x0003e80000100800 */
[----:B------:R4:W-:Y:S04]  /*dbe0*/  STL [R1+0x236c], R4 ;  /* 0x00236c0401007387 */ /* 0x0009e80000100800 */
[----:B------:R5:W-:Y:S01]  /*dbf0*/  STL [R1+0x2374], R0 ;  /* 0x0023740001007387 */ /* 0x000be20000100800 */
[----:B-1----:R-:W-:Y:S01]  /*dc00*/  IADD3.X R2, PT, PT, R3, UR21, RZ, P3, !PT ;  /* 0x0000001503027c10 */ /* 0x002fe20009ffe4ff */
[----:B------:R-:W-:-:S02]  /*dc10*/  USHF.R.S32.HI UR21, URZ, 0x1f, UR20 ;  /* 0x0000001fff157899 */ /* 0x000fc40008011414 */
[----:B----4-:R-:W-:Y:S02]  /*dc20*/  IADD3 R4, P1, PT, R12, UR20, RZ ;  /* 0x000000140c047c10 */ /* 0x010fe4000ff3e0ff */
[----:B------:R1:W-:Y:S01]  /*dc30*/  STL [R1+0x237c], R2 ;  /* 0x00237c0201007387 */ /* 0x0003e20000100800 */
[----:B-----5:R-:W-:-:S05]  /*dc40*/  IADD3 R0, P0, PT, R13, UR20, RZ ;  /* 0x000000140d007c10 */ /* 0x020fca000ff1e0ff */
[----:B------:R4:W-:Y:S01]  /*dc50*/  STL [R1+0x2388], R0 ;  /* 0x0023880001007387 */ /* 0x0009e20000100800 */
[----:B-1----:R-:W-:-:S03]  /*dc60*/  IADD3 R2, P2, PT, R11, UR20, RZ ;  /* 0x000000140b027c10 */ /* 0x002fc6000ff5e0ff */
[----:B------:R1:W-:Y:S01]  /*dc70*/  STL [R1+0x2390], R4 ;  /* 0x0023900401007387 */ /* 0x0003e20000100800 */
[----:B----4-:R-:W-:-:S03]  /*dc80*/  IADD3 R0, P3, PT, R9, UR20, RZ ;  /* 0x0000001409007c10 */ /* 0x010fc6000ff7e0ff */
[----:B------:R4:W-:Y:S01]  /*dc90*/  STL [R1+0x2398], R2 ;  /* 0x0023980201007387 */ /* 0x0009e20000100800 */
[----:B------:R-:W-:Y:S01]  /*dca0*/  UIMAD UR20, UR75, 0x7d, URZ ;  /* 0x0000007d4b1478a4 */ /* 0x000fe2000f8e02ff */
[----:B-1----:R-:W-:Y:S02]  /*dcb0*/  IADD3.X R4, PT, PT, R7, UR21, RZ, P1, !PT ;  /* 0x0000001507047c10 */ /* 0x002fe40008ffe4ff */
[----:B------:R1:W-:Y:S01]  /*dcc0*/  STL [R1+0x23a0], R0 ;  /* 0x0023a00001007387 */ /* 0x0003e20000100800 */
[----:B----4-:R-:W-:Y:S02]  /*dcd0*/  IADD3.X R2, PT, PT, R8, UR21, RZ, P0, !PT ;  /* 0x0000001508027c10 */ /* 0x010fe400087fe4ff */
[----:B-1----:R-:W-:-:S03]  /*dce0*/  IADD3.X R0, PT, PT, R6, UR21, RZ, P2, !PT ;  /* 0x0000001506007c10 */ /* 0x002fc600097fe4ff */
        /* <DEDUP_REMOVED lines=571> */
[----:B------:R-:W5:Y:S01]  /*100a0*/  LDCU UR20, c[0x0][0x3a8] ;  /* 0x00007500ff1477ac */ /* 0x000f620008000800 */
        /* <DEDUP_REMOVED lines=11> */
[----:B0-----:R-:W-:-:S05]  /*10160*/  IADD3 R0, P0, PT, R13, UR10, RZ ;  /* 0x0000000a0d007c10 */ /* 0x001fca000ff1e0ff */
[----:B------:R0:W-:Y:S01]  /*10170*/  STL [R1+0x27a8], R0 ;  /* 0x0027a80001007387 */ /* 0x0001e20000100800 */
[----:B-1----:R-:W-:-:S03]  /*10180*/  IADD3 R2, P2, PT, R11, UR10, RZ ;  /* 0x0000000a0b027c10 */ /* 0x002fc6000ff5e0ff */
[----:B------:R1:W-:Y:S01]  /*10190*/  STL [R1+0x27b0], R4 ;  /* 0x0027b00401007387 */ /* 0x0003e20000100800 */
[----:B0-----:R-:W-:-:S03]  /*101a0*/  IADD3 R0, P3, PT, R9, UR10, RZ ;  /* 0x0000000a09007c10 */ /* 0x001fc6000ff7e0ff */
[----:B------:R0:W-:Y:S01]  /*101b0*/  STL [R1+0x27b8], R2 ;  /* 0x0027b80201007387 */ /* 0x0001e20000100800 */
[----:B------:R-:W4:Y:S01]  /*101c0*/  LDCU UR10, c[0x0][0x3a8] ;  /* 0x00007500ff0a77ac */ /* 0x000f220008000800 */
[----:B-1----:R-:W-:Y:S02]  /*101d0*/  IADD3.X R4, PT, PT, R7, UR21, RZ, P1, !PT ;  /* 0x0000001507047c10 */ /* 0x002fe40008ffe4ff */
[----:B------:R1:W-:Y:S01]  /*101e0*/  STL [R1+0x27c0], R0 ;  /* 0x0027c00001007387 */ /* 0x0003e20000100800 */
[----:B0-----:R-:W-:Y:S02]  /*101f0*/  IADD3.X R2, PT, PT, R8, UR21, RZ, P0, !PT ;  /* 0x0000001508027c10 */ /* 0x001fe400087fe4ff */
[----:B-1----:R-:W-:-:S03]  /*10200*/  IADD3.X R0, PT, PT, R6, UR21, RZ, P2, !PT ;  /* 0x0000001506007c10 */ /* 0x002fc600097fe4ff */
[----:B------:R0:W-:Y:S04]  /*10210*/  STL [R1+0x27a4], R2 ;  /* 0x0027a40201007387 */ /* 0x0001e80000100800 */
[----:B------:R1:W-:Y:S04]  /*10220*/  STL [R1+0x27ac], R4 ;  /* 0x0027ac0401007387 */ /* 0x0003e80000100800 */
[----:B------:R2:W-:Y:S01]  /*10230*/  STL [R1+0x27b4], R0 ;  /* 0x0027b40001007387 */ /* 0x0005e20000100800 */
[----:B0-----:R-:W-:Y:S01]  /*10240*/  IADD3.X R2, PT, PT, R3, UR21, RZ, P3, !PT ;  /* 0x0000001503027c10 */ /* 0x001fe20009ffe4ff */
[----:B------:R-:W-:-:S02]  /*10250*/  USHF.R.S32.HI UR21, URZ, 0x1f, UR11 ;  /* 0x0000001fff157899 */ /* 0x000fc4000801140b */
[----:B-1----:R-:W-:Y:S02]  /*10260*/  IADD3 R4, P1, PT, R12, UR11, RZ ;  /* 0x0000000b0c047c10 */ /* 0x002fe4000ff3e0ff */
[----:B------:R0:W-:Y:S01]  /*10270*/  STL [R1+0x27bc], R2 ;  /* 0x0027bc0201007387 */ /* 0x0001e20000100800 */
[----:B--2---:R-:W-:-:S05]  /*10280*/  IADD3 R0, P0, PT, R13, UR11, RZ ;  /* 0x0000000b0d007c10 */ /* 0x004fca000ff1e0ff */
[----:B------:R1:W-:Y:S01]  /*10290*/  STL [R1+0x27c8], R0 ;  /* 0x0027c80001007387 */ /* 0x0003e20000100800 */
[----:B0-----:R-:W-:-:S03]  /*102a0*/  IADD3 R2, P2, PT, R11, UR11, RZ ;  /* 0x0000000b0b027c10 */ /* 0x001fc6000ff5e0ff */
[----:B------:R0:W-:Y:S01]  /*102b0*/  STL [R1+0x27d0], R4 ;  /* 0x0027d00401007387 */ /* 0x0001e20000100800 */
[----:B-1----:R-:W-:-:S03]  /*102c0*/  IADD3 R0, P3, PT, R9, UR11, RZ ;  /* 0x0000000b09007c10 */ /* 0x002fc6000ff7e0ff */
[----:B------:R1:W-:Y:S01]  /*102d0*/  STL [R1+0x27d8], R2 ;  /* 0x0027d80201007387 */ /* 0x0003e20000100800 */
[----:B------:R-:W2:Y:S01]  /*102e0*/  LDCU UR11, c[0x0][0x3a8] ;  /* 0x00007500ff0b77ac */ /* 0x000ea20008000800 */
[----:B0-----:R-:W-:Y:S02]  /*102f0*/  IADD3.X R4, PT, PT, R7, UR21, RZ, P1, !PT ;  /* 0x0000001507047c10 */ /* 0x001fe40008ffe4ff */
[----:B------:R0:W-:Y:S01]  /*10300*/  STL [R1+0x27e0], R0 ;  /* 0x0027e00001007387 */ /* 0x0001e20000100800 */
[----:B-1----:R-:W-:Y:S02]  /*10310*/  IADD3.X R2, PT, PT, R8, UR21, RZ, P0, !PT ;  /* 0x0000001508027c10 */ /* 0x002fe400087fe4ff */
[----:B0-----:R-:W-:-:S03]  /*10320*/  IADD3.X R0, PT, PT, R6, UR21, RZ, P2, !PT ;  /* 0x0000001506007c10 */ /* 0x001fc600097fe4ff */
        /* <DEDUP_REMOVED lines=294> */
[----:B--2---:R-:W-:Y:S01]  /*11590*/  IADD3 R0, P0, PT, R13, UR32, RZ ;  /* 0x000000200d007c10 */ /* 0x004fe2000ff1e0ff */
[----:B------:R0:W-:Y:S04]  /*115a0*/  STL [R1+0x29dc], R2 ;  /* 0x0029dc0201007387 */ /* 0x0001e80000100800 */
[----:B------:R1:W-:Y:S01]  /*115b0*/  STL [R1+0x29e8], R0 ;  /* 0x0029e80001007387 */ /* 0x0003e20000100800 */
[----:B0-----:R-:W-:-:S03]  /*115c0*/  IADD3 R2, P2, PT, R11, UR32, RZ ;  /* 0x000000200b027c10 */ /* 0x001fc6000ff5e0ff */
[----:B------:R0:W-:Y:S01]  /*115d0*/  STL [R1+0x29f0], R4 ;  /* 0x0029f00401007387 */ /* 0x0001e20000100800 */
[----:B-1----:R-:W-:-:S03]  /*115e0*/  IADD3 R0, P3, PT, R9, UR32, RZ ;  /* 0x0000002009007c10 */ /* 0x002fc6000ff7e0ff */
[----:B------:R-:W-:Y:S01]  /*115f0*/  STL [R1+0x29f8], R2 ;  /* 0x0029f80201007387 */ /* 0x000fe20000100800 */
[----:B------:R-:W1:Y:S03]  /*11600*/  LDCU UR32, c[0x0][0x3a8] ;  /* 0x00007500ff2077ac */ /* 0x000e660008000800 */
[----:B------:R2:W-:Y:S01]  /*11610*/  STL [R1+0x2a00], R0 ;  /* 0x002a000001007387 */ /* 0x0005e20000100800 */
[----:B0-----:R-:W-:Y:S02]  /*11620*/  IADD3.X R4, PT, PT, R7, UR21, RZ, P1, !PT ;  /* 0x0000001507047c10 */ /* 0x001fe40008ffe4ff */
[----:B--2---:R-:W-:Y:S02]  /*11630*/  IADD3.X R0, PT, PT, R8, UR21, RZ, P0, !PT ;  /* 0x0000001508007c10 */ /* 0x004fe400087fe4ff */
[----:B------:R-:W-:-:S03]  /*11640*/  IADD3.X R2, PT, PT, R6, UR21, RZ, P2, !PT ;  /* 0x0000001506027c10 */ /* 0x000fc600097fe4ff */
[----:B------:R0:W-:Y:S04]  /*11650*/  STL [R1+0x29e4], R0 ;  /* 0x0029e40001007387 */ /* 0x0001e80000100800 */
[----:B------:R-:W-:Y:S01]  /*11660*/  STL [R1+0x29ec], R4 ;  /* 0x0029ec0401007387 */ /* 0x000fe20000100800 */
[----:B0-----:R-:W-:-:S03]  /*11670*/  IADD3.X R0, PT, PT, R3, UR21, RZ, P3, !PT ;  /* 0x0000001503007c10 */ /* 0x001fc60009ffe4ff */
[----:B------:R0:W-:Y:S01]  /*11680*/  STL [R1+0x29f4], R2 ;  /* 0x0029f40201007387 */ /* 0x0001e20000100800 */
[----:B------:R-:W-:-:S03]  /*11690*/  USHF.R.S32.HI UR21, URZ, 0x1f, UR33 ;  /* 0x0000001fff157899 */ /* 0x000fc60008011421 */
[----:B------:R2:W-:Y:S01]  /*116a0*/  STL [R1+0x29fc], R0 ;  /* 0x0029fc0001007387 */ /* 0x0005e20000100800 */
[----:B0-----:R-:W-:Y:S02]  /*116b0*/  IADD3 R2, P0, PT, R13, UR33, RZ ;  /* 0x000000210d027c10 */ /* 0x001fe4000ff1e0ff */
[----:B--2---:R-:W-:-:S03]  /*116c0*/  IADD3 R0, P1, PT, R12, UR33, RZ ;  /* 0x000000210c007c10 */ /* 0x004fc6000ff3e0ff */
[----:B------:R0:W-:Y:S01]  /*116d0*/  STL [R1+0x2a08], R2 ;  /* 0x002a080201007387 */ /* 0x0001e20000100800 */
[----:B------:R-:W-:-:S03]  /*116e0*/  IADD3.X R5, PT, PT, R8, UR21, RZ, P0, !PT ;  /* 0x0000001508057c10 */ /* 0x000fc600087fe4ff */
[----:B------:R2:W-:Y:S01]  /*116f0*/  STL [R1+0x2a10], R0 ;  /* 0x002a100001007387 */ /* 0x0005e20000100800 */
[----:B------:R-:W-:Y:S02]  /*11700*/  IADD3.X R10, PT, PT, R7, UR21, RZ, P1, !PT ;  /* 0x00000015070a7c10 */ /* 0x000fe40008ffe4ff */
[----:B0-----:R-:W-:Y:S02]  /*11710*/  IADD3 R2, P2, PT, R11, UR33, RZ ;  /* 0x000000210b027c10 */ /* 0x001fe4000ff5e0ff */
[----:B--2---:R-:W-:-:S03]  /*11720*/  IADD3 R0, P3, PT, R9, UR33, RZ ;  /* 0x0000002109007c10 */ /* 0x004fc6000ff7e0ff */
[----:B------:R-:W-:Y:S01]  /*11730*/  STL [R1+0x2a18], R2 ;  /* 0x002a180201007387 */ /* 0x000fe20000100800 */
[----:B------:R-:W-:Y:S01]  /*11740*/  IADD3.X R4, PT, PT, R6, UR21, RZ, P2, !PT ;  /* 0x0000001506047c10 */ /* 0x000fe200097fe4ff */
[----:B------:R-:W0:Y:S02]  /*11750*/  LDCU UR33, c[0x0][0x3a8] ;  /* 0x00007500ff2177ac */ /* 0x000e240008000800 */
[----:B------:R-:W-:Y:S04]  /*11760*/  STL [R1+0x2a20], R0 ;  /* 0x002a200001007387 */ /* 0x000fe80000100800 */
[----:B------:R2:W-:Y:S04]  /*11770*/  STL [R1+0x2a04], R5 ;  /* 0x002a040501007387 */ /* 0x0005e80000100800 */
[----:B------:R0:W-:Y:S04]  /*11780*/  STL [R1+0x2a0c], R10 ;  /* 0x002a0c0a01007387 */ /* 0x0001e80000100800 */
[----:B------:R1:W-:Y:S01]  /*11790*/  STL [R1+0x2a14], R4 ;  /* 0x002a140401007387 */ /* 0x0003e20000100800 */
[----:B--2---:R-:W-:Y:S01]  /*117a0*/  IADD3.X R5, PT, PT, R3, UR21, RZ, P3, !PT ;  /* 0x0000001503057c10 */ /* 0x004fe20009ffe4ff */
[----:B------:R-:W-:-:S02]  /*117b0*/  USHF.R.S32.HI UR21, URZ, 0x1f, UR34 ;  /* 0x0000001fff157899 */ /* 0x000fc40008011422 */
[----:B0-----:R-:W-:Y:S02]  /*117c0*/  IADD3 R10, P1, PT, R12, UR34, RZ ;  /* 0x000000220c0a7c10 */ /* 0x001fe4000ff3e0ff */
[----:B------:R0:W-:Y:S01]  /*117d0*/  STL [R1+0x2a1c], R5 ;  /* 0x002a1c0501007387 */ /* 0x0001e20000100800 */
[----:B-1----:R-:W-:-:S05]  /*117e0*/  IADD3 R4, P0, PT, R13, UR34, RZ ;  /* 0x000000220d047c10 */ /* 0x002fca000ff1e0ff */
[----:B------:R1:W-:Y:S01]  /*117f0*/  STL [R1+0x2a28], R4 ;  /* 0x002a280401007387 */ /* 0x0003e20000100800 */
[----:B0-----:R-:W-:-:S03]  /*11800*/  IADD3 R5, P2, PT, R11, UR34, RZ ;  /* 0x000000220b057c10 */ /* 0x001fc6000ff5e0ff */
[----:B------:R0:W-:Y:S01]  /*11810*/  STL [R1+0x2a30], R10 ;  /* 0x002a300a01007387 */ /* 0x0001e20000100800 */
[----:B-1----:R-:W-:-:S03]  /*11820*/  IADD3 R4, P3, PT, R9, UR34, RZ ;  /* 0x0000002209047c10 */ /* 0x002fc6000ff7e0ff */
[----:B------:R1:W-:Y:S01]  /*11830*/  STL [R1+0x2a38], R5 ;  /* 0x002a380501007387 */ /* 0x0003e20000100800 */
[----:B------:R-:W-:Y:S01]  /*11840*/  LOP3.LUT R0, R14, 0x3, RZ, 0xc0, !PT ;  /* 0x000000030e007812 */ /* 0x000fe200078ec0ff */
[----:B------:R-:W2:Y:S01]  /*11850*/  LDCU UR34, c[0x0][0x3a8] ;  /* 0x00007500ff2277ac */ /* 0x000ea20008000800 */
[----:B0-----:R-:W-:Y:S01]  /*11860*/  IADD3.X R10, PT, PT, R7, UR21, RZ, P1, !PT ;  /* 0x00000015070a7c10 */ /* 0x001fe20008ffe4ff */
[----:B------:R0:W-:Y:S01]  /*11870*/  STL [R1+0x2a40], R4 ;  /* 0x002a400401007387 */ /* 0x0001e20000100800 */
[----:B-1----:R-:W-:Y:S02]  /*11880*/  IADD3.X R5, PT, PT, R8, UR21, RZ, P0, !PT ;  /* 0x0000001508057c10 */ /* 0x002fe400087fe4ff */
[----:B0-----:R-:W-:-:S03]  /*11890*/  IADD3.X R4, PT, PT, R6, UR21, RZ, P2, !PT ;  /* 0x0000001506047c10 */ /* 0x001fc600097fe4ff */
[----:B------:R0:W-:Y:S01]  /*118a0*/  STL [R1+0x2a24], R5 ;  /* 0x002a240501007387 */ /* 0x0001e20000100800 */
[----:B------:R-:W-:-:S03]  /*118b0*/  SHF.R.U32.HI R2, RZ, 0x2, R14 ;  /* 0x00000002ff027819 */ /* 0x000fc6000001160e */
[----:B------:R-:W-:Y:S04]  /*118c0*/  STL [R1+0x2a2c], R10 ;  /* 0x002a2c0a01007387 */ /* 0x000fe80000100800 */
[----:B------:R1:W-:Y:S01]  /*118d0*/  STL [R1+0x2a34], R4 ;  /* 0x002a340401007387 */ /* 0x0003e20000100800 */
[----:B0-----:R-:W-:Y:S01]  /*118e0*/  IADD3.X R5, PT, PT, R3, UR21, RZ, P3, !PT ;  /* 0x0000001503057c10 */ /* 0x001fe20009ffe4ff */
[----:B------:R-:W-:Y:S01]  /*118f0*/  IMAD R0, R0, 0x420, RZ ;  /* 0x0000042000007824 */ /* 0x000fe200078e02ff */
[----:B------:R-:W-:Y:S01]  /*11900*/  USHF.R.S32.HI UR21, URZ, 0x1f, UR35 ;  /* 0x0000001fff157899 */ /* 0x000fe20008011423 */
[----:B------:R-:W-:Y:S02]  /*11910*/  SGXT.U32 R2, R2, 0x3 ;  /* 0x000000030202781a */ /* 0x000fe40000000000 */
[----:B-1----:R-:W-:Y:S01]  /*11920*/  IADD3 R4, P0, PT, R13, UR35, RZ ;  /* 0x000000230d047c10 */ /* 0x002fe2000ff1e0ff */
[----:B------:R0:W-:Y:S01]  /*11930*/  STL [R1+0x2a3c], R5 ;  /* 0x002a3c0501007387 */ /* 0x0001e20000100800 */
[----:B------:R-:W-:-:S03]  /*11940*/  IADD3 R10, P1, PT, R12, UR35, RZ ;  /* 0x000000230c0a7c10 */ /* 0x000fc6000ff3e0ff */
[----:B------:R1:W-:Y:S01]  /*11950*/  STL [R1+0x2a48], R4 ;  /* 0x002a480401007387 */ /* 0x0003e20000100800 */
[----:B------:R-:W-:Y:S02]  /*11960*/  LOP3.LUT R0, R0, R2, RZ, 0xfc, !PT ;  /* 0x0000000200007212 */ /* 0x000fe400078efcff */
[----:B0-----:R-:W-:Y:S01]  /*11970*/  IADD3 R5, P2, PT, R11, UR35, RZ ;  /* 0x000000230b057c10 */ /* 0x001fe2000ff5e0ff */
[----:B------:R-:W-:Y:S01]  /*11980*/  STL [R1+0x2a50], R10 ;  /* 0x002a500a01007387 */ /* 0x000fe20000100800 */
[----:B-1----:R-:W-:-:S03]  /*11990*/  IADD3 R4, P3, PT, R9, UR35, RZ ;  /* 0x0000002309047c10 */ /* 0x002fc6000ff7e0ff */
[----:B------:R0:W-:Y:S01]  /*119a0*/  STL [R1+0x2a58], R5 ;  /* 0x002a580501007387 */ /* 0x0001e20000100800 */
[----:B------:R-:W-:Y:S01]  /*119b0*/  IADD3.X R2, PT, PT, R8, UR21, RZ, P0, !PT ;  /* 0x0000001508027c10 */ /* 0x000fe200087fe4ff */
[----:B------:R-:W1:Y:S02]  /*119c0*/  LDCU UR35, c[0x0][0x3a8] ;  /* 0x00007500ff2377ac */ /* 0x000e640008000800 */
[----:B------:R2:W-:Y:S01]  /*119d0*/  STL [R1+0x2a60], R4 ;  /* 0x002a600401007387 */ /* 0x0005e20000100800 */
[----:B0-----:R-:W-:-:S03]  /*119e0*/  IADD3.X R5, PT, PT, R7, UR21, RZ, P1, !PT ;  /* 0x0000001507057c10 */ /* 0x001fc60008ffe4ff */
[----:B------:R0:W-:Y:S01]  /*119f0*/  STL [R1+0x2a44], R2 ;  /* 0x002a440201007387 */ /* 0x0001e20000100800 */
[----:B--2---:R-:W-:-:S03]  /*11a00*/  IADD3.X R4, PT, PT, R6, UR21, RZ, P2, !PT ;  /* 0x0000001506047c10 */ /* 0x004fc600097fe4ff */
[----:B------:R2:W-:Y:S04]  /*11a10*/  STL [R1+0x2a4c], R5 ;  /* 0x002a4c0501007387 */ /* 0x0005e80000100800 */
[----:B------:R1:W-:Y:S01]  /*11a20*/  STL [R1+0x2a54], R4 ;  /* 0x002a540401007387 */ /* 0x0003e20000100800 */
[----:B0-----:R-:W-:Y:S01]  /*11a30*/  IADD3.X R2, PT, PT, R3, UR21, RZ, P3, !PT ;  /* 0x0000001503027c10 */ /* 0x001fe20009ffe4ff */
[----:B------:R-:W-:Y:S02]  /*11a40*/  USHF.R.S32.HI UR21, URZ, 0x1f, UR36 ;  /* 0x0000001fff157899 */ /* 0x000fe40008011424 */
[----:B--2---:R-:W-:Y:S02]  /*11a50*/  IADD3 R5, P1, PT, R12, UR36, RZ ;  /* 0x000000240c057c10 */ /* 0x004fe4000ff3e0ff */
[----:B-1----:R-:W-:Y:S01]  /*11a60*/  IADD3 R4, P0, PT, R13, UR36, RZ ;  /* 0x000000240d047c10 */ /* 0x002fe2000ff1e0ff */
[----:B------:R0:W-:Y:S04]  /*11a70*/  STL [R1+0x2a5c], R2 ;  /* 0x002a5c0201007387 */ /* 0x0001e80000100800 */
[----:B------:R1:W-:Y:S01]  /*11a80*/  STL [R1+0x2a68], R4 ;  /* 0x002a680401007387 */ /* 0x0003e20000100800 */
[----:B0-----:R-:W-:-:S03]  /*11a90*/  IADD3 R2, P2, PT, R11, UR36, RZ ;  /* 0x000000240b027c10 */ /* 0x001fc6000ff5e0ff */
[----:B------:R0:W-:Y:S01]  /*11aa0*/  STL [R1+0x2a70], R5 ;  /* 0x002a700501007387 */ /* 0x0001e20000100800 */
[----:B-1----:R-:W-:-:S03]  /*11ab0*/  IADD3 R4, P3, PT, R9, UR36, RZ ;  /* 0x0000002409047c10 */ /* 0x002fc6000ff7e0ff */
[----:B------:R-:W-:Y:S01]  /*11ac0*/  STL [R1+0x2a78], R2 ;  /* 0x002a780201007387 */ /* 0x000fe20000100800 */
[----:B------:R-:W-:Y:S01]  /*11ad0*/  IADD3.X R10, PT, PT, R7, UR21, RZ, P1, !PT ;  /* 0x00000015070a7c10 */ /* 0x000fe20008ffe4ff */
[----:B------:R-:W1:Y:S02]  /*11ae0*/  LDCU UR36, c[0x0][0x3a8] ;  /* 0x00007500ff2477ac */ /* 0x000e640008000800 */
[----:B------:R2:W-:Y:S01]  /*11af0*/  STL [R1+0x2a80], R4 ;  /* 0x002a800401007387 */ /* 0x0005e20000100800 */
[----:B0-----:R-:W-:Y:S02]  /*11b00*/  IADD3.X R5, PT, PT, R6, UR21, RZ, P2, !PT ;  /* 0x0000001506057c10 */ /* 0x001fe400097fe4ff */
[----:B--2---:R-:W-:-:S05]  /*11b10*/  IADD3.X R4, PT, PT, R8, UR21, RZ, P0, !PT ;  /* 0x0000001508047c10 */ /* 0x004fca00087fe4ff */
[----:B------:R0:W-:Y:S04]  /*11b20*/  STL [R1+0x2a64], R4 ;  /* 0x002a640401007387 */ /* 0x0001e80000100800 */
[----:B------:R2:W-:Y:S04]  /*11b30*/  STL [R1+0x2a6c], R10 ;  /* 0x002a6c0a01007387 */ /* 0x0005e80000100800 */
[----:B------:R1:W-:Y:S01]  /*11b40*/  STL [R1+0x2a74], R5 ;  /* 0x002a740501007387 */ /* 0x0003e20000100800 */
[----:B0-----:R-:W-:Y:S01]  /*11b50*/  IADD3.X R4, PT, PT, R3, UR21, RZ, P3, !PT ;  /* 0x0000001503047c10 */ /* 0x001fe20009ffe4ff */
[----:B------:R-:W-:-:S02]  /*11b60*/  USHF.R.S32.HI UR21, URZ, 0x1f, UR37 ;  /* 0x0000001fff157899 */ /* 0x000fc40008011425 */
        /* <DEDUP_REMOVED lines=11> */
[----:B0-----:R-:W-:-:S05]  /*11c20*/  IADD3.X R10, PT, PT, R8, UR21, RZ, P0, !PT ;  /* 0x00000015080a7c10 */ /* 0x001fca00087fe4ff */
[----:B------:R0:W-:Y:S01]  /*11c30*/  STL [R1+0x2a84], R10 ;  /* 0x002a840a01007387 */ /* 0x0001e20000100800 */
[----:B--2---:R-:W-:-:S03]  /*11c40*/  IADD3.X R5, PT, PT, R6, UR21, RZ, P2, !PT ;  /* 0x0000001506057c10 */ /* 0x004fc600097fe4ff */
[----:B------:R2:W-:Y:S01]  /*11c50*/  STL [R1+0x2a8c], R15 ;  /* 0x002a8c0f01007387 */ /* 0x0005e20000100800 */
[----:B------:R-:W-:-:S03]  /*11c60*/  LOP3.LUT R2, R14, 0x7, RZ, 0xc0, !PT ;  /* 0x000000070e027812 */ /* 0x000fc600078ec0ff */
[----:B------:R1:W-:Y:S01]  /*11c70*/  STL [R1+0x2a94], R5 ;  /* 0x002a940501007387 */ /* 0x0003e20000100800 */
[----:B0-----:R-:W-:Y:S01]  /*11c80*/  IADD3.X R10, PT, PT, R3, UR21, RZ, P3, !PT ;  /* 0x00000015030a7c10 */ /* 0x001fe20009ffe4ff */
[----:B------:R-:W-:Y:S01]  /*11c90*/  IMAD.SHL.U32 R4, R14, 0x2, RZ ;  /* 0x000000020e047824 */ /* 0x000fe200078e00ff */
[----:B------:R-:W-:Y:S02]  /*11ca0*/  USHF.R.S32.HI UR21, URZ, 0x1f, UR38 ;  /* 0x0000001fff157899 */ /* 0x000fe40008011426 */
[----:B--2---:R-:W-:Y:S02]  /*11cb0*/  IADD3 R15, P1, PT, R12, UR38, RZ ;  /* 0x000000260c0f7c10 */ /* 0x004fe4000ff3e0ff */
[----:B-1----:R-:W-:Y:S01]  /*11cc0*/  IADD3 R5, P0, PT, R13, UR38, RZ ;  /* 0x000000260d057c10 */ /* 0x002fe2000ff1e0ff */
[----:B------:R0:W-:Y:S01]  /*11cd0*/  STL [R1+0x2a9c], R10 ;  /* 0x002a9c0a01007387 */ /* 0x0001e20000100800 */
[----:B------:R-:W-:-:S03]  /*11ce0*/  IMAD R2, R2, 0x90, RZ ;  /* 0x0000009002027824 */ /* 0x000fc600078e02ff */
[----:B------:R1:W-:Y:S01]  /*11cf0*/  STL [R1+0x2aa8], R5 ;  /* 0x002aa80501007387 */ /* 0x0003e20000100800 */
[----:B0-----:R-:W-:-:S03]  /*11d00*/  IADD3 R10, P2, PT, R11, UR38, RZ ;  /* 0x000000260b0a7c10 */ /* 0x001fc6000ff5e0ff */
[----:B------:R-:W-:Y:S01]  /*11d10*/  STL [R1+0x2ab0], R15 ;  /* 0x002ab00f01007387 */ /* 0x000fe20000100800 */
[----:B-1----:R-:W-:-:S03]  /*11d20*/  IADD3 R5, P3, PT, R9, UR38, RZ ;  /* 0x0000002609057c10 */ /* 0x002fc6000ff7e0ff */
[----:B------:R-:W-:Y:S01]  /*11d30*/  STL [R1+0x2ab8], R10 ;  /* 0x002ab80a01007387 */ /* 0x000fe20000100800 */
[----:B------:R-:W-:Y:S01]  /*11d40*/  LOP3.LUT R2, R2, 0x30, R4, 0x78, !PT ;  /* 0x0000003002027812 */ /* 0x000fe200078e7804 */
[----:B------:R-:W0:Y:S02]  /*11d50*/  LDCU UR38, c[0x0][0x3a8] ;  /* 0x00007500ff2677ac */ /* 0x000e240008000800 */
[----:B------:R1:W-:Y:S04]  /*11d60*/  STL [R1+0x2ac0], R5 ;  /* 0x002ac00501007387 */ /* 0x0003e80000100800 */
[----:B------:R2:W-:Y:S01]  /*11d70*/  STL [R1+0xea4], R2 ;  /* 0x000ea40201007387 */ /* 0x0005e20000100800 */
[----:B-1----:R-:W-:-:S05]  /*11d80*/  IADD3.X R5, PT, PT, R8, UR21, RZ, P0, !PT ;  /* 0x0000001508057c10 */ /* 0x002fca00087fe4ff */
[----:B------:R1:W-:Y:S04]  /*11d90*/  STL [R1+0x2aa4], R5 ;  /* 0x002aa40501007387 */ /* 0x0003e80000100800 */
[----:B------:R-:W4:Y:S01]  /*11da0*/  LDL R27, [R1+0x20] ;  /* 0x00002000011b7983 */ /* 0x000f220000100800 */
[----:B--2---:R-:W-:Y:S02]  /*11db0*/  IADD3.X R2, PT, PT, R7, UR21, RZ, P1, !PT ;  /* 0x0000001507027c10 */ /* 0x004fe40008ffe4ff */
[----:B------:R-:W-:-:S03]  /*11dc0*/  IADD3.X R4, PT, PT, R6, UR21, RZ, P2, !PT ;  /* 0x0000001506047c10 */ /* 0x000fc600097fe4ff */
[----:B------:R2:W-:Y:S04]  /*11dd0*/  STL [R1+0x2aac], R2 ;  /* 0x002aac0201007387 */ /* 0x0005e80000100800 */
[----:B------:R0:W-:Y:S01]  /*11de0*/  STL [R1+0x2ab4], R4 ;  /* 0x002ab40401007387 */ /* 0x0001e20000100800 */
[----:B-1----:R-:W-:Y:S02]  /*11df0*/  IADD3 R5, P1, PT, R12, UR39, RZ ;  /* 0x000000270c057c10 */ /* 0x002fe4000ff3e0ff */
[----:B--2---:R-:W-:Y:S02]  /*11e00*/  IADD3.X R2, PT, PT, R3, UR21, RZ, P3, !PT ;  /* 0x0000001503027c10 */ /* 0x004fe40009ffe4ff */
[----:B0-----:R-:W-:-:S03]  /*11e10*/  IADD3 R4, P0, PT, R13, UR39, RZ ;  /* 0x000000270d047c10 */ /* 0x001fc6000ff1e0ff */
[----:B------:R0:W-:Y:S01]  /*11e20*/  STL [R1+0x2abc], R2 ;  /* 0x002abc0201007387 */ /* 0x0001e20000100800 */
[----:B------:R-:W-:-:S03]  /*11e30*/  USHF.R.S32.HI UR21, URZ, 0x1f, UR39 ;  /* 0x0000001fff157899 */ /* 0x000fc60008011427 */
[----:B------:R1:W-:Y:S01]  /*11e40*/  STL [R1+0x2ac8], R4 ;  /* 0x002ac80401007387 */ /* 0x0003e20000100800 */
[----:B0-----:R-:W-:-:S03]  /*11e50*/  IADD3 R2, P2, PT, R11, UR39, RZ ;  /* 0x000000270b027c10 */ /* 0x001fc6000ff5e0ff */
[----:B------:R0:W-:Y:S01]  /*11e60*/  STL [R1+0x2ad0], R5 ;  /* 0x002ad00501007387 */ /* 0x0001e20000100800 */
[----:B-1----:R-:W-:-:S03]  /*11e70*/  IADD3 R4, P3, PT, R9, UR39, RZ ;  /* 0x0000002709047c10 */ /* 0x002fc6000ff7e0ff */
[----:B------:R-:W-:Y:S01]  /*11e80*/  STL [R1+0x2ad8], R2 ;  /* 0x002ad80201007387 */ /* 0x000fe20000100800 */
[----:B------:R-:W-:Y:S01]  /*11e90*/  IADD3.X R10, PT, PT, R7, UR21, RZ, P1, !PT ;  /* 0x00000015070a7c10 */ /* 0x000fe20008ffe4ff */
[----:B------:R-:W-:Y:S02]  /*11ea0*/  USHF.L.U32 UR75, UR75, 0x7, URZ ;  /* 0x000000074b4b7899 */ /* 0x000fe400080006ff */
[----:B------:R1:W-:Y:S01]  /*11eb0*/  STL [R1+0x2ae0], R4 ;  /* 0x002ae00401007387 */ /* 0x0003e20000100800 */
[----:B------:R-:W-:Y:S01]  /*11ec0*/  USHF.L.U32 UR73, UR73, 0x5, URZ ;  /* 0x0000000549497899 */ /* 0x000fe200080006ff */
[----:B0-----:R-:W-:Y:S01]  /*11ed0*/  IADD3.X R5, PT, PT, R6, UR21, RZ, P2, !PT ;  /* 0x0000001506057c10 */ /* 0x001fe200097fe4ff */
[----:B------:R-:W-:Y:S02]  /*11ee0*/  UIMAD UR9, UR9, 0x1f, URZ ;  /* 0x0000001f090978a4 */ /* 0x000fe4000f8e02ff */
[----:B------:R-:W-:Y:S02]  /*11ef0*/  UIMAD UR22, UR22, 0x1e, URZ ;  /* 0x0000001e161678a4 */ /* 0x000fe4000f8e02ff */
[----:B------:R-:W-:-:S02]  /*11f00*/  UIMAD UR23, UR23, 0x1d, URZ ;  /* 0x0000001d171778a4 */ /* 0x000fc4000f8e02ff */
[----:B------:R-:W-:Y:S01]  /*11f10*/  UIMAD UR76, UR76, 0x1c, URZ ;  /* 0x0000001c4c4c78a4 */ /* 0x000fe2000f8e02ff */
[----:B-1----:R-:W-:Y:S01]  /*11f20*/  IADD3.X R4, PT, PT, R8, UR21, RZ, P0, !PT ;  /* 0x0000001508047c10 */ /* 0x002fe200087fe4ff */
[----:B---3--:R-:W-:Y:S02]  /*11f30*/  UIMAD UR77, UR77, 0x1b, URZ ;  /* 0x0000001b4d4d78a4 */ /* 0x008fe4000f8e02ff */
[----:B-----5:R-:W-:Y:S02]  /*11f40*/  UIMAD UR20, UR20, 0x1a, URZ ;  /* 0x0000001a141478a4 */ /* 0x020fe4000f8e02ff */
[----:B------:R0:W-:Y:S01]  /*11f50*/  STL [R1+0x2ac4], R4 ;  /* 0x002ac40401007387 */ /* 0x0001e20000100800 */
[----:B----4-:R-:W-:Y:S02]  /*11f60*/  UIMAD UR10, UR10, 0x19, URZ ;  /* 0x000000190a0a78a4 */ /* 0x010fe4000f8e02ff */
[----:B------:R-:W-:Y:S01]  /*11f70*/  UIMAD UR11, UR11, 0x18, URZ ;  /* 0x000000180b0b78a4 */ /* 0x000fe2000f8e02ff */
[----:B------:R1:W-:Y:S01]  /*11f80*/  STL [R1+0x2acc], R10 ;  /* 0x002acc0a01007387 */ /* 0x0003e20000100800 */
[----:B------:R-:W-:-:S02]  /*11f90*/  UIMAD UR12, UR12, 0x17, URZ ;  /* 0x000000170c0c78a4 */ /* 0x000fc4000f8e02ff */
[----:B------:R-:W-:Y:S02]  /*11fa0*/  UIMAD UR13, UR13, 0x16, URZ ;  /* 0x000000160d0d78a4 */ /* 0x000fe4000f8e02ff */
[----:B------:R-:W-:Y:S01]  /*11fb0*/  UIMAD UR14, UR14, 0x15, URZ ;  /* 0x000000150e0e78a4 */ /* 0x000fe2000f8e02ff */
[----:B0-----:R-:W-:Y:S01]  /*11fc0*/  IADD3.X R4, PT, PT, R3, UR21, RZ, P3, !PT ;  /* 0x0000001503047c10 */ /* 0x001fe20009ffe4ff */
[----:B------:R-:W-:Y:S02]  /*11fd0*/  UIMAD UR15, UR15, 0x14, URZ ;  /* 0x000000140f0f78a4 */ /* 0x000fe4000f8e02ff */
[----:B------:R-:W-:Y:S01]  /*11fe0*/  UIMAD UR16, UR16, 0x13, URZ ;  /* 0x00000013101078a4 */ /* 0x000fe2000f8e02ff */
[----:B-1----:R-:W2:Y:S01]  /*11ff0*/  LDL R10, [R1+0x34] ;  /* 0x00003400010a7983 */ /* 0x002ea20000100800 */
[----:B------:R-:W-:Y:S02]  /*12000*/  UIMAD UR17, UR17, 0x12, URZ ;  /* 0x00000012111178a4 */ /* 0x000fe4000f8e02ff */
[----:B------:R-:W-:Y:S01]  /*12010*/  UIMAD UR18, UR18, 0x11, URZ ;  /* 0x00000011121278a4 */ /* 0x000fe2000f8e02ff */
[----:B------:R-:W-:Y:S01]  /*12020*/  STL [R1+0x2ad4], R5 ;  /* 0x002ad40501007387 */ /* 0x000fe20000100800 */
[----:B------:R-:W-:-:S02]  /*12030*/  USHF.L.U32 UR19, UR19, 0x4, URZ ;  /* 0x0000000413137899 */ /* 0x000fc400080006ff */
[----:B------:R-:W-:Y:S01]  /*12040*/  UIMAD UR24, UR24, 0xf, URZ ;  /* 0x0000000f181878a4 */ /* 0x000fe2000f8e02ff */
[----:B------:R0:W-:Y:S01]  /*12050*/  STL [R1+0x2adc], R4 ;  /* 0x002adc0401007387 */ /* 0x0001e20000100800 */
[----:B------:R-:W-:Y:S01]  /*12060*/  IADD3 R12, P1, PT, R12, UR5, RZ ;  /* 0x000000050c0c7c10 */ /* 0x000fe2000ff3e0ff */
[----:B------:R-:W-:Y:S01]  /*12070*/  UIMAD UR25, UR25, 0xe, URZ ;  /* 0x0000000e191978a4 */ /* 0x000fe2000f8e02ff */
[----:B------:R-:W-:Y:S01]  /*12080*/  SHF.R.U32.HI R2, RZ, 0x1, R14 ;  /* 0x00000001ff027819 */ /* 0x000fe2000001160e */
[----:B------:R-:W-:Y:S02]  /*12090*/  USHF.R.S32.HI UR21, URZ, 0x1f, UR5 ;  /* 0x0000001fff157899 */ /* 0x000fe40008011405 */
[----:B------:R-:W-:Y:S02]  /*120a0*/  UIMAD UR26, UR26, 0xd, URZ ;  /* 0x0000000d1a1a78a4 */ /* 0x000fe4000f8e02ff */
[----:B------:R-:W-:Y:S01]  /*120b0*/  UIMAD UR27, UR27, 0xc, URZ ;  /* 0x0000000c1b1b78a4 */ /* 0x000fe2000f8e02ff */
[----:B0-----:R-:W-:Y:S01]  /*120c0*/  IADD3 R4, P0, PT, R13, UR5, RZ ;  /* 0x000000050d047c10 */ /* 0x001fe2000ff1e0ff */
[----:B------:R-:W-:Y:S01]  /*120d0*/  UIMAD UR28, UR28, 0xb, URZ ;  /* 0x0000000b1c1c78a4 */ /* 0x000fe2000f8e02ff */
[----:B------:R-:W-:Y:S01]  /*120e0*/  IADD3 R5, P2, PT, R11, UR5, RZ ;  /* 0x000000050b057c10 */ /* 0x000fe2000ff5e0ff */
[----:B------:R-:W-:-:S02]  /*120f0*/  UIMAD UR29, UR29, 0xa, URZ ;  /* 0x0000000a1d1d78a4 */ /* 0x000fc4000f8e02ff */
[----:B------:R0:W-:Y:S01]  /*12100*/  STL [R1+0x2ae8], R4 ;  /* 0x002ae80401007387 */ /* 0x0001e20000100800 */
[----:B------:R-:W-:Y:S01]  /*12110*/  LOP3.LUT R0, R0, 0x10, R2, 0xf8, !PT ;  /* 0x0000001000007812 */ /* 0x000fe200078ef802 */
[----:B------:R-:W-:Y:S02]  /*12120*/  UIMAD UR30, UR30, 0x9, URZ ;  /* 0x000000091e1e78a4 */ /* 0x000fe4000f8e02ff */
[----:B------:R-:W-:Y:S01]  /*12130*/  STL [R1+0x2af0], R12 ;  /* 0x002af00c01007387 */ /* 0x000fe20000100800 */
[----:B------:R-:W-:Y:S02]  /*12140*/  USHF.L.U32 UR31, UR31, 0x3, URZ ;  /* 0x000000031f1f7899 */ /* 0x000fe400080006ff */
[----:B------:R-:W-:Y:S01]  /*12150*/  UIMAD UR32, UR32, 0x7, URZ ;  /* 0x00000007202078a4 */ /* 0x000fe2000f8e02ff */
[----:B------:R-:W3:Y:S01]  /*12160*/  LDL R18, [R1+0x5c] ;  /* 0x00005c0001127983 */ /* 0x000ee20000100800 */
[----:B------:R-:W-:Y:S01]  /*12170*/  UIMAD UR33, UR33, 0x6, URZ ;  /* 0x00000006212178a4 */ /* 0x000fe2000f8e02ff */
[----:B0-----:R-:W-:Y:S01]  /*12180*/  IADD3 R4, P3, PT, R9, UR5, RZ ;  /* 0x0000000509047c10 */ /* 0x001fe2000ff7e0ff */
[----:B------:R-:W-:Y:S01]  /*12190*/  UIMAD UR34, UR34, 0x5, URZ ;  /* 0x00000005222278a4 */ /* 0x000fe2000f8e02ff */
[----:B------:R-:W-:Y:S01]  /*121a0*/  STL [R1+0x2af8], R5 ;  /* 0x002af80501007387 */ /* 0x000fe20000100800 */
[----:B------:R-:W-:Y:S01]  /*121b0*/  IADD3.X R2, PT, PT, R6, UR21, RZ, P2, !PT ;  /* 0x0000001506027c10 */ /* 0x000fe200097fe4ff */
[----:B------:R-:W-:-:S02]  /*121c0*/  USHF.L.U32 UR35, UR35, 0x2, URZ ;  /* 0x0000000223237899 */ /* 0x000fc400080006ff */
[----:B------:R0:W-:Y:S01]  /*121d0*/  STL [R1+0x2b00], R4 ;  /* 0x002b000401007387 */ /* 0x0001e20000100800 */
[----:B------:R-:W-:Y:S02]  /*121e0*/  UIMAD UR36, UR36, 0x3, URZ ;  /* 0x00000003242478a4 */ /* 0x000fe4000f8e02ff */
[----:B------:R-:W-:Y:S01]  /*121f0*/  USHF.L.U32 UR37, UR37, 0x1, URZ ;  /* 0x0000000125257899 */ /* 0x000fe200080006ff */
[----:B------:R1:W-:Y:S01]  /*12200*/  STL [R1+0x2e04], R0 ;  /* 0x002e040001007387 */ /* 0x0003e20000100800 */
[----:B------:R-:W4:Y:S01]  /*12210*/  LDCU UR39, c[0x0][0x3a8] ;  /* 0x00007500ff2777ac */ /* 0x000f220008000800 */
[----:B------:R-:W5:Y:S01]  /*12220*/  LDCU UR5, c[0x0][0x3a8] ;  /* 0x00007500ff0577ac */ /* 0x000f620008000800 */
[----:B0-----:R-:W-:Y:S02]  /*12230*/  IADD3.X R4, PT, PT, R8, UR21, RZ, P0, !PT ;  /* 0x0000001508047c10 */ /* 0x001fe400087fe4ff */
[----:B-1----:R-:W-:-:S03]  /*12240*/  IADD3.X R0, PT, PT, R7, UR21, RZ, P1, !PT ;  /* 0x0000001507007c10 */ /* 0x002fc60008ffe4ff */
[----:B------:R0:W-:Y:S04]  /*12250*/  STL [R1+0x2ae4], R4 ;  /* 0x002ae40401007387 */ /* 0x0001e80000100800 */
[----:B------:R-:W3:Y:S04]  /*12260*/  LDL R20, [R1+0x70] ;  /* 0x0000700001147983 */ /* 0x000ee80000100800 */
[----:B------:R1:W-:Y:S01]  /*12270*/  STL [R1+0x2aec], R0 ;  /* 0x002aec0001007387 */ /* 0x0003e20000100800 */
[----:B0-----:R-:W-:-:S03]  /*12280*/  SHF.R.S32.HI R4, RZ, 0x1f, R26 ;  /* 0x0000001fff047819 */ /* 0x001fc6000001141a */
[----:B------:R0:W-:Y:S01]  /*12290*/  STL [R1+0x2af4], R2 ;  /* 0x002af40201007387 */ /* 0x0001e20000100800 */
[----:B-1----:R-:W-:Y:S02]  /*122a0*/  IADD3.X R0, PT, PT, R3, UR21, RZ, P3, !PT ;  /* 0x0000001503007c10 */ /* 0x002fe40009ffe4ff */
[----:B------:R-:W-:-:S03]  /*122b0*/  SHF.R.S32.HI R5, RZ, 0x1f, R25 ;  /* 0x0000001fff057819 */ /* 0x000fc60000011419 */
[----:B------:R-:W-:Y:S04]  /*122c0*/  STL [R1+0x2afc], R0 ;  /* 0x002afc0001007387 */ /* 0x000fe80000100800 */
[----:B------:R-:W3:Y:S01]  /*122d0*/  LDL R14, [R1+0x78] ;  /* 0x00007800010e7983 */ /* 0x000ee20000100800 */
[----:B0-----:R-:W-:-:S03]  /*122e0*/  SHF.R.S32.HI R2, RZ, 0x1f, R27 ;  /* 0x0000001fff027819 */ /* 0x001fc6000001141b */
[----:B------:R-:W3:Y:S04]  /*122f0*/  LDL R27, [R1+0x7c] ;  /* 0x00007c00011b7983 */ /* 0x000ee80000100800 */
[----:B------:R-:W-:Y:S04]  /*12300*/  STL [R1+0x2e20], R2 ;  /* 0x002e200201007387 */ /* 0x000fe80000100800 */
[----:B------:R-:W-:Y:S04]  /*12310*/  STL [R1+0x2e38], R4 ;  /* 0x002e380401007387 */ /* 0x000fe80000100800 */
[----:B------:R-:W-:Y:S04]  /*12320*/  STL [R1+0x2e34], R26 ;  /* 0x002e341a01007387 */ /* 0x000fe80000100800 */
[----:B------:R-:W-:Y:S04]  /*12330*/  STL [R1+0x2e3c], R25 ;  /* 0x002e3c1901007387 */ /* 0x000fe80000100800 */
[----:B------:R0:W-:Y:S04]  /*12340*/  STL [R1+0x2e14], R5 ;  /* 0x002e140501007387 */ /* 0x0001e80000100800 */
[----:B0-----:R-:W3:Y:S01]  /*12350*/  LDL.LU R5, [R1+0x2c] ;  /* 0x00002c0001057983 */ /* 0x001ee20000300800 */
[----:B--2---:R-:W-:-:S02]  /*12360*/  SHF.R.S32.HI R7, RZ, 0x1f, R10 ;  /* 0x0000001fff077819 */ /* 0x004fc4000001140a */
[----:B---3--:R-:W-:-:S05]  /*12370*/  SHF.R.S32.HI R6, RZ, 0x1f, R5 ;  /* 0x0000001fff067819 */ /* 0x008fca0000011405 */
[----:B------:R-:W-:Y:S04]  /*12380*/  STL [R1+0x2e44], R6 ;  /* 0x002e440601007387 */ /* 0x000fe80000100800 */
[----:B------:R-:W-:Y:S04]  /*12390*/  STL [R1+0x2e40], R5 ;  /* 0x002e400501007387 */ /* 0x000fe80000100800 */
[----:B------:R-:W2:Y:S04]  /*123a0*/  LDL R15, [R1+0x90] ;  /* 0x00009000010f7983 */ /* 0x000ea80000100800 */
[----:B------:R0:W-:Y:S04]  /*123b0*/  STL [R1+0x2e10], R7 ;  /* 0x002e100701007387 */ /* 0x0001e80000100800 */
[----:B0-----:R-:W3:Y:S01]  /*123c0*/  LDL.LU R7, [R1+0x54] ;  /* 0x0000540001077983 */ /* 0x001ee20000300800 */
[----:B------:R-:W-:-:S02]  /*123d0*/  SHF.R.S32.HI R9, RZ, 0x1f, R18 ;  /* 0x0000001fff097819 */ /* 0x000fc40000011412 */
[----:B---3--:R-:W-:-:S05]  /*123e0*/  SHF.R.S32.HI R8, RZ, 0x1f, R7 ;  /* 0x0000001fff087819 */ /* 0x008fca0000011407 */
[----:B------:R-:W-:Y:S04]  /*123f0*/  STL [R1+0x2e4c], R8 ;  /* 0x002e4c0801007387 */ /* 0x000fe80000100800 */
[----:B------:R-:W-:Y:S04]  /*12400*/  STL [R1+0x2e48], R7 ;  /* 0x002e480701007387 */ /* 0x000fe80000100800 */
[----:B------:R-:W3:Y:S04]  /*12410*/  LDL R16, [R1+0x98] ;  /* 0x0000980001107983 */ /* 0x000ee80000100800 */
[----:B------:R0:W-:Y:S04]  /*12420*/  STL [R1+0x2e0c], R9 ;  /* 0x002e0c0901007387 */ /* 0x0001e80000100800 */
[----:B0-----:R-:W2:Y:S01]  /*12430*/  LDL.LU R9, [R1+0x68] ;  /* 0x0000680001097983 */ /* 0x001ea20000300800 */
[----:B------:R-:W-:-:S02]  /*12440*/  SHF.R.S32.HI R11, RZ, 0x1f, R20 ;  /* 0x0000001fff0b7819 */ /* 0x000fc40000011414 */
[----:B--2---:R-:W-:-:S05]  /*12450*/  SHF.R.S32.HI R10, RZ, 0x1f, R9 ;  /* 0x0000001fff0a7819 */ /* 0x004fca0000011409 */
[----:B------:R-:W-:Y:S04]  /*12460*/  STL [R1+0x2e54], R10 ;  /* 0x002e540a01007387 */ /* 0x000fe80000100800 */
[----:B------:R-:W-:Y:S04]  /*12470*/  STL [R1+0x2e50], R9 ;  /* 0x002e500901007387 */ /* 0x000fe80000100800 */
[----:B------:R-:W2:Y:S04]  /*12480*/  LDL R17, [R1+0xb0] ;  /* 0x0000b00001117983 */ /* 0x000ea80000100800 */
[----:B------:R-:W2:Y:S04]  /*12490*/  LDL R18, [R1+0xd8] ;  /* 0x0000d80001127983 */ /* 0x000ea80000100800 */
[----:B------:R-:W2:Y:S04]  /*124a0*/  LDL R19, [R1+0x198] ;  /* 0x0001980001137983 */ /* 0x000ea80000100800 */
[----:B------:R-:W2:Y:S04]  /*124b0*/  LDL R20, [R1+0x194] ;  /* 0x0001940001147983 */ /* 0x000ea80000100800 */
[----:B------:R-:W2:Y:S04]  /*124c0*/  LDL R21, [R1+0x190] ;  /* 0x0001900001157983 */ /* 0x000ea80000100800 */
[----:B------:R0:W-:Y:S04]  /*124d0*/  STL [R1+0x2e08], R11 ;  /* 0x002e080b01007387 */ /* 0x0001e80000100800 */
[----:B0-----:R-:W2:Y:S01]  /*124e0*/  LDL.LU R11, [R1+0x74] ;  /* 0x00007400010b7983 */ /* 0x001ea20000300800 */
[----:B------:R-:W-:-:S02]  /*124f0*/  SHF.R.S32.HI R13, RZ, 0x1f, R14 ;  /* 0x0000001fff0d7819 */ /* 0x000fc4000001140e */
[----:B------:R-:W-:Y:S02]  /*12500*/  SHF.R.S32.HI R14, RZ, 0x1f, R27 ;  /* 0x0000001fff0e7819 */ /* 0x000fe4000001141b */
[----:B------:R-:W-:Y:S02]  /*12510*/  SHF.R.S32.HI R15, RZ, 0x1f, R15 ;  /* 0x0000001fff0f7819 */ /* 0x000fe4000001140f */
[----:B--2---:R-:W-:-:S05]  /*12520*/  SHF.R.S32.HI R12, RZ, 0x1f, R11 ;  /* 0x0000001fff0c7819 */ /* 0x004fca000001140b */
[----:B------:R-:W-:Y:S04]  /*12530*/  STL [R1+0x2e5c], R12 ;  /* 0x002e5c0c01007387 */ /* 0x000fe80000100800 */
[----:B------:R-:W-:Y:S04]  /*12540*/  STL [R1+0x2e58], R11 ;  /* 0x002e580b01007387 */ /* 0x000fe80000100800 */
[----:B------:R-:W2:Y:S04]  /*12550*/  LDL R22, [R1+0x18c] ;  /* 0x00018c0001167983 */ /* 0x000ea80000100800 */
[----:B------:R-:W4:Y:S04]  /*12560*/  LDL R23, [R1+0x188] ;  /* 0x0001880001177983 */ /* 0x000f280000100800 */
[----:B------:R-:W-:Y:S04]  /*12570*/  STL [R1+0x2e60], R13 ;  /* 0x002e600d01007387 */ /* 0x000fe80000100800 */
[----:B------:R-:W5:Y:S04]  /*12580*/  LDL R24, [R1+0x184] ;  /* 0x0001840001187983 */ /* 0x000f680000100800 */
[----:B------:R-:W5:Y:S04]  /*12590*/  LDL R27, [R1+0x180] ;  /* 0x00018000011b7983 */ /* 0x000f680000100800 */
[----:B------:R-:W-:Y:S04]  /*125a0*/  STL [R1+0x2e64], R14 ;  /* 0x002e640e01007387 */ /* 0x000fe80000100800 */
[----:B------:R-:W5:Y:S04]  /*125b0*/  LDL R29, [R1+0x17c] ;  /* 0x00017c00011d7983 */ /* 0x000f680000100800 */
[----:B------:R-:W5:Y:S04]  /*125c0*/  LDL R5, [R1+0x178] ;  /* 0x0001780001057983 */ /* 0x000f680000100800 */
[----:B------:R-:W5:Y:S04]  /*125d0*/  LDL R6, [R1+0x174] ;  /* 0x0001740001067983 */ /* 0x000f680000100800 */
[----:B------:R-:W5:Y:S04]  /*125e0*/  LDL R25, [R1+0x170] ;  /* 0x0001700001197983 */ /* 0x000f680000100800 */
[----:B------:R-:W5:Y:S04]  /*125f0*/  LDL R26, [R1+0x16c] ;  /* 0x00016c00011a7983 */ /* 0x000f680000100800 */
[----:B------:R-:W5:Y:S04]  /*12600*/  LDL R4, [R1+0x168] ;  /* 0x0001680001047983 */ /* 0x000f680000100800 */
[----:B------:R-:W5:Y:S04]  /*12610*/  LDL R2, [R1+0x164] ;  /* 0x0001640001027983 */ /* 0x000f680000100800 */
[----:B------:R-:W5:Y:S04]  /*12620*/  LDL R28, [R1+0x160] ;  /* 0x00016000011c7983 */ /* 0x000f680000100800 */
[----:B------:R-:W-:Y:S04]  /*12630*/  STL [R1+0x2e68], R15 ;  /* 0x002e680f01007387 */ /* 0x000fe80000100800 */
[----:B------:R-:W5:Y:S04]  /*12640*/  LDL R0, [R1+0x15c] ;  /* 0x00015c0001007983 */ /* 0x000f680000100800 */
[----:B------:R-:W5:Y:S01]  /*12650*/  LDL R3, [R1+0x158] ;  /* 0x0001580001037983 */ /* 0x000f620000100800 */
[----:B---3--:R-:W-:-:S02]  /*12660*/  SHF.R.S32.HI R16, RZ, 0x1f, R16 ;  /* 0x0000001fff107819 */ /* 0x008fc40000011410 */
[----:B------:R-:W-:Y:S02]  /*12670*/  SHF.R.S32.HI R17, RZ, 0x1f, R17 ;  /* 0x0000001fff117819 */ /* 0x000fe40000011411 */
[----:B------:R-:W-:Y:S02]  /*12680*/  SHF.R.S32.HI R18, RZ, 0x1f, R18 ;  /* 0x0000001fff127819 */ /* 0x000fe40000011412 */
[----:B------:R-:W-:Y:S01]  /*12690*/  SHF.R.S32.HI R19, RZ, 0x1f, R19 ;  /* 0x0000001fff137819 */ /* 0x000fe20000011413 */
[----:B------:R-:W-:Y:S01]  /*126a0*/  STL [R1+0x2e6c], R16 ;  /* 0x002e6c1001007387 */ /* 0x000fe20000100800 */
[----:B------:R-:W-:Y:S02]  /*126b0*/  SHF.R.S32.HI R20, RZ, 0x1f, R20 ;  /* 0x0000001fff147819 */ /* 0x000fe40000011414 */
[----:B------:R-:W-:Y:S01]  /*126c0*/  SHF.R.S32.HI R21, RZ, 0x1f, R21 ;  /* 0x0000001fff157819 */ /* 0x000fe20000011415 */
[----:B------:R-:W-:Y:S04]  /*126d0*/  STL [R1+0x2e70], R17 ;  /* 0x002e701101007387 */ /* 0x000fe80000100800 */
[----:B------:R-:W-:Y:S04]  /*126e0*/  STL [R1+0x2e74], R18 ;  /* 0x002e741201007387 */ /* 0x000fe80000100800 */
[----:B------:R-:W-:Y:S04]  /*126f0*/  STL [R1+0x2e78], R19 ;  /* 0x002e781301007387 */ /* 0x000fe80000100800 */
[----:B------:R-:W-:Y:S04]  /*12700*/  STL [R1+0x2e7c], R20 ;  /* 0x002e7c1401007387 */ /* 0x000fe80000100800 */
[----:B------:R-:W-:Y:S01]  /*12710*/  STL [R1+0x2e80], R21 ;  /* 0x002e801501007387 */ /* 0x000fe20000100800 */
[----:B--2---:R-:W-:-:S02]  /*12720*/  SHF.R.S32.HI R22, RZ, 0x1f, R22 ;  /* 0x0000001fff167819 */ /* 0x004fc40000011416 */
[----:B----4-:R-:W-:-:S03]  /*12730*/  SHF.R.S32.HI R23, RZ, 0x1f, R23 ;  /* 0x0000001fff177819 */ /* 0x010fc60000011417 */
[----:B------:R-:W-:Y:S01]  /*12740*/  STL [R1+0x2e84], R22 ;  /* 0x002e841601007387 */ /* 0x000fe20000100800 */
[----:B-----5:R-:W-:-:S03]  /*12750*/  SHF.R.S32.HI R24, RZ, 0x1f, R24 ;  /* 0x0000001fff187819 */ /* 0x020fc60000011418 */
[----:B------:R-:W-:Y:S01]  /*12760*/  STL [R1+0x2e88], R23 ;  /* 0x002e881701007387 */ /* 0x000fe20000100800 */
[----:B------:R-:W-:-:S03]  /*12770*/  SHF.R.S32.HI R27, RZ, 0x1f, R27 ;  /* 0x0000001fff1b7819 */ /* 0x000fc6000001141b */
[----:B------:R-:W-:Y:S01]  /*12780*/  STL [R1+0x2e8c], R24 ;  /* 0x002e8c1801007387 */ /* 0x000fe20000100800 */
[----:B------:R-:W-:-:S03]  /*12790*/  SHF.R.S32.HI R29, RZ, 0x1f, R29 ;  /* 0x0000001fff1d7819 */ /* 0x000fc6000001141d */
[----:B------:R-:W-:Y:S01]  /*127a0*/  STL [R1+0x2e90], R27 ;  /* 0x002e901b01007387 */ /* 0x000fe20000100800 */
[----:B------:R-:W-:-:S03]  /*127b0*/  SHF.R.S32.HI R8, RZ, 0x1f, R5 ;  /* 0x0000001fff087819 */ /* 0x000fc60000011405 */
[----:B------:R-:W-:Y:S01]  /*127c0*/  STL [R1+0x2e94], R29 ;  /* 0x002e941d01007387 */ /* 0x000fe20000100800 */
[----:B------:R-:W-:-:S03]  /*127d0*/  SHF.R.S32.HI R5, RZ, 0x1f, R6 ;  /* 0x0000001fff057819 */ /* 0x000fc60000011406 */
[----:B------:R-:W-:Y:S01]  /*127e0*/  STL [R1], R8 ;  /* 0x0000000801007387 */ /* 0x000fe20000100800 */
[----:B------:R-:W-:-:S03]  /*127f0*/  SHF.R.S32.HI R7, RZ, 0x1f, R25 ;  /* 0x0000001fff077819 */ /* 0x000fc60000011419 */
[----:B------:R0:W-:Y:S01]  /*12800*/  STL [R1+0x4], R5 ;  /* 0x0000040501007387 */ /* 0x0001e20000100800 */
[----:B------:R-:W-:-:S03]  /*12810*/  SHF.R.S32.HI R6, RZ, 0x1f, R26 ;  /* 0x0000001fff067819 */ /* 0x000fc6000001141a */
[----:B------:R-:W-:Y:S01]  /*12820*/  STL [R1+0x8], R7 ;  /* 0x0000080701007387 */ /* 0x000fe20000100800 */
[----:B0-----:R-:W-:-:S03]  /*12830*/  SHF.R.S32.HI R5, RZ, 0x1f, R4 ;  /* 0x0000001fff057819 */ /* 0x001fc60000011404 */
[----:B------:R-:W-:Y:S01]  /*12840*/  STL [R1+0xc], R6 ;  /* 0x00000c0601007387 */ /* 0x000fe20000100800 */
[----:B------:R-:W-:Y:S02]  /*12850*/  SHF.R.S32.HI R4, RZ, 0x1f, R2 ;  /* 0x0000001fff047819 */ /* 0x000fe40000011402 */
[----:B------:R-:W-:Y:S01]  /*12860*/  SHF.R.S32.HI R2, RZ, 0x1f, R28 ;  /* 0x0000001fff027819 */ /* 0x000fe2000001141c */
[----:B------:R-:W-:Y:S04]  /*12870*/  STL [R1+0x10], R5 ;  /* 0x0000100501007387 */ /* 0x000fe80000100800 */
[----:B------:R-:W2:Y:S04]  /*12880*/  LDL R28, [R1+0x154] ;  /* 0x00015400011c7983 */ /* 0x000ea80000100800 */
[----:B------:R0:W-:Y:S04]  /*12890*/  STL [R1+0x14], R4 ;  /* 0x0000140401007387 */ /* 0x0001e80000100800 */
[----:B------:R1:W-:Y:S01]  /*128a0*/  STL [R1+0x18], R2 ;  /* 0x0000180201007387 */ /* 0x0003e20000100800 */
[----:B0-----:R-:W-:-:S03]  /*128b0*/  SHF.R.S32.HI R4, RZ, 0x1f, R0 ;  /* 0x0000001fff047819 */ /* 0x001fc60000011400 */
[----:B------:R-:W3:Y:S01]  /*128c0*/  LDL R0, [R1+0x150] ;  /* 0x0001500001007983 */ /* 0x000ee20000100800 */
[----:B-1----:R-:W-:-:S03]  /*128d0*/  SHF.R.S32.HI R2, RZ, 0x1f, R3 ;  /* 0x0000001fff027819 */ /* 0x002fc60000011403 */
[----:B------:R0:W-:Y:S04]  /*128e0*/  STL [R1+0x1c], R4 ;  /* 0x00001c0401007387 */ /* 0x0001e80000100800 */
[----:B------:R-:W4:Y:S04]  /*128f0*/  LDL R29, [R1+0x14c] ;  /* 0x00014c00011d7983 */ /* 0x000f280000100800 */
[----:B------:R-:W5:Y:S04]  /*12900*/  LDL R27, [R1+0x148] ;  /* 0x00014800011b7983 */ /* 0x000f680000100800 */
[----:B------:R1:W-:Y:S04]  /*12910*/  STL [R1+0x30], R2 ;  /* 0x0000300201007387 */ /* 0x0003e80000100800 */
        /* <DEDUP_REMOVED lines=22> */
[----:B0-----:R-:W5:Y:S04]  /*12a80*/  LDL R4, [R1+0xec] ;  /* 0x0000ec0001047983 */ /* 0x001f680000100800 */
[----:B-1----:R-:W5:Y:S04]  /*12a90*/  LDL R2, [R1+0xe8] ;  /* 0x0000e80001027983 */ /* 0x002f680000100800 */
[----:B------:R-:W5:Y:S01]  /*12aa0*/  LDL R3, [R1+0xe4] ;  /* 0x0000e40001037983 */ /* 0x000f620000100800 */
[----:B--2---:R-:W-:-:S05]  /*12ab0*/  SHF.R.S32.HI R28, RZ, 0x1f, R28 ;  /* 0x0000001fff1c7819 */ /* 0x004fca000001141c */
[----:B------:R0:W-:Y:S04]  /*12ac0*/  STL [R1+0x38], R28 ;  /* 0x0000381c01007387 */ /* 0x0001e80000100800 */
[----:B0-----:R-:W2:Y:S01]  /*12ad0*/  LDL R28, [R1+0xe0] ;  /* 0x0000e000011c7983 */ /* 0x001ea20000100800 */
[----:B---3--:R-:W-:-:S05]  /*12ae0*/  SHF.R.S32.HI R0, RZ, 0x1f, R0 ;  /* 0x0000001fff007819 */ /* 0x008fca0000011400 */
[----:B------:R0:W-:Y:S01]  /*12af0*/  STL [R1+0x3c], R0 ;  /* 0x00003c0001007387 */ /* 0x0001e20000100800 */
[----:B----4-:R-:W-:-:S03]  /*12b00*/  SHF.R.S32.HI R29, RZ, 0x1f, R29 ;  /* 0x0000001fff1d7819 */ /* 0x010fc6000001141d */
[----:B0-----:R-:W3:Y:S04]  /*12b10*/  LDL R0, [R1+0xdc] ;  /* 0x0000dc0001007983 */ /* 0x001ee80000100800 */
[----:B------:R5:W-:Y:S02]  /*12b20*/  STL [R1+0x40], R29 ;  /* 0x0000401d01007387 */ /* 0x000be40000100800 */
[----:B-----5:R-:W-:Y:S02]  /*12b30*/  SHF.R.S32.HI R29, RZ, 0x1f, R27 ;  /* 0x0000001fff1d7819 */ /* 0x020fe4000001141b */
[----:B------:R-:W-:Y:S02]  /*12b40*/  SHF.R.S32.HI R27, RZ, 0x1f, R24 ;  /* 0x0000001fff1b7819 */ /* 0x000fe40000011418 */
[----:B------:R-:W-:-:S02]  /*12b50*/  SHF.R.S32.HI R24, RZ, 0x1f, R23 ;  /* 0x0000001fff187819 */ /* 0x000fc40000011417 */
[----:B------:R-:W-:Y:S01]  /*12b60*/  SHF.R.S32.HI R23, RZ, 0x1f, R22 ;  /* 0x0000001fff177819 */ /* 0x000fe20000011416 */
[----:B------:R-:W-:Y:S01]  /*12b70*/  STL [R1+0x44], R29 ;  /* 0x0000441d01007387 */ /* 0x000fe20000100800 */
[----:B------:R-:W-:Y:S02]  /*12b80*/  SHF.R.S32.HI R22, RZ, 0x1f, R21 ;  /* 0x0000001fff167819 */ /* 0x000fe40000011415 */
[----:B------:R-:W-:Y:S01]  /*12b90*/  SHF.R.S32.HI R21, RZ, 0x1f, R20 ;  /* 0x0000001fff157819 */ /* 0x000fe20000011414 */
        /* <DEDUP_REMOVED lines=30> */
[----:B------:R-:W-:Y:S04]  /*12d80*/  STL [R1+0x19c], R10 ;  /* 0x00019c0a01007387 */ /* 0x000fe80000100800 */
[----:B------:R-:W-:Y:S01]  /*12d90*/  STL [R1+0x1a8], R9 ;  /* 0x0001a80901007387 */ /* 0x000fe20000100800 */
[----:B------:R-:W-:-:S03]  /*12da0*/  SHF.R.S32.HI R6, RZ, 0x1f, R26 ;  /* 0x0000001fff067819 */ /* 0x000fc6000001141a */
[----:B------:R0:W-:Y:S04]  /*12db0*/  STL [R1+0x1b4], R7 ;  /* 0x0001b40701007387 */ /* 0x0001e80000100800 */
[----:B------:R-:W-:Y:S04]  /*12dc0*/  STL [R1+0x1bc], R8 ;  /* 0x0001bc0801007387 */ /* 0x000fe80000100800 */
[----:B------:R1:W-:Y:S01]  /*12dd0*/  STL [R1+0x1c8], R5 ;  /* 0x0001c80501007387 */ /* 0x0003e20000100800 */
[----:B0-----:R-:W-:Y:S02]  /*12de0*/  SHF.R.S32.HI R7, RZ, 0x1f, R25 ;  /* 0x0000001fff077819 */ /* 0x001fe40000011419 */
[----:B------:R-:W-:-:S03]  /*12df0*/  SHF.R.S32.HI R2, RZ, 0x1f, R2 ;  /* 0x0000001fff027819 */ /* 0x000fc60000011402 */
[----:B------:R-:W-:Y:S01]  /*12e00*/  STL [R1+0x1d4], R7 ;  /* 0x0001d40701007387 */ /* 0x000fe20000100800 */
[----:B-1----:R-:W-:-:S03]  /*12e10*/  SHF.R.S32.HI R5, RZ, 0x1f, R4 ;  /* 0x0000001fff057819 */ /* 0x002fc60000011404 */
[----:B------:R-:W-:Y:S01]  /*12e20*/  STL [R1+0x1dc], R6 ;  /* 0x0001dc0601007387 */ /* 0x000fe20000100800 */
[----:B------:R-:W-:-:S03]  /*12e30*/  SHF.R.S32.HI R4, RZ, 0x1f, R3 ;  /* 0x0000001fff047819 */ /* 0x000fc60000011403 */
[----:B------:R-:W-:Y:S04]  /*12e40*/  STL [R1+0x1e8], R5 ;  /* 0x0001e80501007387 */ /* 0x000fe80000100800 */
[----:B------:R-:W4:Y:S04]  /*12e50*/  LDL R3, [R1+0xd4] ;  /* 0x0000d40001037983 */ /* 0x000f280000100800 */
[----:B------:R2:W-:Y:S04]  /*12e60*/  STL [R1+0x1f4], R2 ;  /* 0x0001f40201007387 */ /* 0x0005e80000100800 */
[----:B------:R0:W-:Y:S01]  /*12e70*/  STL [R1+0x1fc], R4 ;  /* 0x0001fc0401007387 */ /* 0x0001e20000100800 */
[----:B--2---:R-:W-:-:S03]  /*12e80*/  SHF.R.S32.HI R2, RZ, 0x1f, R28 ;  /* 0x0000001fff027819 */ /* 0x004fc6000001141c */
[----:B------:R-:W2:Y:S04]  /*12e90*/  LDL R28, [R1+0xd0] ;  /* 0x0000d000011c7983 */ /* 0x000ea80000100800 */
[----:B------:R1:W-:Y:S04]  /*12ea0*/  STL [R1+0x208], R2 ;  /* 0x0002080201007387 */ /* 0x0003e80000100800 */
[----:B------:R-:W5:Y:S04]  /*12eb0*/  LDL R29, [R1+0xcc] ;  /* 0x0000cc00011d7983 */ /* 0x000f680000100800 */
[----:B------:R-:W5:Y:S01]  /*12ec0*/  LDL R27, [R1+0xc8] ;  /* 0x0000c800011b7983 */ /* 0x000f620000100800 */
[----:B---3--:R-:W-:-:S05]  /*12ed0*/  SHF.R.S32.HI R0, RZ, 0x1f, R0 ;  /* 0x0000001fff007819 */ /* 0x008fca0000011400 */
        /* <DEDUP_REMOVED lines=25> */
[----:B---3--:R-:W3:Y:S01]  /*13070*/  LDL R0, [R1+0x20c] ;  /* 0x00020c0001007983 */ /* 0x008ee20000100800 */
[----:B----4-:R-:W-:-:S05]  /*13080*/  SHF.R.S32.HI R3, RZ, 0x1f, R3 ;  /* 0x0000001fff037819 */ /* 0x010fca0000011403 */
[----:B------:R0:W-:Y:S04]  /*13090*/  STL [R1+0x220], R3 ;  /* 0x0002200301007387 */ /* 0x0001e80000100800 */
[----:B0-----:R-:W4:Y:S01]  /*130a0*/  LDL R3, [R1+0x210] ;  /* 0x0002100001037983 */ /* 0x001f220000100800 */
[----:B--2---:R-:W-:-:S05]  /*130b0*/  SHF.R.S32.HI R28, RZ, 0x1f, R28 ;  /* 0x0000001fff1c7819 */ /* 0x004fca000001141c */
[----:B------:R0:W-:Y:S04]  /*130c0*/  STL [R1+0x228], R28 ;  /* 0x0002281c01007387 */ /* 0x0001e80000100800 */
[----:B0-----:R-:W2:Y:S01]  /*130d0*/  LDL R28, [R1+0x218] ;  /* 0x00021800011c7983 */ /* 0x001ea20000100800 */
[----:B-----5:R-:W-:-:S05]  /*130e0*/  SHF.R.S32.HI R29, RZ, 0x1f, R29 ;  /* 0x0000001fff1d7819 */ /* 0x020fca000001141d */
[----:B------:R0:W-:Y:S02]  /*130f0*/  STL [R1+0x234], R29 ;  /* 0x0002341d01007387 */ /* 0x0001e40000100800 */
[----:B0-----:R-:W-:Y:S02]  /*13100*/  SHF.R.S32.HI R29, RZ, 0x1f, R27 ;  /* 0x0000001fff1d7819 */ /* 0x001fe4000001141b */
[----:B------:R-:W-:Y:S02]  /*13110*/  SHF.R.S32.HI R27, RZ, 0x1f, R24 ;  /* 0x0000001fff1b7819 */ /* 0x000fe40000011418 */
[----:B------:R-:W-:Y:S02]  /*13120*/  SHF.R.S32.HI R24, RZ, 0x1f, R23 ;  /* 0x0000001fff187819 */ /* 0x000fe40000011417 */
[----:B------:R-:W-:Y:S01]  /*13130*/  SHF.R.S32.HI R23, RZ, 0x1f, R22 ;  /* 0x0000001fff177819 */ /* 0x000fe20000011416 */
[----:B------:R-:W-:Y:S01]  /*13140*/  STL [R1+0x240], R29 ;  /* 0x0002401d01007387 */ /* 0x000fe20000100800 */
[----:B------:R-:W-:-:S02]  /*13150*/  SHF.R.S32.HI R22, RZ, 0x1f, R21 ;  /* 0x0000001fff167819 */ /* 0x000fc40000011415 */
        /* <DEDUP_REMOVED lines=37> */
[----:B0-----:R-:W-:-:S05]  /*133b0*/  SHF.R.S32.HI R7, RZ, 0x1f, R25 ;  /* 0x0000001fff077819 */ /* 0x001fca0000011419 */
[----:B------:R-:W-:Y:S01]  /*133c0*/  STL [R1+0x300], R7 ;  /* 0x0003000701007387 */ /* 0x000fe20000100800 */
[----:B-1----:R-:W-:Y:S02]  /*133d0*/  SHF.R.S32.HI R5, RZ, 0x1f, R4 ;  /* 0x0000001fff057819 */ /* 0x002fe40000011404 */
[----:B------:R-:W-:Y:S01]  /*133e0*/  SHF.R.S32.HI R4, RZ, 0x1f, R2 ;  /* 0x0000001fff047819 */ /* 0x000fe20000011402 */
[----:B------:R-:W-:Y:S01]  /*133f0*/  STL [R1+0x304], R6 ;  /* 0x0003040601007387 */ /* 0x000fe20000100800 */
[----:B---3--:R-:W-:-:S03]  /*13400*/  SHF.R.S32.HI R2, RZ, 0x1f, R0 ;  /* 0x0000001fff027819 */ /* 0x008fc60000011400 */
[----:B------:R-:W-:Y:S04]  /*13410*/  STL [R1+0x308], R5 ;  /* 0x0003080501007387 */ /* 0x000fe80000100800 */
[----:B------:R-:W3:Y:S04]  /*13420*/  LDL R0, [R1+0x21c] ;  /* 0x00021c0001007983 */ /* 0x000ee80000100800 */
[----:B------:R4:W-:Y:S04]  /*13430*/  STL [R1+0x30c], R4 ;  /* 0x00030c0401007387 */ /* 0x0009e80000100800 */
[----:B------:R0:W-:Y:S01]  /*13440*/  STL [R1+0x310], R2 ;  /* 0x0003100201007387 */ /* 0x0001e20000100800 */
[----:B----4-:R-:W-:-:S03]  /*13450*/  SHF.R.S32.HI R4, RZ, 0x1f, R3 ;  /* 0x0000001fff047819 */ /* 0x010fc60000011403 */
[----:B0-----:R-:W4:Y:S04]  /*13460*/  LDL R2, [R1+0x224] ;  /* 0x0002240001027983 */ /* 0x001f280000100800 */
[----:B------:R0:W-:Y:S04]  /*13470*/  STL [R1+0x314], R4 ;  /* 0x0003140401007387 */ /* 0x0001e80000100800 */
[----:B------:R-:W5:Y:S04]  /*13480*/  LDL R29, [R1+0x22c] ;  /* 0x00022c00011d7983 */ /* 0x000f680000100800 */
[----:B------:R-:W5:Y:S01]  /*13490*/  LDL R27, [R1+0x230] ;  /* 0x00023000011b7983 */ /* 0x000f620000100800 */
[----:B--2---:R-:W-:-:S05]  /*134a0*/  SHF.R.S32.HI R3, RZ, 0x1f, R28 ;  /* 0x0000001fff037819 */ /* 0x004fca000001141c */
[----:B------:R1:W-:Y:S04]  /*134b0*/  STL [R1+0x318], R3 ;  /* 0x0003180301007387 */ /* 0x0003e80000100800 */
[----:B------:R-:W2:Y:S04]  /*134c0*/  LDL R24, [R1+0x238] ;  /* 0x0002380001187983 */ /* 0x000ea80000100800 */
        /* <DEDUP_REMOVED lines=20> */
[----:B0-----:R-:W2:Y:S04]  /*13610*/  LDL R4, [R1+0x2bc] ;  /* 0x0002bc0001047983 */ /* 0x001ea80000100800 */
[----:B------:R-:W2:Y:S04]  /*13620*/  LDL R26, [R1+0x2c4] ;  /* 0x0002c400011a7983 */ /* 0x000ea80000100800 */
[----:B-1----:R-:W2:Y:S04]  /*13630*/  LDL R3, [R1+0x2c8] ;  /* 0x0002c80001037983 */ /* 0x002ea80000100800 */
[----:B------:R-:W2:Y:S01]  /*13640*/  LDL R28, [R1+0x2d0] ;  /* 0x0002d000011c7983 */ /* 0x000ea20000100800 */
[----:B---3--:R-:W-:-:S05]  /*13650*/  SHF.R.S32.HI R0, RZ, 0x1f, R0 ;  /* 0x0000001fff007819 */ /* 0x008fca0000011400 */
[----:B------:R0:W-:Y:S04]  /*13660*/  STL [R1+0x31c], R0 ;  /* 0x00031c0001007387 */ /* 0x0001e80000100800 */
[----:B0-----:R-:W3:Y:S01]  /*13670*/  LDL R0, [R1+0x2dc] ;  /* 0x0002dc0001007983 */ /* 0x001ee20000100800 */
[----:B----4-:R-:W-:-:S05]  /*13680*/  SHF.R.S32.HI R2, RZ, 0x1f, R2 ;  /* 0x0000001fff027819 */ /* 0x010fca0000011402 */
[----:B------:R0:W-:Y:S01]  /*13690*/  STL [R1+0x320], R2 ;  /* 0x0003200201007387 */ /* 0x0001e20000100800 */
[----:B-----5:R-:W-:Y:S02]  /*136a0*/  SHF.R.S32.HI R29, RZ, 0x1f, R29 ;  /* 0x0000001fff1d7819 */ /* 0x020fe4000001141d */
[----:B------:R-:W-:Y:S01]  /*136b0*/  SHF.R.S32.HI R27, RZ, 0x1f, R27 ;  /* 0x0000001fff1b7819 */ /* 0x000fe2000001141b */
[----:B0-----:R-:W4:Y:S04]  /*136c0*/  LDL.LU R2, [R1+0x20] ;  /* 0x0000200001027983 */ /* 0x001f280000300800 */
[----:B------:R0:W-:Y:S04]  /*136d0*/  STL [R1+0x324], R29 ;  /* 0x0003241d01007387 */ /* 0x0001e80000100800 */
[----:B0-----:R-:W5:Y:S04]  /*136e0*/  LDL.LU R29, [R1+0x2e94] ;  /* 0x002e9400011d7983 */ /* 0x001f680000300800 */
[----:B------:R0:W-:Y:S04]  /*136f0*/  STL [R1+0x328], R27 ;  /* 0x0003281b01007387 */ /* 0x0001e80000100800 */
[----:B0-----:R-:W3:Y:S01]  /*13700*/  LDL.LU R27, [R1+0x2e90] ;  /* 0x002e9000011b7983 */ /* 0x001ee20000300800 */
[----:B--2---:R-:W-:-:S02]  /*13710*/  SHF.R.S32.HI R24, RZ, 0x1f, R24 ;  /* 0x0000001fff187819 */ /* 0x004fc40000011418 */
[----:B------:R-:W-:-:S03]  /*13720*/  SHF.R.S32.HI R23, RZ, 0x1f, R23 ;  /* 0x0000001fff177819 */ /* 0x000fc60000011417 */
[----:B------:R0:W-:Y:S01]  /*13730*/  STL [R1+0x32c], R24 ;  /* 0x00032c1801007387 */ /* 0x0001e20000100800 */
[----:B------:R-:W-:Y:S02]  /*13740*/  SHF.R.S32.HI R22, RZ, 0x1f, R22 ;  /* 0x0000001fff167819 */ /* 0x000fe40000011416 */
[----:B------:R-:W-:Y:S01]  /*13750*/  SHF.R.S32.HI R21, RZ, 0x1f, R21 ;  /* 0x0000001fff157819 */ /* 0x000fe20000011415 */
[----:B0-----:R-:W2:Y:S01]  /*13760*/  LDL.LU R24, [R1+0x2e8c] ;  /* 0x002e8c0001187983 */ /* 0x001ea20000300800 */
[----:B------:R-:W-:-:S03]  /*13770*/  SHF.R.S32.HI R20, RZ, 0x1f, R20 ;  /* 0x0000001fff147819 */ /* 0x000fc60000011414 */
[----:B------:R0:W-:Y:S01]  /*13780*/  STL [R1+0x330], R23 ;  /* 0x0003301701007387 */ /* 0x0001e20000100800 */
[----:B------:R-:W-:Y:S02]  /*13790*/  SHF.R.S32.HI R19, RZ, 0x1f, R19 ;  /* 0x0000001fff137819 */ /* 0x000fe40000011413 */
[----:B------:R-:W-:Y:S01]  /*137a0*/  SHF.R.S32.HI R18, RZ, 0x1f, R18 ;  /* 0x0000001fff127819 */ /* 0x000fe20000011412 */
[----:B0-----:R-:W2:Y:S04]  /*137b0*/  LDL.LU R23, [R1+0x2e88] ;  /* 0x002e880001177983 */ /* 0x001ea80000300800 */
[----:B------:R0:W-:Y:S01]  /*137c0*/  STL [R1+0x334], R22 ;  /* 0x0003341601007387 */ /* 0x0001e20000100800 */
[----:B------:R-:W-:Y:S02]  /*137d0*/  SHF.R.S32.HI R17, RZ, 0x1f, R17 ;  /* 0x0000001fff117819 */ /* 0x000fe40000011411 */
[----:B------:R-:W-:Y:S01]  /*137e0*/  SHF.R.S32.HI R16, RZ, 0x1f, R16 ;  /* 0x0000001fff107819 */ /* 0x000fe20000011410 */
[----:B0-----:R-:W2:Y:S04]  /*137f0*/  LDL.LU R22, [R1+0x2e84] ;  /* 0x002e840001167983 */ /* 0x001ea80000300800 */
[----:B------:R0:W-:Y:S01]  /*13800*/  STL [R1+0x338], R21 ;  /* 0x0003381501007387 */ /* 0x0001e20000100800 */
[----:B------:R-:W-:-:S03]  /*13810*/  SHF.R.S32.HI R15, RZ, 0x1f, R15 ;  /* 0x0000001fff0f7819 */ /* 0x000fc6000001140f */
        /* <DEDUP_REMOVED lines=46> */
[----:B------:R0:W-:Y:S04]  /*13b00*/  STL [R1+0x378], R5 ;  /* 0x0003780501007387 */ /* 0x0001e80000100800 */
        /* <DEDUP_REMOVED lines=10> */
[----:B0-----:R-:W2:Y:S01]  /*13bb0*/  LDL.LU R28, [R1+0x2e2c] ;  /* 0x002e2c00011c7983 */ /* 0x001ea20000300800 */
[----:B---3--:R-:W-:-:S02]  /*13bc0*/  SHF.R.S32.HI R0, RZ, 0x1f, R0 ;  /* 0x0000001fff007819 */ /* 0x008fc40000011400 */
[----:B--2---:R-:W-:-:S05]  /*13bd0*/  SHF.R.S32.HI R28, RZ, 0x1f, R28 ;  /* 0x0000001fff1c7819 */ /* 0x004fca000001141c */
[----:B------:R0:W-:Y:S04]  /*13be0*/  STL [R1+0x390], R28 ;  /* 0x0003901c01007387 */ /* 0x0001e80000100800 */
[----:B0-----:R-:W4:Y:S04]  /*13bf0*/  LDL.LU R28, [R1+0x2e28] ;  /* 0x002e2800011c7983 */ /* 0x001f280000300800 */
[----:B------:R0:W-:Y:S02]  /*13c00*/  STL [R1+0x394], R0 ;  /* 0x0003940001007387 */ /* 0x0001e40000100800 */
[----:B0-----:R-:W-:-:S02]  /*13c10*/  SHF.R.S32.HI R0, RZ, 0x1f, R3 ;  /* 0x0000001fff007819 */ /* 0x001fc40000011403 */
[----:B----4-:R-:W-:-:S05]  /*13c20*/  IADD3 R3, P4, PT, R2, R28, RZ ;  /* 0x0000001c02037210 */ /* 0x010fca0007f9e0ff */
[----:B------:R0:W-:Y:S04]  /*13c30*/  STL [R1+0x2358], R3 ;  /* 0x0023580301007387 */ /* 0x0001e80000100800 */
[----:B0-----:R-:W2:Y:S02]  /*13c40*/  LDL.LU R3, [R1+0x2e24] ;  /* 0x002e240001037983 */ /* 0x001ea40000300800 */
[----:B--2---:R-:W-:-:S05]  /*13c50*/  IADD3 R2, P6, PT, R2, R3, RZ ;  /* 0x0000000302027210 */ /* 0x004fca0007fde0ff */
[----:B------:R0:W-:Y:S02]  /*13c60*/  STL [R1+0x2360], R2 ;  /* 0x0023600201007387 */ /* 0x0001e40000100800 */
[C---:B0-----:R-:W-:Y:S02]  /*13c70*/  IADD3 R2, P3, PT, R26.reuse, R28, RZ ;  /* 0x0000001c1a027210 */ /* 0x041fe40007f7e0ff */
[----:B------:R-:W-:-:S03]  /*13c80*/  IADD3 R26, P0, PT, R26, R3, RZ ;  /* 0x000000031a1a7210 */ /* 0x000fc60007f1e0ff */
[----:B------:R0:W-:Y:S04]  /*13c90*/  STL [R1+0x1b8c], R2 ;  /* 0x001b8c0201007387 */ /* 0x0001e80000100800 */
[----:B0-----:R-:W2:Y:S04]  /*13ca0*/  LDL.LU R2, [R1+0x2e20] ;  /* 0x002e200001027983 */ /* 0x001ea80000300800 */
[----:B------:R0:W-:Y:S02]  /*13cb0*/  STL [R1+0x1b94], R26 ;  /* 0x001b941a01007387 */ /* 0x0001e40000100800 */
[----:B0-----:R-:W-:-:S05]  /*13cc0*/  IADD3 R26, P2, PT, R25, R28, RZ ;  /* 0x0000001c191a7210 */ /* 0x001fca0007f5e0ff */
[----:B------:R0:W-:Y:S04]  /*13cd0*/  STL [R1+0x1b9c], R26 ;  /* 0x001b9c1a01007387 */ /* 0x0001e80000100800 */
[----:B0-----:R-:W2:Y:S01]  /*13ce0*/  LDL.LU R26, [R1+0x2e1c] ;  /* 0x002e1c00011a7983 */ /* 0x001ea20000300800 */
[----:B------:R-:W-:-:S05]  /*13cf0*/  IADD3 R25, P1, PT, R25, R3, RZ ;  /* 0x0000000319197210 */ /* 0x000fca0007f3e0ff */
[----:B------:R2:W-:Y:S02]  /*13d00*/  STL [R1+0x1ba4], R25 ;  /* 0x001ba41901007387 */ /* 0x0005e40000100800 */
[----:B--2---:R-:W-:-:S05]  /*13d10*/  IMAD.X R25, R2, 0x1, R26, P4 ;  /* 0x0000000102197824 */ /* 0x004fca00020e061a */
[----:B------:R0:W-:Y:S02]  /*13d20*/  STL [R1+0x2354], R25 ;  /* 0x0023541901007387 */ /* 0x0001e40000100800 */
[----:B0-----:R-:W-:-:S05]  /*13d30*/  IADD3 R25, P5, PT, R5, R28, RZ ;  /* 0x0000001c05197210 */ /* 0x001fca0007fbe0ff */
[----:B------:R0:W-:Y:S04]  /*13d40*/  STL [R1+0x1bac], R25 ;  /* 0x001bac1901007387 */ /* 0x0001e80000100800 */
[----:B0-----:R-:W2:Y:S01]  /*13d50*/  LDL.LU R25, [R1+0x2e18] ;  /* 0x002e180001197983 */ /* 0x001ea20000300800 */
[----:B------:R-:W-:Y:S01]  /*13d60*/  IADD3 R5, P4, PT, R5, R3, RZ ;  /* 0x0000000305057210 */ /* 0x000fe20007f9e0ff */
[----:B--2---:R-:W-:-:S05]  /*13d70*/  IMAD.X R2, R2, 0x1, R25, P6 ;  /* 0x0000000102027824 */ /* 0x004fca00030e0619 */
[----:B------:R0:W-:Y:S04]  /*13d80*/  STL [R1+0x235c], R2 ;  /* 0x00235c0201007387 */ /* 0x0001e80000100800 */
[----:B0-----:R-:W2:Y:S04]  /*13d90*/  LDL.LU R2, [R1+0x34] ;  /* 0x0000340001027983 */ /* 0x001ea80000300800 */
[----:B------:R0:W-:Y:S02]  /*13da0*/  STL [R1+0x1bb4], R5 ;  /* 0x001bb40501007387 */ /* 0x0001e40000100800 */
[----:B0-----:R-:W-:-:S05]  /*13db0*/  IMAD.X R5, R4, 0x1, R26, P3 ;  /* 0x0000000104057824 */ /* 0x001fca00018e061a */
[----:B------:R2:W-:Y:S02]  /*13dc0*/  STL [R1+0x1b88], R5 ;  /* 0x001b880501007387 */ /* 0x0005e40000100800 */
[----:B--2---:R-:W-:-:S05]  /*13dd0*/  IADD3 R5, P3, PT, R2, R28, RZ ;  /* 0x0000001c02057210 */ /* 0x004fca0007f7e0ff */
[----:B------:R0:W-:Y:S04]  /*13de0*/  STL [R1+0x1bbc], R5 ;  /* 0x001bbc0501007387 */ /* 0x0001e80000100800 */
[----:B0-----:R-:W2:Y:S01]  /*13df0*/  LDL.LU R5, [R1+0x2e14] ;  /* 0x002e140001057983 */ /* 0x001ea20000300800 */
[----:B------:R-:W-:Y:S01]  /*13e00*/  IMAD.X R4, R4, 0x1, R25, P0 ;  /* 0x0000000104047824 */ /* 0x000fe200000e0619 */
[----:B------:R-:W-:-:S04]  /*13e10*/  IADD3 R2, P0, PT, R2, R3, RZ ;  /* 0x0000000302027210 */ /* 0x000fc80007f1e0ff */
[----:B------:R0:W-:Y:S04]  /*13e20*/  STL [R1+0x1b90], R4 ;  /* 0x001b900401007387 */ /* 0x0001e80000100800 */
[----:B0-----:R-:W3:Y:S04]  /*13e30*/  LDL.LU R4, [R1+0x70] ;  /* 0x0000700001047983 */ /* 0x001ee80000300800 */
[----:B------:R2:W-:Y:S02]  /*13e40*/  STL [R1+0x1bc4], R2 ;  /* 0x001bc40201007387 */ /* 0x0005e40000100800 */
[----:B--2---:R-:W-:-:S05]  /*13e50*/  IMAD.X R2, R5, 0x1, R26, P2 ;  /* 0x0000000105027824 */ /* 0x004fca00010e061a */
[----:B------:R0:W-:Y:S02]  /*13e60*/  STL [R1+0x1b98], R2 ;  /* 0x001b980201007387 */ /* 0x0001e40000100800 */
[----:B0-----:R-:W-:-:S05]  /*13e70*/  IADD3 R2, P2, PT, R7, R28, RZ ;  /* 0x0000001c07027210 */ /* 0x001fca0007f5e0ff */
[----:B------:R0:W-:Y:S02]  /*13e80*/  STL [R1+0x1bcc], R2 ;  /* 0x001bcc0201007387 */ /* 0x0001e40000100800 */
[----:B0-----:R-:W-:Y:S02]  /*13e90*/  IMAD.X R2, R5, 0x1, R25, P1 ;  /* 0x0000000105027824 */ /* 0x001fe400008e0619 */
[----:B------:R-:W2:Y:S04]  /*13ea0*/  LDL.LU R5, [R1+0x5c] ;  /* 0x00005c0001057983 */ /* 0x000ea80000300800 */
[----:B------:R0:W-:Y:S02]  /*13eb0*/  STL [R1+0x1ba0], R2 ;  /* 0x001ba00201007387 */ /* 0x0001e40000100800 */
[----:B0-----:R-:W-:Y:S01]  /*13ec0*/  IADD3 R2, P1, PT, R7, R3, RZ ;  /* 0x0000000307027210 */ /* 0x001fe20007f3e0ff */
[----:B------:R-:W-:-:S04]  /*13ed0*/  IMAD.X R7, R6, 0x1, R26, P5 ;  /* 0x0000000106077824 */ /* 0x000fc800028e061a */
[----:B------:R0:W-:Y:S04]  /*13ee0*/  STL [R1+0x1bd4], R2 ;  /* 0x001bd40201007387 */ /* 0x0001e80000100800 */
[----:B0-----:R-:W4:Y:S04]  /*13ef0*/  LDL.LU R2, [R1+0x90] ;  /* 0x0000900001027983 */ /* 0x001f280000300800 */
[----:B------:R2:W-:Y:S02]  /*13f00*/  STL [R1+0x1ba8], R7 ;  /* 0x001ba80701007387 */ /* 0x0005e40000100800 */
[----:B--2---:R-:W-:-:S05]  /*13f10*/  IADD3 R7, P5, PT, R5, R28, RZ ;  /* 0x0000001c05077210 */ /* 0x004fca0007fbe0ff */
[----:B------:R0:W-:Y:S04]  /*13f20*/  STL [R1+0x1bdc], R7 ;  /* 0x001bdc0701007387 */ /* 0x0001e80000100800 */
[----:B0-----:R-:W2:Y:S01]  /*13f30*/  LDL.LU R7, [R1+0x2e10] ;  /* 0x002e100001077983 */ /* 0x001ea20000300800 */
[----:B------:R-:W-:-:S05]  /*13f40*/  IMAD.X R6, R6, 0x1, R25, P4 ;  /* 0x0000000106067824 */ /* 0x000fca00020e0619 */
[----:B------:R0:W-:Y:S02]  /*13f50*/  STL [R1+0x1bb0], R6 ;  /* 0x001bb00601007387 */ /* 0x0001e40000100800 */
[----:B0-----:R-:W-:-:S05]  /*13f60*/  IADD3 R6, P4, PT, R5, R3, RZ ;  /* 0x0000000305067210 */ /* 0x001fca0007f9e0ff */
[----:B------:R0:W-:Y:S04]  /*13f70*/  STL [R1+0x1be4], R6 ;  /* 0x001be40601007387 */ /* 0x0001e80000100800 */
[----:B0-----:R-:W3:Y:S01]  /*13f80*/  LDL.LU R6, [R1+0x98] ;  /* 0x0000980001067983 */ /* 0x001ee20000300800 */
        /* <DEDUP_REMOVED lines=10> */
[----:B0-----:R-:W2:Y:S04]  /*14030*/  LDL.LU R5, [R1+0xb0] ;  /* 0x0000b00001057983 */ /* 0x001ea80000300800 */
[----:B------:R3:W-:Y:S02]  /*14040*/  STL [R1+0x1bc8], R9 ;  /* 0x001bc80901007387 */ /* 0x0007e40000100800 */
[----:B---3--:R-:W-:-:S05]  /*14050*/  IADD3 R9, P2, PT, R4, R28, RZ ;  /* 0x0000001c04097210 */ /* 0x008fca0007f5e0ff */
[----:B------:R0:W-:Y:S04]  /*14060*/  STL [R1+0x1bfc], R9 ;  /* 0x001bfc0901007387 */ /* 0x0001e80000100800 */
[----:B0-----:R-:W3:Y:S01]  /*14070*/  LDL.LU R9, [R1+0x2e0c] ;  /* 0x002e0c0001097983 */ /* 0x001ee20000300800 */
[----:B------:R-:W-:Y:S01]  /*14080*/  IMAD.X R8, R8, 0x1, R25, P1 ;  /* 0x0000000108087824 */ /* 0x000fe200008e0619 */
[----:B------:R-:W-:-:S04]  /*14090*/  IADD3 R4, P1, PT, R4, R3, RZ ;  /* 0x0000000304047210 */ /* 0x000fc80007f3e0ff */
[----:B------:R-:W-:Y:S04]  /*140a0*/  STL [R1+0x1bd0], R8 ;  /* 0x001bd00801007387 */ /* 0x000fe80000100800 */
[----:B------:R0:W-:Y:S04]  /*140b0*/  STL [R1+0x1c04], R4 ;  /* 0x001c040401007387 */ /* 0x0001e80000100800 */
[----:B0-----:R-:W2:Y:S01]  /*140c0*/  LDL.LU R4, [R1+0xd8] ;  /* 0x0000d80001047983 */ /* 0x001ea20000300800 */
[----:B---3--:R-:W-:-:S05]  /*140d0*/  IMAD.X R8, R9, 0x1, R26, P5 ;  /* 0x0000000109087824 */ /* 0x008fca00028e061a */
[----:B------:R0:W-:Y:S02]  /*140e0*/  STL [R1+0x1bd8], R8 ;  /* 0x001bd80801007387 */ /* 0x0001e40000100800 */
[----:B0-----:R-:W-:-:S05]  /*140f0*/  IADD3 R8, P5, PT, R11, R28, RZ ;  /* 0x0000001c0b087210 */ /* 0x001fca0007fbe0ff */
[----:B------:R0:W-:Y:S02]  /*14100*/  STL [R1+0x1c0c], R8 ;  /* 0x001c0c0801007387 */ /* 0x0001e40000100800 */
[----:B0-----:R-:W-:Y:S02]  /*14110*/  IMAD.X R8, R9, 0x1, R25, P4 ;  /* 0x0000000109087824 */ /* 0x001fe400020e0619 */
[----:B------:R-:W3:Y:S04]  /*14120*/  LDL.LU R9, [R1+0x7c] ;  /* 0x00007c0001097983 */ /* 0x000ee80000300800 */
[----:B------:R0:W-:Y:S02]  /*14130*/  STL [R1+0x1be0], R8 ;  /* 0x001be00801007387 */ /* 0x0001e40000100800 */
[----:B0-----:R-:W-:Y:S01]  /*14140*/  IADD3 R8, P4, PT, R11, R3, RZ ;  /* 0x000000030b087210 */ /* 0x001fe20007f9e0ff */
[----:B------:R-:W-:-:S04]  /*14150*/  IMAD.X R11, R10, 0x1, R26, P3 ;  /* 0x000000010a0b7824 */ /* 0x000fc800018e061a */
[----:B------:R0:W-:Y:S04]  /*14160*/  STL [R1+0x1c14], R8 ;  /* 0x001c140801007387 */ /* 0x0001e80000100800 */
[----:B0-----:R-:W3:Y:S04]  /*14170*/  LDL.LU R8, [R1+0x198] ;  /* 0x0001980001087983 */ /* 0x001ee80000300800 */
[----:B------:R2:W-:Y:S02]  /*14180*/  STL [R1+0x1be8], R11 ;  /* 0x001be80b01007387 */ /* 0x0005e40000100800 */
[----:B--2---:R-:W-:-:S05]  /*14190*/  IADD3 R11, P3, PT, R7, R28, RZ ;  /* 0x0000001c070b7210 */ /* 0x004fca0007f7e0ff */
[----:B------:R0:W-:Y:S04]  /*141a0*/  STL [R1+0x1c1c], R11 ;  /* 0x001c1c0b01007387 */ /* 0x0001e80000100800 */
[----:B0-----:R-:W2:Y:S01]  /*141b0*/  LDL.LU R11, [R1+0x2e08] ;  /* 0x002e0800010b7983 */ /* 0x001ea20000300800 */
[----:B------:R-:W-:-:S05]  /*141c0*/  IMAD.X R10, R10, 0x1, R25, P0 ;  /* 0x000000010a0a7824 */ /* 0x000fca00000e0619 */
[----:B------:R0:W-:Y:S02]  /*141d0*/  STL [R1+0x1bf0], R10 ;  /* 0x001bf00a01007387 */ /* 0x0001e40000100800 */
[----:B0-----:R-:W-:Y:S02]  /*141e0*/  IADD3 R10, P0, PT, R7, R3, RZ ;  /* 0x00000003070a7210 */ /* 0x001fe40007f1e0ff */
[----:B------:R-:W4:Y:S04]  /*141f0*/  LDL.LU R7, [R1+0x194] ;  /* 0x0001940001077983 */ /* 0x000f280000300800 */
[----:B------:R2:W-:Y:S02]  /*14200*/  STL [R1+0x1c24], R10 ;  /* 0x001c240a01007387 */ /* 0x0005e40000100800 */
[----:B--2---:R-:W-:-:S05]  /*14210*/  IMAD.X R10, R11, 0x1, R26, P2 ;  /* 0x000000010b0a7824 */ /* 0x004fca00010e061a */
[----:B------:R3:W-:Y:S02]  /*14220*/  STL [R1+0x1bf8], R10 ;  /* 0x001bf80a01007387 */ /* 0x0007e40000100800 */
[----:B---3--:R-:W-:-:S05]  /*14230*/  IADD3 R10, P2, PT, R9, R28, RZ ;  /* 0x0000001c090a7210 */ /* 0x008fca0007f5e0ff */
[----:B------:R0:W-:Y:S02]  /*14240*/  STL [R1+0x1c2c], R10 ;  /* 0x001c2c0a01007387 */ /* 0x0001e40000100800 */
[----:B0-----:R-:W-:Y:S01]  /*14250*/  IMAD.X R10, R11, 0x1, R25, P1 ;  /* 0x000000010b0a7824 */ /* 0x001fe200008e0619 */
[----:B------:R-:W-:Y:S02]  /*14260*/  IADD3 R11, P1, PT, R9, R3, RZ ;  /* 0x00000003090b7210 */ /* 0x000fe40007f3e0ff */
[----:B------:R-:W2:Y:S04]  /*14270*/  LDL.LU R9, [R1+0x190] ;  /* 0x0001900001097983 */ /* 0x000ea80000300800 */
[----:B------:R0:W-:Y:S04]  /*14280*/  STL [R1+0x1c00], R10 ;  /* 0x001c000a01007387 */ /* 0x0001e80000100800 */
[----:B------:R4:W-:Y:S01]  /*14290*/  STL [R1+0x1c34], R11 ;  /* 0x001c340b01007387 */ /* 0x0009e20000100800 */
[----:B0-----:R-:W-:Y:S01]  /*142a0*/  IMAD.X R10, R12, 0x1, R26, P5 ;  /* 0x000000010c0a7824 */ /* 0x001fe200028e061a */
[----:B----4-:R-:W-:-:S04]  /*142b0*/  IADD3 R11, P5, PT, R2, R28, RZ ;  /* 0x0000001c020b7210 */ /* 0x010fc80007fbe0ff */
[----:B------:R0:W-:Y:S04]  /*142c0*/  STL [R1+0x1c08], R10 ;  /* 0x001c080a01007387 */ /* 0x0001e80000100800 */
[----:B------:R1:W-:Y:S01]  /*142d0*/  STL [R1+0x1c3c], R11 ;  /* 0x001c3c0b01007387 */ /* 0x0003e20000100800 */
[--C-:B0-----:R-:W-:Y:S01]  /*142e0*/  IMAD.X R10, R12, 0x1, R25.reuse, P4 ;  /* 0x000000010c0a7824 */ /* 0x101fe200020e0619 */
[----:B-1----:R-:W-:Y:S02]  /*142f0*/  IADD3 R11, P4, PT, R2, R3, RZ ;  /* 0x00000003020b7210 */ /* 0x002fe40007f9e0ff */
[----:B------:R-:W3:Y:S04]  /*14300*/  LDL.LU R2, [R1+0x18c] ;  /* 0x00018c0001027983 */ /* 0x000ee80000300800 */
[----:B------:R0:W-:Y:S04]  /*14310*/  STL [R1+0x1c10], R10 ;  /* 0x001c100a01007387 */ /* 0x0001e80000100800 */
[----:B------:R1:W-:Y:S01]  /*14320*/  STL [R1+0x1c44], R11 ;  /* 0x001c440b01007387 */ /* 0x0003e20000100800 */
[C---:B0-----:R-:W-:Y:S01]  /*14330*/  IMAD.X R10, R13.reuse, 0x1, R26, P3 ;  /* 0x000000010d0a7824 */ /* 0x041fe200018e061a */
[----:B------:R-:W-:Y:S01]  /*14340*/  IADD3 R12, P3, PT, R6, R28, RZ ;  /* 0x0000001c060c7210 */ /* 0x000fe20007f7e0ff */
[----:B-1----:R-:W-:-:S03]  /*14350*/  IMAD.X R11, R13, 0x1, R25, P0 ;  /* 0x000000010d0b7824 */ /* 0x002fc600000e0619 */
[----:B------:R0:W-:Y:S04]  /*14360*/  STL [R1+0x1c18], R10 ;  /* 0x001c180a01007387 */ /* 0x0001e80000100800 */
[----:B------:R-:W-:Y:S01]  /*14370*/  STL [R1+0x1c4c], R12 ;  /* 0x001c4c0c01007387 */ /* 0x000fe20000100800 */
[----:B0-----:R-:W-:-:S03]  /*14380*/  IADD3 R10, P0, PT, R6, R3, RZ ;  /* 0x00000003060a7210 */ /* 0x001fc60007f1e0ff */
[----:B------:R-:W4:Y:S04]  /*14390*/  LDL.LU R6, [R1+0x188] ;  /* 0x0001880001067983 */ /* 0x000f280000300800 */
[----:B------:R0:W-:Y:S04]  /*143a0*/  STL [R1+0x1c20], R11 ;  /* 0x001c200b01007387 */ /* 0x0001e80000100800 */
[----:B------:R1:W-:Y:S01]  /*143b0*/  STL [R1+0x1c54], R10 ;  /* 0x001c540a01007387 */ /* 0x0003e20000100800 */
[C---:B0-----:R-:W-:Y:S01]  /*143c0*/  IMAD.X R11, R14.reuse, 0x1, R26, P2 ;  /* 0x000000010e0b7824 */ /* 0x041fe200010e061a */
[----:B------:R-:W-:Y:S01]  /*143d0*/  IADD3 R12, P2, PT, R5, R28, RZ ;  /* 0x0000001c050c7210 */ /* 0x000fe20007f5e0ff */
[----:B-1----:R-:W-:-:S03]  /*143e0*/  IMAD.X R10, R14, 0x1, R25, P1 ;  /* 0x000000010e0a7824 */ /* 0x002fc600008e0619 */
[----:B------:R0:W-:Y:S04]  /*143f0*/  STL [R1+0x1c28], R11 ;  /* 0x001c280b01007387 */ /* 0x0001e80000100800 */
[----:B------:R1:W-:Y:S01]  /*14400*/  STL [R1+0x1c5c], R12 ;  /* 0x001c5c0c01007387 */ /* 0x0003e20000100800 */
[----:B0-----:R-:W-:-:S03]  /*14410*/  IADD3 R11, P1, PT, R5, R3, RZ ;  /* 0x00000003050b7210 */ /* 0x001fc60007f3e0ff */
[----:B------:R-:W5:Y:S04]  /*14420*/  LDL.LU R5, [R1+0x184] ;  /* 0x0001840001057983 */ /* 0x000f680000300800 */
[----:B------:R0:W-:Y:S01]  /*14430*/  STL [R1+0x1c30], R10 ;  /* 0x001c300a01007387 */ /* 0x0001e20000100800 */
[----:B-1----:R-:W-:-:S03]  /*14440*/  IMAD.X R12, R15, 0x1, R25, P4 ;  /* 0x000000010f0c7824 */ /* 0x002fc600020e0619 */
[----:B------:R1:W-:Y:S01]  /*14450*/  STL [R1+0x1c64], R11 ;  /* 0x001c640b01007387 */ /* 0x0003e20000100800 */
[----:B0-----:R-:W-:Y:S01]  /*14460*/  IMAD.X R10, R15, 0x1, R26, P5 ;  /* 0x000000010f0a7824 */ /* 0x001fe200028e061a */
[----:B-1----:R-:W-:-:S04]  /*14470*/  IADD3 R11, P5, PT, R4, R28, RZ ;  /* 0x0000001c040b7210 */ /* 0x002fc80007fbe0ff */
[----:B------:R0:W-:Y:S04]  /*14480*/  STL [R1+0x1c38], R10 ;  /* 0x001c380a01007387 */ /* 0x0001e80000100800 */
[----:B------:R1:W-:Y:S04]  /*14490*/  STL [R1+0x1c6c], R11 ;  /* 0x001c6c0b01007387 */ /* 0x0003e80000100800 */
[----:B------:R-:W-:Y:S01]  /*144a0*/  STL [R1+0x1c40], R12 ;  /* 0x001c400c01007387 */ /* 0x000fe20000100800 */
[----:B0-----:R-:W-:-:S03]  /*144b0*/  IADD3 R10, P4, PT, R4, R3, RZ ;  /* 0x00000003040a7210 */ /* 0x001fc60007f9e0ff */
[----:B------:R-:W5:Y:S01]  /*144c0*/  LDL.LU R4, [R1+0x180] ;  /* 0x0001800001047983 */ /* 0x000f620000300800 */
[----:B-1----:R-:W-:-:S03]  /*144d0*/  IMAD.X R11, R16, 0x1, R26, P3 ;  /* 0x00000001100b7824 */ /* 0x002fc600018e061a */
[----:B------:R0:W-:Y:S04]  /*144e0*/  STL [R1+0x1c74], R10 ;  /* 0x001c740a01007387 */ /* 0x0001e80000100800 */
[----:B------:R1:W-:Y:S01]  /*144f0*/  STL [R1+0x1c48], R11 ;  /* 0x001c480b01007387 */ /* 0x0003e20000100800 */
[----:B0-----:R-:W-:Y:S01]  /*14500*/  IADD3 R10, P3, PT, R8, R28, RZ ;  /* 0x0000001c080a7210 */ /* 0x001fe20007f7e0ff */
[----:B-1----:R-:W-:Y:S01]  /*14510*/  IMAD.X R11, R16, 0x1, R25, P0 ;  /* 0x00000001100b7824 */ /* 0x002fe200000e0619 */
[----:B------:R-:W-:-:S03]  /*14520*/  IADD3 R8, P0, PT, R8, R3, RZ ;  /* 0x0000000308087210 */ /* 0x000fc60007f1e0ff */
[----:B------:R-:W-:Y:S04]  /*14530*/  STL [R1+0x1c7c], R10 ;  /* 0x001c7c0a01007387 */ /* 0x000fe80000100800 */
[----:B------:R-:W-:Y:S04]  /*14540*/  STL [R1+0x1c50], R11 ;  /* 0x001c500b01007387 */ /* 0x000fe80000100800 */
[----:B------:R0:W-:Y:S04]  /*14550*/  STL [R1+0x1c84], R8 ;  /* 0x001c840801007387 */ /* 0x0001e80000100800 */
[----:B0-----:R-:W5:Y:S01]  /*14560*/  LDL.LU R8, [R1+0x17c] ;  /* 0x00017c0001087983 */ /* 0x001f620000300800 */
[----:B------:R-:W-:Y:S01]  /*14570*/  IMAD.X R10, R17, 0x1, R26, P2 ;  /* 0x00000001110a7824 */ /* 0x000fe200010e061a */
[----:B------:R-:W-:-:S04]  /*14580*/  IADD3 R11, P2, PT, R7, R28, RZ ;  /* 0x0000001c070b7210 */ /* 0x000fc80007f5e0ff */
[----:B------:R0:W-:Y:S04]  /*14590*/  STL [R1+0x1c58], R10 ;  /* 0x001c580a01007387 */ /* 0x0001e80000100800 */
[----:B------:R1:W-:Y:S01]  /*145a0*/  STL [R1+0x1c8c], R11 ;  /* 0x001c8c0b01007387 */ /* 0x0003e20000100800 */
[----:B0-----:R-:W-:Y:S01]  /*145b0*/  IMAD.X R10, R17, 0x1, R25, P1 ;  /* 0x00000001110a7824 */ /* 0x001fe200008e0619 */
[----:B-1----:R-:W-:Y:S01]  /*145c0*/  IADD3 R11, P1, PT, R7, R3, RZ ;  /* 0x00000003070b7210 */ /* 0x002fe20007f3e0ff */
[----:B------:R-:W-:-:S03]  /*145d0*/  IMAD.X R7, R18, 0x1, R26, P5 ;  /* 0x0000000112077824 */ /* 0x000fc600028e061a */
[----:B------:R-:W-:Y:S04]  /*145e0*/  STL [R1+0x1c60], R10 ;  /* 0x001c600a01007387 */ /* 0x000fe80000100800 */
[----:B------:R0:W-:Y:S04]  /*145f0*/  STL [R1+0x1c94], R11 ;  /* 0x001c940b01007387 */ /* 0x0001e80000100800 */
[----:B------:R1:W-:Y:S01]  /*14600*/  STL [R1+0x1c68], R7 ;  /* 0x001c680701007387 */ /* 0x0003e20000100800 */
[----:B0-----:R-:W-:-:S03]  /*14610*/  IMAD.X R11, R18, 0x1, R25, P4 ;  /* 0x00000001120b7824 */ /* 0x001fc600020e0619 */
[----:B-1----:R-:W5:Y:S01]  /*14620*/  LDL.LU R7, [R1+0x178] ;  /* 0x0001780001077983 */ /* 0x002f620000300800 */
[----:B--2---:R-:W-:-:S05]  /*14630*/  IADD3 R10, P5, PT, R9, R28, RZ ;  /* 0x0000001c090a7210 */ /* 0x004fca0007fbe0ff */
[----:B------:R0:W-:Y:S04]  /*14640*/  STL [R1+0x1c9c], R10 ;  /* 0x001c9c0a01007387 */ /* 0x0001e80000100800 */
[----:B------:R-:W-:Y:S01]  /*14650*/  STL [R1+0x1c70], R11 ;  /* 0x001c700b01007387 */ /* 0x000fe20000100800 */
[----:B0-----:R-:W-:Y:S01]  /*14660*/  IADD3 R10, P4, PT, R9, R3, RZ ;  /* 0x00000003090a7210 */ /* 0x001fe20007f9e0ff */
[----:B------:R-:W-:-:S04]  /*14670*/  IMAD.X R9, R19, 0x1, R26, P3 ;  /* 0x0000000113097824 */ /* 0x000fc800018e061a */
[----:B------:R0:W-:Y:S04]  /*14680*/  STL [R1+0x1ca4], R10 ;  /* 0x001ca40a01007387 */ /* 0x0001e80000100800 */
[----:B------:R1:W-:Y:S01]  /*14690*/  STL [R1+0x1c78], R9 ;  /* 0x001c780901007387 */ /* 0x0003e20000100800 */
[----:B0-----:R-:W-:Y:S01]  /*146a0*/  IMAD.X R10, R19, 0x1, R25, P0 ;  /* 0x00000001130a7824 */ /* 0x001fe200000e0619 */
[C---:B---3--:R-:W-:Y:S02]  /*146b0*/  IADD3 R11, P3, PT, R2.reuse, R28, RZ ;  /* 0x0000001c020b7210 */ /* 0x048fe40007f7e0ff */
[----:B-1----:R-:W-:-:S03]  /*146c0*/  IADD3 R9, P0, PT, R2, R3, RZ ;  /* 0x0000000302097210 */ /* 0x002fc60007f1e0ff */
[----:B------:R0:W-:Y:S04]  /*146d0*/  STL [R1+0x1cac], R11 ;  /* 0x001cac0b01007387 */ /* 0x0001e80000100800 */
[----:B------:R-:W2:Y:S04]  /*146e0*/  LDL.LU R2, [R1+0x174] ;  /* 0x0001740001027983 */ /* 0x000ea80000300800 */
[----:B------:R1:W-:Y:S01]  /*146f0*/  STL [R1+0x1c80], R10 ;  /* 0x001c800a01007387 */ /* 0x0003e20000100800 */
[----:B0-----:R-:W-:-:S03]  /*14700*/  IMAD.X R11, R20, 0x1, R25, P1 ;  /* 0x00000001140b7824 */ /* 0x001fc600008e0619 */
[----:B------:R4:W-:Y:S01]  /*14710*/  STL [R1+0x1cb4], R9 ;  /* 0x001cb40901007387 */ /* 0x0009e20000100800 */
[----:B-1----:R-:W-:-:S05]  /*14720*/  IMAD.X R10, R20, 0x1, R26, P2 ;  /* 0x00000001140a7824 */ /* 0x002fca00010e061a */
[----:B------:R0:W-:Y:S01]  /*14730*/  STL [R1+0x1c88], R10 ;  /* 0x001c880a01007387 */ /* 0x0001e20000100800 */
[----:B----4-:R-:W-:-:S05]  /*14740*/  IADD3 R9, P2, PT, R6, R28, RZ ;  /* 0x0000001c06097210 */ /* 0x010fca0007f5e0ff */
[----:B------:R1:W-:Y:S01]  /*14750*/  STL [R1+0x1cbc], R9 ;  /* 0x001cbc0901007387 */ /* 0x0003e20000100800 */
[----:B0-----:R-:W-:-:S03]  /*14760*/  IADD3 R10, P1, PT, R6, R3, RZ ;  /* 0x00000003060a7210 */ /* 0x001fc60007f3e0ff */
[----:B------:R-:W-:Y:S04]  /*14770*/  STL [R1+0x1c90], R11 ;  /* 0x001c900b01007387 */ /* 0x000fe80000100800 */
[----:B------:R-:W3:Y:S01]  /*14780*/  LDL.LU R6, [R1+0x170] ;  /* 0x0001700001067983 */ /* 0x000ee20000300800 */
[----:B-1----:R-:W-:-:S03]  /*14790*/  IMAD.X R9, R21, 0x1, R26, P5 ;  /* 0x0000000115097824 */ /* 0x002fc600028e061a */
[----:B------:R5:W-:Y:S04]  /*147a0*/  STL [R1+0x1cc4], R10 ;  /* 0x001cc40a01007387 */ /* 0x000be80000100800 */
[----:B------:R0:W-:Y:S01]  /*147b0*/  STL [R1+0x1c98], R9 ;  /* 0x001c980901007387 */ /* 0x0001e20000100800 */
[----:B-----5:R-:W-:Y:S01]  /*147c0*/  IADD3 R10, P5, PT, R5, R28, RZ ;  /* 0x0000001c050a7210 */ /* 0x020fe20007fbe0ff */
[----:B0-----:R-:W-:Y:S01]  /*147d0*/  IMAD.X R9, R21, 0x1, R25, P4 ;  /* 0x0000000115097824 */ /* 0x001fe200020e0619 */
[----:B------:R-:W-:-:S03]  /*147e0*/  IADD3 R5, P4, PT, R5, R3, RZ ;  /* 0x0000000305057210 */ /* 0x000fc60007f9e0ff */
[----:B------:R-:W-:Y:S04]  /*147f0*/  STL [R1+0x1ccc], R10 ;  /* 0x001ccc0a01007387 */ /* 0x000fe80000100800 */
[----:B------:R-:W4:Y:S04]  /*14800*/  LDL.LU R13, [R1] ;  /* 0x00000000010d7983 */ /* 0x000f280000300800 */
[----:B------:R0:W-:Y:S04]  /*14810*/  STL [R1+0x1ca0], R9 ;  /* 0x001ca00901007387 */ /* 0x0001e80000100800 */
[----:B------:R1:W-:Y:S01]  /*14820*/  STL [R1+0x1cd4], R5 ;  /* 0x001cd40501007387 */ /* 0x0003e20000100800 */
[----:B0-----:R-:W-:-:S03]  /*14830*/  IMAD.X R9, R22, 0x1, R26, P3 ;  /* 0x0000000116097824 */ /* 0x001fc600018e061a */
[----:B-1----:R-:W5:Y:S01]  /*14840*/  LDL.LU R5, [R1+0x16c] ;  /* 0x00016c0001057983 */ /* 0x002f620000300800 */
[----:B------:R-:W-:-:S03]  /*14850*/  IADD3 R10, P3, PT, R4, R28, RZ ;  /* 0x0000001c040a7210 */ /* 0x000fc60007f7e0ff */
[----:B------:R0:W-:Y:S04]  /*14860*/  STL [R1+0x1ca8], R9 ;  /* 0x001ca80901007387 */ /* 0x0001e80000100800 */
[----:B------:R1:W-:Y:S04]  /*14870*/  STL [R1+0x1cdc], R10 ;  /* 0x001cdc0a01007387 */ /* 0x0003e80000100800 */
[----:B------:R-:W5:Y:S01]  /*14880*/  LDL.LU R12, [R1+0x4] ;  /* 0x00000400010c7983 */ /* 0x000f620000300800 */
[----:B0-----:R-:W-:Y:S01]  /*14890*/  IMAD.X R9, R22, 0x1, R25, P0 ;  /* 0x0000000116097824 */ /* 0x001fe200000e0619 */
[----:B------:R-:W-:-:S04]  /*148a0*/  IADD3 R4, P0, PT, R4, R3, RZ ;  /* 0x0000000304047210 */ /* 0x000fc80007f1e0ff */
[----:B------:R0:W-:Y:S04]  /*148b0*/  STL [R1+0x1cb0], R9 ;  /* 0x001cb00901007387 */ /* 0x0001e80000100800 */
[----:B------:R0:W-:Y:S01]  /*148c0*/  STL [R1+0x1ce4], R4 ;  /* 0x001ce40401007387 */ /* 0x0001e20000100800 */
[C---:B-1----:R-:W-:Y:S02]  /*148d0*/  IMAD.X R10, R23.reuse, 0x1, R25, P1 ;  /* 0x00000001170a7824 */ /* 0x042fe400008e0619 */
[----:B0-----:R-:W-:Y:S01]  /*148e0*/  IMAD.X R9, R23, 0x1, R26, P2 ;  /* 0x0000000117097824 */ /* 0x001fe200010e061a */
[----:B------:R-:W5:Y:S04]  /*148f0*/  LDL.LU R4, [R1+0x168] ;  /* 0x0001680001047983 */ /* 0x000f680000300800 */
[----:B------:R0:W-:Y:S01]  /*14900*/  STL [R1+0x1cb8], R9 ;  /* 0x001cb80901007387 */ /* 0x0001e20000100800 */
[----:B------:R-:W-:-:S05]  /*14910*/  IADD3 R11, P2, PT, R8, R28, RZ ;  /* 0x0000001c080b7210 */ /* 0x000fca0007f5e0ff */
[----:B------:R1:W-:Y:S01]  /*14920*/  STL [R1+0x1cec], R11 ;  /* 0x001cec0b01007387 */ /* 0x0003e20000100800 */
[----:B0-----:R-:W-:-:S03]  /*14930*/  IADD3 R9, P1, PT, R8, R3, RZ ;  /* 0x0000000308097210 */ /* 0x001fc60007f3e0ff */
[----:B-1----:R-:W5:Y:S04]  /*14940*/  LDL.LU R11, [R1+0x8] ;  /* 0x00000800010b7983 */ /* 0x002f680000300800 */
[----:B------:R0:W-:Y:S04]  /*14950*/  STL [R1+0x1cc0], R10 ;  /* 0x001cc00a01007387 */ /* 0x0001e80000100800 */
[----:B------:R1:W-:Y:S04]  /*14960*/  STL [R1+0x1cf4], R9 ;  /* 0x001cf40901007387 */ /* 0x0003e80000100800 */
[----:B0-----:R-:W5:Y:S01]  /*14970*/  LDL.LU R10, [R1+0x164] ;  /* 0x00016400010a7983 */ /* 0x001f620000300800 */
[----:B------:R-:W-:-:S02]  /*14980*/  IMAD.X R8, R24, 0x1, R26, P5 ;  /* 0x0000000118087824 */ /* 0x000fc400028e061a */
[----:B------:R-:W-:-:S03]  /*14990*/  IMAD.X R14, R24, 0x1, R25, P4 ;  /* 0x00000001180e7824 */ /* 0x000fc600020e0619 */
[----:B------:R0:W-:Y:S01]  /*149a0*/  STL [R1+0x1cc8], R8 ;  /* 0x001cc80801007387 */ /* 0x0001e20000100800 */
[C---:B-1----:R-:W-:Y:S02]  /*149b0*/  IADD3 R9, P5, PT, R7.reuse, R28, RZ ;  /* 0x0000001c07097210 */ /* 0x042fe40007fbe0ff */
[----:B0-----:R-:W-:-:S03]  /*149c0*/  IADD3 R8, P4, PT, R7, R3, RZ ;  /* 0x0000000307087210 */ /* 0x001fc60007f9e0ff */
[----:B------:R0:W-:Y:S01]  /*149d0*/  STL [R1+0x1cfc], R9 ;  /* 0x001cfc0901007387 */ /* 0x0001e20000100800 */
[----:B------:R-:W-:-:S03]  /*149e0*/  IMAD.X R7, R27, 0x1, R26, P3 ;  /* 0x000000011b077824 */ /* 0x000fc600018e061a */
[----:B0-----:R-:W5:Y:S04]  /*149f0*/  LDL.LU R9, [R1+0xc] ;  /* 0x00000c0001097983 */ /* 0x001f680000300800 */
[----:B------:R-:W-:Y:S04]  /*14a00*/  STL [R1+0x1cd0], R14 ;  /* 0x001cd00e01007387 */ /* 0x000fe80000100800 */
[----:B------:R0:W-:Y:S04]  /*14a10*/  STL [R1+0x1d04], R8 ;  /* 0x001d040801007387 */ /* 0x0001e80000100800 */
[----:B0-----:R-:W5:Y:S04]  /*14a20*/  LDL.LU R8, [R1+0x160] ;  /* 0x0001600001087983 */ /* 0x001f680000300800 */
[----:B------:R0:W-:Y:S01]  /*14a30*/  STL [R1+0x1cd8], R7 ;  /* 0x001cd80701007387 */ /* 0x0001e20000100800 */
[----:B------:R-:W-:-:S02]  /*14a40*/  IMAD.X R15, R29, 0x1, R26, P2 ;  /* 0x000000011d0f7824 */ /* 0x000fc400010e061a */
[----:B0-----:R-:W-:Y:S01]  /*14a50*/  IMAD.X R7, R27, 0x1, R25, P0 ;  /* 0x000000011b077824 */ /* 0x001fe200000e0619 */
[C---:B--2---:R-:W-:Y:S02]  /*14a60*/  IADD3 R14, P3, PT, R2.reuse, R28, RZ ;  /* 0x0000001c020e7210 */ /* 0x044fe40007f7e0ff */
[----:B------:R-:W-:-:S03]  /*14a70*/  IADD3 R2, P0, PT, R2, R3, RZ ;  /* 0x0000000302027210 */ /* 0x000fc60007f1e0ff */
[----:B------:R0:W-:Y:S04]  /*14a80*/  STL [R1+0x1d0c], R14 ;  /* 0x001d0c0e01007387 */ /* 0x0001e80000100800 */
[----:B0-----:R-:W2:Y:S04]  /*14a90*/  LDL.LU R14, [R1+0x10] ;  /* 0x00001000010e7983 */ /* 0x001ea80000300800 */
[----:B------:R-:W-:Y:S04]  /*14aa0*/  STL [R1+0x1ce0], R7 ;  /* 0x001ce00701007387 */ /* 0x000fe80000100800 */
[----:B------:R0:W-:Y:S04]  /*14ab0*/  STL [R1+0x1d14], R2 ;  /* 0x001d140201007387 */ /* 0x0001e80000100800 */
[----:B0-----:R-:W2:Y:S01]  /*14ac0*/  LDL.LU R2, [R1+0x15c] ;  /* 0x00015c0001027983 */ /* 0x001ea20000300800 */
[----:B---3--:R-:W-:-:S03]  /*14ad0*/  IADD3 R7, P2, PT, R6, R28, RZ ;  /* 0x0000001c06077210 */ /* 0x008fc60007f5e0ff */
[----:B------:R0:W-:Y:S04]  /*14ae0*/  STL [R1+0x1ce8], R15 ;  /* 0x001ce80f01007387 */ /* 0x0001e80000100800 */
[----:B------:R1:W-:Y:S01]  /*14af0*/  STL [R1+0x1d1c], R7 ;  /* 0x001d1c0701007387 */ /* 0x0003e20000100800 */
[----:B0-----:R-:W-:Y:S01]  /*14b00*/  IMAD.X R15, R29, 0x1, R25, P1 ;  /* 0x000000011d0f7824 */ /* 0x001fe200008e0619 */
[----:B------:R-:W-:Y:S02]  /*14b10*/  IADD3 R6, P1, PT, R6, R3, RZ ;  /* 0x0000000306067210 */ /* 0x000fe40007f3e0ff */
[----:B-1----:R-:W3:Y:S04]  /*14b20*/  LDL.LU R7, [R1+0x14] ;  /* 0x0000140001077983 */ /* 0x002ee80000300800 */
[----:B------:R4:W-:Y:S04]  /*14b30*/  STL [R1+0x1cf0], R15 ;  /* 0x001cf00f01007387 */ /* 0x0009e80000100800 */
[----:B------:R0:W-:Y:S01]  /*14b40*/  STL [R1+0x1d24], R6 ;  /* 0x001d240601007387 */ /* 0x0001e20000100800 */
[----:B----4-:R-:W-:-:S03]  /*14b50*/  IMAD.X R15, R13, 0x1, R26, P5 ;  /* 0x000000010d0f7824 */ /* 0x010fc600028e061a */
[----:B0-----:R-:W4:Y:S04]  /*14b60*/  LDL.LU R6, [R1+0x158] ;  /* 0x0001580001067983 */ /* 0x001f280000300800 */
[----:B------:R0:W-:Y:S01]  /*14b70*/  STL [R1+0x1cf8], R15 ;  /* 0x001cf80f01007387 */ /* 0x0001e20000100800 */
[----:B-----5:R-:W-:Y:S01]  /*14b80*/  IADD3 R16, P5, PT, R5, R28, RZ ;  /* 0x0000001c05107210 */ /* 0x020fe20007fbe0ff */
[----:B0-----:R-:W-:Y:S01]  /*14b90*/  IMAD.X R15, R13, 0x1, R25, P4 ;  /* 0x000000010d0f7824 */ /* 0x001fe200020e0619 */
[----:B------:R-:W-:-:S03]  /*14ba0*/  IADD3 R5, P4, PT, R5, R3, RZ ;  /* 0x0000000305057210 */ /* 0x000fc60007f9e0ff */
[----:B------:R-:W-:Y:S04]  /*14bb0*/  STL [R1+0x1d2c], R16 ;  /* 0x001d2c1001007387 */ /* 0x000fe80000100800 */
[----:B------:R-:W5:Y:S04]  /*14bc0*/  LDL.LU R13, [R1+0x18] ;  /* 0x00001800010d7983 */ /* 0x000f680000300800 */
[----:B------:R0:W-:Y:S04]  /*14bd0*/  STL [R1+0x1d00], R15 ;  /* 0x001d000f01007387 */ /* 0x0001e80000100800 */
[----:B------:R1:W-:Y:S01]  /*14be0*/  STL [R1+0x1d34], R5 ;  /* 0x001d340501007387 */ /* 0x0003e20000100800 */
[----:B0-----:R-:W-:-:S03]  /*14bf0*/  IMAD.X R15, R12, 0x1, R26, P3 ;  /* 0x000000010c0f7824 */ /* 0x001fc600018e061a */
[----:B-1----:R-:W5:Y:S04]  /*14c00*/  LDL.LU R5, [R1+0x154] ;  /* 0x0001540001057983 */ /* 0x002f680000300800 */
[----:B------:R0:W-:Y:S01]  /*14c10*/  STL [R1+0x1d08], R15 ;  /* 0x001d080f01007387 */ /* 0x0001e20000100800 */
[----:B------:R-:W-:-:S05]  /*14c20*/  IADD3 R16, P3, PT, R4, R28, RZ ;  /* 0x0000001c04107210 */ /* 0x000fca0007f7e0ff */
[----:B------:R-:W-:Y:S01]  /*14c30*/  STL [R1+0x1d3c], R16 ;  /* 0x001d3c1001007387 */ /* 0x000fe20000100800 */
[----:B0-----:R-:W-:Y:S01]  /*14c40*/  IMAD.X R15, R12, 0x1, R25, P0 ;  /* 0x000000010c0f7824 */ /* 0x001fe200000e0619 */
[----:B------:R-:W-:Y:S02]  /*14c50*/  IADD3 R4, P0, PT, R4, R3, RZ ;  /* 0x0000000304047210 */ /* 0x000fe40007f1e0ff */
[----:B------:R-:W5:Y:S04]  /*14c60*/  LDL.LU R12, [R1+0x1c] ;  /* 0x00001c00010c7983 */ /* 0x000f680000300800 */
[----:B------:R0:W-:Y:S04]  /*14c70*/  STL [R1+0x1d10], R15 ;  /* 0x001d100f01007387 */ /* 0x0001e80000100800 */
[----:B------:R1:W-:Y:S01]  /*14c80*/  STL [R1+0x1d44], R4 ;  /* 0x001d440401007387 */ /* 0x0003e20000100800 */
[----:B0-----:R-:W-:-:S03]  /*14c90*/  IMAD.X R15, R11, 0x1, R26, P2 ;  /* 0x000000010b0f7824 */ /* 0x001fc600010e061a */
[----:B-1----:R-:W5:Y:S04]  /*14ca0*/  LDL.LU R4, [R1+0x150] ;  /* 0x0001500001047983 */ /* 0x002f680000300800 */
[----:B------:R0:W-:Y:S01]  /*14cb0*/  STL [R1+0x1d18], R15 ;  /* 0x001d180f01007387 */ /* 0x0001e20000100800 */
[C---:B------:R-:W-:Y:S01]  /*14cc0*/  IADD3 R16, P2, PT, R10.reuse, R28, RZ ;  /* 0x0000001c0a107210 */ /* 0x040fe20007f5e0ff */
[----:B0-----:R-:W-:Y:S01]  /*14cd0*/  IMAD.X R15, R11, 0x1, R25, P1 ;  /* 0x000000010b0f7824 */ /* 0x001fe200008e0619 */
[----:B------:R-:W-:-:S03]  /*14ce0*/  IADD3 R10, P1, PT, R10, R3, RZ ;  /* 0x000000030a0a7210 */ /* 0x000fc60007f3e0ff */
[----:B------:R-:W-:Y:S04]  /*14cf0*/  STL [R1+0x1d4c], R16 ;  /* 0x001d4c1001007387 */ /* 0x000fe80000100800 */
[----:B------:R-:W5:Y:S04]  /*14d00*/  LDL.LU R11, [R1+0x30] ;  /* 0x00003000010b7983 */ /* 0x000f680000300800 */
[----:B------:R-:W-:Y:S04]  /*14d10*/  STL [R1+0x1d20], R15 ;  /* 0x001d200f01007387 */ /* 0x000fe80000100800 */
[----:B------:R0:W-:Y:S04]  /*14d20*/  STL [R1+0x1d54], R10 ;  /* 0x001d540a01007387 */ /* 0x0001e80000100800 */
[----:B0-----:R-:W5:Y:S01]  /*14d30*/  LDL.LU R10, [R1+0x14c] ;  /* 0x00014c00010a7983 */ /* 0x001f620000300800 */
[----:B------:R-:W-:-:S05]  /*14d40*/  IMAD.X R15, R9, 0x1, R26, P5 ;  /* 0x00000001090f7824 */ /* 0x000fca00028e061a */
        /* <DEDUP_REMOVED lines=9> */
[----:B--2---:R-:W-:-:S05]  /*14de0*/  IMAD.X R15, R14, 0x1, R26, P3 ;  /* 0x000000010e0f7824 */ /* 0x004fca00018e061a */
[----:B------:R0:W-:Y:S02]  /*14df0*/  STL [R1+0x1d38], R15 ;  /* 0x001d380f01007387 */ /* 0x0001e40000100800 */
[----:B0-----:R-:W-:Y:S01]  /*14e00*/  IMAD.X R15, R14, 0x1, R25, P0 ;  /* 0x000000010e0f7824 */ /* 0x001fe200000e0619 */
[C---:B------:R-:W-:Y:S02]  /*14e10*/  IADD3 R16, P3, PT, R2.reuse, R28, RZ ;  /* 0x0000001c02107210 */ /* 0x040fe40007f7e0ff */
[----:B------:R-:W-:-:S03]  /*14e20*/  IADD3 R2, P0, PT, R2, R3, RZ ;  /* 0x0000000302027210 */ /* 0x000fc60007f1e0ff */
[----:B------:R-:W-:Y:S04]  /*14e30*/  STL [R1+0x1d6c], R16 ;  /* 0x001d6c1001007387 */ /* 0x000fe80000100800 */
[----:B------:R-:W2:Y:S04]  /*14e40*/  LDL.LU R14, [R1+0x3c] ;  /* 0x00003c00010e7983 */ /* 0x000ea80000300800 */
[----:B------:R3:W-:Y:S04]  /*14e50*/  STL [R1+0x1d40], R15 ;  /* 0x001d400f01007387 */ /* 0x0007e80000100800 */
[----:B------:R0:W-:Y:S01]  /*14e60*/  STL [R1+0x1d74], R2 ;  /* 0x001d740201007387 */ /* 0x0001e20000100800 */
[----:B---3--:R-:W-:-:S03]  /*14e70*/  IMAD.X R15, R7, 0x1, R26, P2 ;  /* 0x00000001070f7824 */ /* 0x008fc600010e061a */
[----:B0-----:R-:W3:Y:S04]  /*14e80*/  LDL.LU R2, [R1+0x144] ;  /* 0x0001440001027983 */ /* 0x001ee80000300800 */
[----:B------:R0:W-:Y:S01]  /*14e90*/  STL [R1+0x1d48], R15 ;  /* 0x001d480f01007387 */ /* 0x0001e20000100800 */
[C---:B----4-:R-:W-:Y:S01]  /*14ea0*/  IADD3 R16, P2, PT, R6.reuse, R28, RZ ;  /* 0x0000001c06107210 */ /* 0x050fe20007f5e0ff */
[----:B0-----:R-:W-:Y:S01]  /*14eb0*/  IMAD.X R15, R7, 0x1, R25, P1 ;  /* 0x00000001070f7824 */ /* 0x001fe200008e0619 */
[----:B------:R-:W-:-:S03]  /*14ec0*/  IADD3 R6, P1, PT, R6, R3, RZ ;  /* 0x0000000306067210 */ /* 0x000fc60007f3e0ff */
[----:B------:R-:W-:Y:S04]  /*14ed0*/  STL [R1+0x1d7c], R16 ;  /* 0x001d7c1001007387 */ /* 0x000fe80000100800 */
[----:B------:R-:W4:Y:S04]  /*14ee0*/  LDL.LU R7, [R1+0x40] ;  /* 0x0000400001077983 */ /* 0x000f280000300800 */
[----:B------:R5:W-:Y:S04]  /*14ef0*/  STL [R1+0x1d50], R15 ;  /* 0x001d500f01007387 */ /* 0x000be80000100800 */
[----:B------:R0:W-:Y:S01]  /*14f00*/  STL [R1+0x1d84], R6 ;  /* 0x001d840601007387 */ /* 0x0001e20000100800 */
[----:B-----5:R-:W-:-:S03]  /*14f10*/  IMAD.X R15, R13, 0x1, R26, P5 ;  /* 0x000000010d0f7824 */ /* 0x020fc600028e061a */
[----:B0-----:R-:W5:Y:S04]  /*14f20*/  LDL.LU R6, [R1+0x140] ;  /* 0x0001400001067983 */ /* 0x001f680000300800 */
[----:B------:R0:W-:Y:S01]  /*14f30*/  STL [R1+0x1d58], R15 ;  /* 0x001d580f01007387 */ /* 0x0001e20000100800 */
[----:B------:R-:W-:Y:S01]  /*14f40*/  IADD3 R16, P5, PT, R5, R28, RZ ;  /* 0x0000001c05107210 */ /* 0x000fe20007fbe0ff */
        /* <DEDUP_REMOVED lines=40> */
[C---:B---3--:R-:W-:Y:S02]  /*151d0*/  IADD3 R16, P3, PT, R2.reuse, R28, RZ ;  /* 0x0000001c02107210 */ /* 0x048fe40007f7e0ff */
[----:B------:R-:W-:-:S03]  /*151e0*/  IADD3 R2, P0, PT, R2, R3, RZ ;  /* 0x0000000302027210 */ /* 0x000fc60007f1e0ff */
[----:B------:R-:W-:Y:S04]  /*151f0*/  STL [R1+0x1dcc], R16 ;  /* 0x001dcc1001007387 */ /* 0x000fe80000100800 */
[----:B------:R-:W2:Y:S04]  /*15200*/  LDL.LU R14, [R1+0x58] ;  /* 0x00005800010e7983 */ /* 0x000ea80000300800 */
[----:B------:R4:W-:Y:S04]  /*15210*/  STL [R1+0x1da0], R15 ;  /* 0x001da00f01007387 */ /* 0x0009e80000100800 */
[----:B------:R0:W-:Y:S01]  /*15220*/  STL [R1+0x1dd4], R2 ;  /* 0x001dd40201007387 */ /* 0x0001e20000100800 */
[----:B----4-:R-:W-:-:S03]  /*15230*/  IMAD.X R15, R7, 0x1, R26, P2 ;  /* 0x00000001070f7824 */ /* 0x010fc600010e061a */
[----:B0-----:R-:W3:Y:S04]  /*15240*/  LDL.LU R2, [R1+0x12c] ;  /* 0x00012c0001027983 */ /* 0x001ee80000300800 */
[----:B------:R0:W-:Y:S01]  /*15250*/  STL [R1+0x1da8], R15 ;  /* 0x001da80f01007387 */ /* 0x0001e20000100800 */
[C---:B-----5:R-:W-:Y:S01]  /*15260*/  IADD3 R16, P2, PT, R6.reuse, R28, RZ ;  /* 0x0000001c06107210 */ /* 0x060fe20007f5e0ff */
[----:B0-----:R-:W-:Y:S01]  /*15270*/  IMAD.X R15, R7, 0x1, R25, P1 ;  /* 0x00000001070f7824 */ /* 0x001fe200008e0619 */
[----:B------:R-:W-:-:S03]  /*15280*/  IADD3 R6, P1, PT, R6, R3, RZ ;  /* 0x0000000306067210 */ /* 0x000fc60007f3e0ff */
[----:B------:R-:W-:Y:S04]  /*15290*/  STL [R1+0x1ddc], R16 ;  /* 0x001ddc1001007387 */ /* 0x000fe80000100800 */
[----:B------:R-:W4:Y:S04]  /*152a0*/  LDL.LU R7, [R1+0x60] ;  /* 0x0000600001077983 */ /* 0x000f280000300800 */
[----:B------:R0:W-:Y:S04]  /*152b0*/  STL [R1+0x1db0], R15 ;  /* 0x001db00f01007387 */ /* 0x0001e80000100800 */
[----:B------:R1:W-:Y:S01]  /*152c0*/  STL [R1+0x1de4], R6 ;  /* 0x001de40601007387 */ /* 0x0003e20000100800 */
[----:B0-----:R-:W-:-:S03]  /*152d0*/  IMAD.X R15, R13, 0x1, R26, P5 ;  /* 0x000000010d0f7824 */ /* 0x001fc600028e061a */
[----:B-1----:R-:W5:Y:S04]  /*152e0*/  LDL.LU R6, [R1+0x128] ;  /* 0x0001280001067983 */ /* 0x002f680000300800 */
        /* <DEDUP_REMOVED lines=632> */
[----:B0-----:R-:W-:Y:S02]  /*17a70*/  IMAD.X R15, R9, 0x1, R25, P4 ;  /* 0x00000001090f7824 */ /* 0x001fe400020e0619 */
[----:B------:R-:W5:Y:S04]  /*17a80*/  LDL.LU R9, [R1+0x344] ;  /* 0x0003440001097983 */ /* 0x000f680000300800 */
[----:B------:R0:W-:Y:S04]  /*17a90*/  STL [R1+0x21dc], R16 ;  /* 0x0021dc1001007387 */ /* 0x0001e80000100800 */
[----:B------:R2:W-:Y:S01]  /*17aa0*/  STL [R1+0x21b0], R15 ;  /* 0x0021b00f01007387 */ /* 0x0005e20000100800 */
[----:B0-----:R-:W-:-:S03]  /*17ab0*/  IADD3 R16, P4, PT, R8, R3, RZ ;  /* 0x0000000308107210 */ /* 0x001fc60007f9e0ff */
[----:B------:R-:W5:Y:S04]  /*17ac0*/  LDL.LU R8, [R1+0x270] ;  /* 0x0002700001087983 */ /* 0x000f680000300800 */
[----:B------:R-:W-:Y:S01]  /*17ad0*/  STL [R1+0x21e4], R16 ;  /* 0x0021e41001007387 */ /* 0x000fe20000100800 */
[----:B--2---:R-:W-:-:S05]  /*17ae0*/  IMAD.X R15, R14, 0x1, R26, P3 ;  /* 0x000000010e0f7824 */ /* 0x004fca00018e061a */
[----:B------:R0:W-:Y:S02]  /*17af0*/  STL [R1+0x21b8], R15 ;  /* 0x0021b80f01007387 */ /* 0x0001e40000100800 */
[----:B0-----:R-:W-:Y:S02]  /*17b00*/  IMAD.X R15, R14, 0x1, R25, P0 ;  /* 0x000000010e0f7824 */ /* 0x001fe400000e0619 */
[----:B------:R-:W2:Y:S01]  /*17b10*/  LDL.LU R14, [R1+0x348] ;  /* 0x00034800010e7983 */ /* 0x000ea20000300800 */
[----:B---3--:R-:W-:-:S05]  /*17b20*/  IADD3 R16, P3, PT, R2, R28, RZ ;  /* 0x0000001c02107210 */ /* 0x008fca0007f7e0ff */
[----:B------:R0:W-:Y:S04]  /*17b30*/  STL [R1+0x21ec], R16 ;  /* 0x0021ec1001007387 */ /* 0x0001e80000100800 */
[----:B------:R4:W-:Y:S01]  /*17b40*/  STL [R1+0x21c0], R15 ;  /* 0x0021c00f01007387 */ /* 0x0009e20000100800 */
[----:B0-----:R-:W-:-:S03]  /*17b50*/  IADD3 R16, P0, PT, R2, R3, RZ ;  /* 0x0000000302107210 */ /* 0x001fc60007f1e0ff */
[----:B------:R-:W3:Y:S01]  /*17b60*/  LDL.LU R2, [R1+0x278] ;  /* 0x0002780001027983 */ /* 0x000ee20000300800 */
[----:B----4-:R-:W-:-:S03]  /*17b70*/  IMAD.X R15, R7, 0x1, R26, P2 ;  /* 0x00000001070f7824 */ /* 0x010fc600010e061a */
[----:B------:R-:W-:Y:S04]  /*17b80*/  STL [R1+0x21f4], R16 ;  /* 0x0021f41001007387 */ /* 0x000fe80000100800 */
[----:B------:R0:W-:Y:S02]  /*17b90*/  STL [R1+0x21c8], R15 ;  /* 0x0021c80f01007387 */ /* 0x0001e40000100800 */
[----:B0-----:R-:W-:Y:S02]  /*17ba0*/  IMAD.X R15, R7, 0x1, R25, P1 ;  /* 0x00000001070f7824 */ /* 0x001fe400008e0619 */
[----:B------:R-:W4:Y:S01]  /*17bb0*/  LDL.LU R7, [R1+0x34c] ;  /* 0x00034c0001077983 */ /* 0x000f220000300800 */
[----:B-----5:R-:W-:-:S05]  /*17bc0*/  IADD3 R16, P2, PT, R6, R28, RZ ;  /* 0x0000001c06107210 */ /* 0x020fca0007f5e0ff */
[----:B------:R0:W-:Y:S04]  /*17bd0*/  STL [R1+0x21fc], R16 ;  /* 0x0021fc1001007387 */ /* 0x0001e80000100800 */
[----:B------:R1:W-:Y:S01]  /*17be0*/  STL [R1+0x21d0], R15 ;  /* 0x0021d00f01007387 */ /* 0x0003e20000100800 */
[----:B0-----:R-:W-:-:S03]  /*17bf0*/  IADD3 R16, P1, PT, R6, R3, RZ ;  /* 0x0000000306107210 */ /* 0x001fc60007f3e0ff */
[----:B------:R-:W5:Y:S01]  /*17c00*/  LDL.LU R6, [R1+0x27c] ;  /* 0x00027c0001067983 */ /* 0x000f620000300800 */
[----:B-1----:R-:W-:-:S03]  /*17c10*/  IMAD.X R15, R13, 0x1, R26, P5 ;  /* 0x000000010d0f7824 */ /* 0x002fc600028e061a */
[----:B------:R-:W-:Y:S04]  /*17c20*/  STL [R1+0x2204], R16 ;  /* 0x0022041001007387 */ /* 0x000fe80000100800 */
[----:B------:R0:W-:Y:S02]  /*17c30*/  STL [R1+0x21d8], R15 ;  /* 0x0021d80f01007387 */ /* 0x0001e40000100800 */
[----:B0-----:R-:W-:Y:S02]  /*17c40*/  IMAD.X R15, R13, 0x1, R25, P4 ;  /* 0x000000010d0f7824 */ /* 0x001fe400020e0619 */
[----:B------:R-:W5:Y:S01]  /*17c50*/  LDL.LU R13, [R1+0x350] ;  /* 0x00035000010d7983 */ /* 0x000f620000300800 */
[----:B------:R-:W-:-:S05]  /*17c60*/  IADD3 R16, P5, PT, R5, R28, RZ ;  /* 0x0000001c05107210 */ /* 0x000fca0007fbe0ff */
[----:B------:R0:W-:Y:S04]  /*17c70*/  STL [R1+0x220c], R16 ;  /* 0x00220c1001007387 */ /* 0x0001e80000100800 */
[----:B------:R1:W-:Y:S01]  /*17c80*/  STL [R1+0x21e0], R15 ;  /* 0x0021e00f01007387 */ /* 0x0003e20000100800 */
[----:B0-----:R-:W-:-:S03]  /*17c90*/  IADD3 R16, P4, PT, R5, R3, RZ ;  /* 0x0000000305107210 */ /* 0x001fc60007f9e0ff */
[----:B------:R-:W5:Y:S01]  /*17ca0*/  LDL.LU R5, [R1+0x284] ;  /* 0x0002840001057983 */ /* 0x000f620000300800 */
[----:B-1----:R-:W-:-:S03]  /*17cb0*/  IMAD.X R15, R12, 0x1, R26, P3 ;  /* 0x000000010c0f7824 */ /* 0x002fc600018e061a */
[----:B------:R-:W-:Y:S04]  /*17cc0*/  STL [R1+0x2214], R16 ;  /* 0x0022141001007387 */ /* 0x000fe80000100800 */
[----:B------:R0:W-:Y:S02]  /*17cd0*/  STL [R1+0x21e8], R15 ;  /* 0x0021e80f01007387 */ /* 0x0001e40000100800 */
[----:B0-----:R-:W-:Y:S01]  /*17ce0*/  IMAD.X R15, R12, 0x1, R25, P0 ;  /* 0x000000010c0f7824 */ /* 0x001fe200000e0619 */
[C---:B------:R-:W-:Y:S02]  /*17cf0*/  IADD3 R16, P3, PT, R4.reuse, R28, RZ ;  /* 0x0000001c04107210 */ /* 0x040fe40007f7e0ff */
[----:B------:R-:W-:-:S03]  /*17d00*/  IADD3 R12, P0, PT, R4, R3, RZ ;  /* 0x00000003040c7210 */ /* 0x000fc60007f1e0ff */
[----:B------:R0:W-:Y:S04]  /*17d10*/  STL [R1+0x221c], R16 ;  /* 0x00221c1001007387 */ /* 0x0001e80000100800 */
[----:B------:R-:W5:Y:S04]  /*17d20*/  LDL.LU R4, [R1+0x354] ;  /* 0x0003540001047983 */ /* 0x000f680000300800 */
[----:B------:R-:W-:Y:S04]  /*17d30*/  STL [R1+0x21f0], R15 ;  /* 0x0021f00f01007387 */ /* 0x000fe80000100800 */
[----:B------:R1:W-:Y:S01]  /*17d40*/  STL [R1+0x2224], R12 ;  /* 0x0022240c01007387 */ /* 0x0003e20000100800 */
[----:B0-----:R-:W-:-:S02]  /*17d50*/  IMAD.X R16, R11, 0x1, R26, P2 ;  /* 0x000000010b107824 */ /* 0x001fc400010e061a */
[----:B------:R-:W-:Y:S01]  /*17d60*/  IMAD.X R11, R11, 0x1, R25, P1 ;  /* 0x000000010b0b7824 */ /* 0x000fe200008e0619 */
[----:B-1----:R-:W5:Y:S04]  /*17d70*/  LDL.LU R12, [R1+0x288] ;  /* 0x00028800010c7983 */ /* 0x002f680000300800 */
[----:B------:R-:W-:Y:S01]  /*17d80*/  STL [R1+0x21f8], R16 ;  /* 0x0021f81001007387 */ /* 0x000fe20000100800 */
[----:B------:R-:W-:-:S05]  /*17d90*/  IADD3 R15, P2, PT, R10, R28, RZ ;  /* 0x0000001c0a0f7210 */ /* 0x000fca0007f5e0ff */
[----:B------:R-:W-:Y:S04]  /*17da0*/  STL [R1+0x222c], R15 ;  /* 0x00222c0f01007387 */ /* 0x000fe80000100800 */
[----:B------:R0:W-:Y:S04]  /*17db0*/  STL [R1+0x2200], R11 ;  /* 0x0022000b01007387 */ /* 0x0001e80000100800 */
[----:B0-----:R-:W5:Y:S01]  /*17dc0*/  LDL.LU R11, [R1+0x358] ;  /* 0x00035800010b7983 */ /* 0x001f620000300800 */
[----:B------:R-:W-:Y:S01]  /*17dd0*/  IADD3 R10, P1, PT, R10, R3, RZ ;  /* 0x000000030a0a7210 */ /* 0x000fe20007f3e0ff */
[----:B------:R-:W-:-:S04]  /*17de0*/  IMAD.X R15, R9, 0x1, R26, P5 ;  /* 0x00000001090f7824 */ /* 0x000fc800028e061a */
[----:B------:R0:W-:Y:S01]  /*17df0*/  STL [R1+0x2234], R10 ;  /* 0x0022340a01007387 */ /* 0x0001e20000100800 */
[----:B------:R-:W-:-:S03]  /*17e00*/  IMAD.X R9, R9, 0x1, R25, P4 ;  /* 0x0000000109097824 */ /* 0x000fc600020e0619 */
[----:B0-----:R-:W5:Y:S04]  /*17e10*/  LDL.LU R10, [R1+0x290] ;  /* 0x00029000010a7983 */ /* 0x001f680000300800 */
[----:B------:R0:W-:Y:S02]  /*17e20*/  STL [R1+0x2208], R15 ;  /* 0x0022080f01007387 */ /* 0x0001e40000100800 */
[C---:B0-----:R-:W-:Y:S02]  /*17e30*/  IADD3 R15, P5, PT, R8.reuse, R28, RZ ;  /* 0x0000001c080f7210 */ /* 0x041fe40007fbe0ff */
[----:B------:R-:W-:-:S03]  /*17e40*/  IADD3 R8, P4, PT, R8, R3, RZ ;  /* 0x0000000308087210 */ /* 0x000fc60007f9e0ff */
[----:B------:R-:W-:Y:S04]  /*17e50*/  STL [R1+0x223c], R15 ;  /* 0x00223c0f01007387 */ /* 0x000fe80000100800 */
[----:B------:R0:W-:Y:S04]  /*17e60*/  STL [R1+0x2210], R9 ;  /* 0x0022100901007387 */ /* 0x0001e80000100800 */
[----:B0-----:R-:W5:Y:S04]  /*17e70*/  LDL.LU R9, [R1+0x35c] ;  /* 0x00035c0001097983 */ /* 0x001f680000300800 */
[----:B------:R0:W-:Y:S04]  /*17e80*/  STL [R1+0x2244], R8 ;  /* 0x0022440801007387 */ /* 0x0001e80000100800 */
[----:B0-----:R-:W5:Y:S01]  /*17e90*/  LDL.LU R8, [R1+0x298] ;  /* 0x0002980001087983 */ /* 0x001f620000300800 */
[----:B--2---:R-:W-:-:S02]  /*17ea0*/  IMAD.X R15, R14, 0x1, R26, P3 ;  /* 0x000000010e0f7824 */ /* 0x004fc400018e061a */
[----:B------:R-:W-:-:S03]  /*17eb0*/  IMAD.X R16, R14, 0x1, R25, P0 ;  /* 0x000000010e107824 */ /* 0x000fc600000e0619 */
[----:B------:R0:W-:Y:S01]  /*17ec0*/  STL [R1+0x2218], R15 ;  /* 0x0022180f01007387 */ /* 0x0001e20000100800 */
[C---:B---3--:R-:W-:Y:S02]  /*17ed0*/  IADD3 R17, P3, PT, R2.reuse, R28, RZ ;  /* 0x0000001c02117210 */ /* 0x048fe40007f7e0ff */
[----:B0-----:R-:W-:-:S03]  /*17ee0*/  IADD3 R15, P0, PT, R2, R3, RZ ;  /* 0x00000003020f7210 */ /* 0x001fc60007f1e0ff */
[----:B------:R-:W-:Y:S04]  /*17ef0*/  STL [R1+0x224c], R17 ;  /* 0x00224c1101007387 */ /* 0x000fe80000100800 */
[----:B------:R-:W-:Y:S04]  /*17f00*/  STL [R1+0x2220], R16 ;  /* 0x0022201001007387 */ /* 0x000fe80000100800 */
[----:B------:R-:W2:Y:S04]  /*17f10*/  LDL.LU R2, [R1+0x360] ;  /* 0x0003600001027983 */ /* 0x000ea80000300800 */
[----:B------:R0:W-:Y:S01]  /*17f20*/  STL [R1+0x2254], R15 ;  /* 0x0022540f01007387 */ /* 0x0001e20000100800 */
[----:B----4-:R-:W-:-:S02]  /*17f30*/  IMAD.X R14, R7, 0x1, R26, P2 ;  /* 0x00000001070e7824 */ /* 0x010fc400010e061a */
[----:B------:R-:W-:Y:S01]  /*17f40*/  IMAD.X R7, R7, 0x1, R25, P1 ;  /* 0x0000000107077824 */ /* 0x000fe200008e0619 */
[----:B0-----:R-:W3:Y:S04]  /*17f50*/  LDL.LU R15, [R1+0x29c] ;  /* 0x00029c00010f7983 */ /* 0x001ee80000300800 */
[----:B------:R5:W-:Y:S02]  /*17f60*/  STL [R1+0x2228], R14 ;  /* 0x0022280e01007387 */ /* 0x000be40000100800 */
[C---:B-----5:R-:W-:Y:S02]  /*17f70*/  IADD3 R14, P2, PT, R6.reuse, R28, RZ ;  /* 0x0000001c060e7210 */ /* 0x060fe40007f5e0ff */
[----:B------:R-:W-:-:S03]  /*17f80*/  IADD3 R6, P1, PT, R6, R3, RZ ;  /* 0x0000000306067210 */ /* 0x000fc60007f3e0ff */
[----:B------:R-:W-:Y:S04]  /*17f90*/  STL [R1+0x225c], R14 ;  /* 0x00225c0e01007387 */ /* 0x000fe80000100800 */
[----:B------:R0:W-:Y:S04]  /*17fa0*/  STL [R1+0x2230], R7 ;  /* 0x0022300701007387 */ /* 0x0001e80000100800 */
[----:B0-----:R-:W4:Y:S01]  /*17fb0*/  LDL.LU R7, [R1+0x364] ;  /* 0x0003640001077983 */ /* 0x001f220000300800 */
[----:B------:R-:W-:-:S03]  /*17fc0*/  IMAD.X R14, R13, 0x1, R26, P5 ;  /* 0x000000010d0e7824 */ /* 0x000fc600028e061a */
[----:B------:R0:W-:Y:S01]  /*17fd0*/  STL [R1+0x2264], R6 ;  /* 0x0022640601007387 */ /* 0x0001e20000100800 */
[----:B------:R-:W-:-:S03]  /*17fe0*/  IMAD.X R16, R13, 0x1, R25, P4 ;  /* 0x000000010d107824 */ /* 0x000fc600020e0619 */
[----:B0-----:R-:W5:Y:S01]  /*17ff0*/  LDL.LU R6, [R1+0x2a4] ;  /* 0x0002a40001067983 */ /* 0x001f620000300800 */
[----:B------:R-:W-:-:S03]  /*18000*/  IADD3 R17, P5, PT, R5, R28, RZ ;  /* 0x0000001c05117210 */ /* 0x000fc60007fbe0ff */
[----:B------:R0:W-:Y:S01]  /*18010*/  STL [R1+0x2238], R14 ;  /* 0x0022380e01007387 */ /* 0x0001e20000100800 */
[----:B------:R-:W-:-:S03]  /*18020*/  IADD3 R13, P4, PT, R5, R3, RZ ;  /* 0x00000003050d7210 */ /* 0x000fc60007f9e0ff */
[----:B0-----:R-:W5:Y:S04]  /*18030*/  LDL.LU R14, [R1+0x368] ;  /* 0x00036800010e7983 */ /* 0x001f680000300800 */
[----:B------:R-:W-:Y:S04]  /*18040*/  STL [R1+0x226c], R17 ;  /* 0x00226c1101007387 */ /* 0x000fe80000100800 */
[----:B------:R0:W-:Y:S04]  /*18050*/  STL [R1+0x2240], R16 ;  /* 0x0022401001007387 */ /* 0x0001e80000100800 */
[----:B------:R-:W5:Y:S04]  /*18060*/  LDL.LU R5, [R1+0x2a8] ;  /* 0x0002a80001057983 */ /* 0x000f680000300800 */
[----:B------:R-:W-:Y:S01]  /*18070*/  STL [R1+0x2274], R13 ;  /* 0x0022740d01007387 */ /* 0x000fe20000100800 */
[----:B0-----:R-:W-:-:S05]  /*18080*/  IMAD.X R16, R4, 0x1, R26, P3 ;  /* 0x0000000104107824 */ /* 0x001fca00018e061a */
[----:B------:R0:W-:Y:S02]  /*18090*/  STL [R1+0x2248], R16 ;  /* 0x0022481001007387 */ /* 0x0001e40000100800 */
[----:B0-----:R-:W-:Y:S02]  /*180a0*/  IMAD.X R16, R4, 0x1, R25, P0 ;  /* 0x0000000104107824 */ /* 0x001fe400000e0619 */
[----:B------:R-:W5:Y:S01]  /*180b0*/  LDL.LU R4, [R1+0x36c] ;  /* 0x00036c0001047983 */ /* 0x000f620000300800 */
[----:B------:R-:W-:-:S05]  /*180c0*/  IADD3 R13, P3, PT, R12, R28, RZ ;  /* 0x0000001c0c0d7210 */ /* 0x000fca0007f7e0ff */
[----:B------:R0:W-:Y:S04]  /*180d0*/  STL [R1+0x227c], R13 ;  /* 0x00227c0d01007387 */ /* 0x0001e80000100800 */
[----:B0-----:R-:W5:Y:S04]  /*180e0*/  LDL.LU R13, [R1+0x2b0] ;  /* 0x0002b000010d7983 */ /* 0x001f680000300800 */
[----:B------:R0:W-:Y:S02]  /*180f0*/  STL [R1+0x2250], R16 ;  /* 0x0022501001007387 */ /* 0x0001e40000100800 */
[----:B0-----:R-:W-:Y:S01]  /*18100*/  IADD3 R16, P0, PT, R12, R3, RZ ;  /* 0x000000030c107210 */ /* 0x001fe20007f1e0ff */
[----:B------:R-:W-:-:S04]  /*18110*/  IMAD.X R12, R11, 0x1, R26, P2 ;  /* 0x000000010b0c7824 */ /* 0x000fc800010e061a */
[----:B------:R-:W-:Y:S04]  /*18120*/  STL [R1+0x2284], R16 ;  /* 0x0022841001007387 */ /* 0x000fe80000100800 */
[----:B------:R0:W-:Y:S04]  /*18130*/  STL [R1+0x2258], R12 ;  /* 0x0022580c01007387 */ /* 0x0001e80000100800 */
[----:B0-----:R-:W5:Y:S01]  /*18140*/  LDL.LU R12, [R1+0x370] ;  /* 0x00037000010c7983 */ /* 0x001f620000300800 */
[----:B------:R-:W-:Y:S01]  /*18150*/  IADD3 R17, P2, PT, R10, R28, RZ ;  /* 0x0000001c0a117210 */ /* 0x000fe20007f5e0ff */
[----:B------:R-:W-:-:S04]  /*18160*/  IMAD.X R16, R11, 0x1, R25, P1 ;  /* 0x000000010b107824 */ /* 0x000fc800008e0619 */
[----:B------:R-:W-:Y:S04]  /*18170*/  STL [R1+0x228c], R17 ;  /* 0x00228c1101007387 */ /* 0x000fe80000100800 */
[----:B------:R-:W5:Y:S04]  /*18180*/  LDL.LU R11, [R1+0x2b8] ;  /* 0x0002b800010b7983 */ /* 0x000f680000300800 */
[----:B------:R0:W-:Y:S02]  /*18190*/  STL [R1+0x2260], R16 ;  /* 0x0022601001007387 */ /* 0x0001e40000100800 */
[----:B0-----:R-:W-:Y:S01]  /*181a0*/  IADD3 R16, P1, PT, R10, R3, RZ ;  /* 0x000000030a107210 */ /* 0x001fe20007f3e0ff */
[----:B------:R-:W-:-:S04]  /*181b0*/  IMAD.X R10, R9, 0x1, R26, P5 ;  /* 0x00000001090a7824 */ /* 0x000fc800028e061a */
[----:B------:R0:W-:Y:S04]  /*181c0*/  STL [R1+0x2294], R16 ;  /* 0x0022941001007387 */ /* 0x0001e80000100800 */
[----:B------:R1:W-:Y:S01]  /*181d0*/  STL [R1+0x2268], R10 ;  /* 0x0022680a01007387 */ /* 0x0003e20000100800 */
[----:B0-----:R-:W-:Y:S01]  /*181e0*/  IMAD.X R16, R9, 0x1, R25, P4 ;  /* 0x0000000109107824 */ /* 0x001fe200020e0619 */
[C---:B------:R-:W-:Y:S02]  /*181f0*/  IADD3 R17, P5, PT, R8.reuse, R28, RZ ;  /* 0x0000001c08117210 */ /* 0x040fe40007fbe0ff */
[----:B-1----:R-:W5:Y:S04]  /*18200*/  LDL.LU R10, [R1+0x374] ;  /* 0x00037400010a7983 */ /* 0x002f680000300800 */
[----:B------:R-:W-:Y:S04]  /*18210*/  STL [R1+0x229c], R17 ;  /* 0x00229c1101007387 */ /* 0x000fe80000100800 */
[----:B------:R-:W5:Y:S04]  /*18220*/  LDL.LU R9, [R1+0x2bc] ;  /* 0x0002bc0001097983 */ /* 0x000f680000300800 */
[----:B------:R0:W-:Y:S02]  /*18230*/  STL [R1+0x2270], R16 ;  /* 0x0022701001007387 */ /* 0x0001e40000100800 */
[----:B0-----:R-:W-:-:S05]  /*18240*/  IADD3 R16, P4, PT, R8, R3, RZ ;  /* 0x0000000308107210 */ /* 0x001fca0007f9e0ff */
[----:B------:R0:W-:Y:S01]  /*18250*/  STL [R1+0x22a4], R16 ;  /* 0x0022a41001007387 */ /* 0x0001e20000100800 */
[C---:B--2---:R-:W-:Y:S02]  /*18260*/  IMAD.X R8, R2.reuse, 0x1, R26, P3 ;  /* 0x0000000102087824 */ /* 0x044fe400018e061a */
[----:B0-----:R-:W-:-:S03]  /*18270*/  IMAD.X R16, R2, 0x1, R25, P0 ;  /* 0x0000000102107824 */ /* 0x001fc600000e0619 */
[----:B------:R0:W-:Y:S01]  /*18280*/  STL [R1+0x2278], R8 ;  /* 0x0022780801007387 */ /* 0x0001e20000100800 */
[----:B---3--:R-:W-:-:S03]  /*18290*/  IADD3 R17, P3, PT, R15, R28, RZ ;  /* 0x0000001c0f117210 */ /* 0x008fc60007f7e0ff */
[----:B0-----:R-:W2:Y:S04]  /*182a0*/  LDL.LU R8, [R1+0x378] ;  /* 0x0003780001087983 */ /* 0x001ea80000300800 */
[----:B------:R0:W-:Y:S04]  /*182b0*/  STL [R1+0x22ac], R17 ;  /* 0x0022ac1101007387 */ /* 0x0001e80000100800 */
[----:B------:R-:W3:Y:S04]  /*182c0*/  LDL.LU R2, [R1+0x2c4] ;  /* 0x0002c40001027983 */ /* 0x000ee80000300800 */
[----:B------:R4:W-:Y:S01]  /*182d0*/  STL [R1+0x2280], R16 ;  /* 0x0022801001007387 */ /* 0x0009e20000100800 */
[----:B0-----:R-:W-:-:S05]  /*182e0*/  IADD3 R17, P0, PT, R15, R3, RZ ;  /* 0x000000030f117210 */ /* 0x001fca0007f1e0ff */
[----:B------:R-:W-:Y:S01]  /*182f0*/  STL [R1+0x22b4], R17 ;  /* 0x0022b41101007387 */ /* 0x000fe20000100800 */
[C---:B----4-:R-:W-:Y:S02]  /*18300*/  IMAD.X R16, R7.reuse, 0x1, R26, P2 ;  /* 0x0000000107107824 */ /* 0x050fe400010e061a */
[----:B------:R-:W-:-:S03]  /*18310*/  IMAD.X R7, R7, 0x1, R25, P1 ;  /* 0x0000000107077824 */ /* 0x000fc600008e0619 */
[----:B------:R-:W-:Y:S01]  /*18320*/  STL [R1+0x2288], R16 ;  /* 0x0022881001007387 */ /* 0x000fe20000100800 */
[C---:B-----5:R-:W-:Y:S02]  /*18330*/  IADD3 R15, P2, PT, R6.reuse, R28, RZ ;  /* 0x0000001c060f7210 */ /* 0x060fe40007f5e0ff */
[----:B------:R-:W-:-:S03]  /*18340*/  IADD3 R6, P1, PT, R6, R3, RZ ;  /* 0x0000000306067210 */ /* 0x000fc60007f3e0ff */
[----:B------:R0:W-:Y:S04]  /*18350*/  STL [R1+0x22bc], R15 ;  /* 0x0022bc0f01007387 */ /* 0x0001e80000100800 */
[----:B------:R1:W-:Y:S01]  /*18360*/  STL [R1+0x2290], R7 ;  /* 0x0022900701007387 */ /* 0x0003e20000100800 */
[----:B0-----:R-:W-:-:S03]  /*18370*/  IMAD.X R15, R14, 0x1, R26, P5 ;  /* 0x000000010e0f7824 */ /* 0x001fc600028e061a */
[----:B-1----:R-:W4:Y:S04]  /*18380*/  LDL.LU R7, [R1+0x37c] ;  /* 0x00037c0001077983 */ /* 0x002f280000300800 */
[----:B------:R0:W-:Y:S01]  /*18390*/  STL [R1+0x22c4], R6 ;  /* 0x0022c40601007387 */ /* 0x0001e20000100800 */
[----:B------:R-:W-:-:S03]  /*183a0*/  IADD3 R16, P5, PT, R5, R28, RZ ;  /* 0x0000001c05107210 */ /* 0x000fc60007fbe0ff */
[----:B0-----:R-:W5:Y:S04]  /*183b0*/  LDL.LU R6, [R1+0x2c8] ;  /* 0x0002c80001067983 */ /* 0x001f680000300800 */
[----:B------:R0:W-:Y:S04]  /*183c0*/  STL [R1+0x2298], R15 ;  /* 0x0022980f01007387 */ /* 0x0001e80000100800 */
[----:B------:R-:W-:Y:S01]  /*183d0*/  STL [R1+0x22cc], R16 ;  /* 0x0022cc1001007387 */ /* 0x000fe20000100800 */
[----:B0-----:R-:W-:Y:S01]  /*183e0*/  IMAD.X R15, R14, 0x1, R25, P4 ;  /* 0x000000010e0f7824 */ /* 0x001fe200020e0619 */
[----:B------:R-:W-:Y:S01]  /*183f0*/  IADD3 R5, P4, PT, R5, R3, RZ ;  /* 0x0000000305057210 */ /* 0x000fe20007f9e0ff */
[----:B------:R-:W-:-:S03]  /*18400*/  IMAD.X R14, R4, 0x1, R26, P3 ;  /* 0x00000001040e7824 */ /* 0x000fc600018e061a */
[----:B------:R0:W-:Y:S04]  /*18410*/  STL [R1+0x22a0], R15 ;  /* 0x0022a00f01007387 */ /* 0x0001e80000100800 */
[----:B------:R1:W-:Y:S01]  /*18420*/  STL [R1+0x22d4], R5 ;  /* 0x0022d40501007387 */ /* 0x0003e20000100800 */
[----:B0-----:R-:W-:-:S03]  /*18430*/  IADD3 R15, P3, PT, R13, R28, RZ ;  /* 0x0000001c0d0f7210 */ /* 0x001fc60007f7e0ff */
[----:B-1----:R-:W5:Y:S04]  /*18440*/  LDL.LU R5, [R1+0x380] ;  /* 0x0003800001057983 */ /* 0x002f680000300800 */
[----:B------:R0:W-:Y:S04]  /*18450*/  STL [R1+0x22a8], R14 ;  /* 0x0022a80e01007387 */ /* 0x0001e80000100800 */
[----:B------:R1:W-:Y:S01]  /*18460*/  STL [R1+0x22dc], R15 ;  /* 0x0022dc0f01007387 */ /* 0x0003e20000100800 */
[----:B0-----:R-:W-:-:S03]  /*18470*/  IMAD.X R14, R4, 0x1, R25, P0 ;  /* 0x00000001040e7824 */ /* 0x001fc600000e0619 */
[----:B------:R-:W5:Y:S01]  /*18480*/  LDL.LU R4, [R1+0x2d0] ;  /* 0x0002d00001047983 */ /* 0x000f620000300800 */
[----:B-1----:R-:W-:-:S03]  /*18490*/  IADD3 R15, P0, PT, R13, R3, RZ ;  /* 0x000000030d0f7210 */ /* 0x002fc60007f1e0ff */
[----:B------:R0:W-:Y:S04]  /*184a0*/  STL [R1+0x22b0], R14 ;  /* 0x0022b00e01007387 */ /* 0x0001e80000100800 */
[----:B------:R-:W-:Y:S04]  /*184b0*/  STL [R1+0x22e4], R15 ;  /* 0x0022e40f01007387 */ /* 0x000fe80000100800 */
[----:B------:R-:W5:Y:S01]  /*184c0*/  LDL.LU R19, [R1+0x384] ;  /* 0x0003840001137983 */ /* 0x000f620000300800 */
[----:B0-----:R-:W-:-:S05]  /*184d0*/  IMAD.X R14, R12, 0x1, R26, P2 ;  /* 0x000000010c0e7824 */ /* 0x001fca00010e061a */
[----:B------:R0:W-:Y:S04]  /*184e0*/  STL [R1+0x22b8], R14 ;  /* 0x0022b80e01007387 */ /* 0x0001e80000100800 */
[----:B------:R-:W5:Y:S01]  /*184f0*/  LDL.LU R18, [R1+0x2d8] ;  /* 0x0002d80001127983 */ /* 0x000f620000300800 */
[----:B------:R-:W-:-:S05]  /*18500*/  IADD3 R13, P2, PT, R11, R28, RZ ;  /* 0x0000001c0b0d7210 */ /* 0x000fca0007f5e0ff */
[----:B------:R1:W-:Y:S01]  /*18510*/  STL [R1+0x22ec], R13 ;  /* 0x0022ec0d01007387 */ /* 0x0003e20000100800 */
[----:B0-----:R-:W-:-:S05]  /*18520*/  IMAD.X R14, R12, 0x1, R25, P1 ;  /* 0x000000010c0e7824 */ /* 0x001fca00008e0619 */
[----:B------:R-:W-:Y:S01]  /*18530*/  STL [R1+0x22c0], R14 ;  /* 0x0022c00e01007387 */ /* 0x000fe20000100800 */
[----:B-1----:R-:W-:-:S05]  /*18540*/  IADD3 R13, P1, PT, R11, R3, RZ ;  /* 0x000000030b0d7210 */ /* 0x002fca0007f3e0ff */
[----:B------:R-:W-:Y:S01]  /*18550*/  STL [R1+0x22f4], R13 ;  /* 0x0022f40d01007387 */ /* 0x000fe20000100800 */
[C---:B------:R-:W-:Y:S02]  /*18560*/  IMAD.X R12, R10.reuse, 0x1, R26, P5 ;  /* 0x000000010a0c7824 */ /* 0x040fe400028e061a */
[----:B------:R-:W-:Y:S01]  /*18570*/  IMAD.X R10, R10, 0x1, R25, P4 ;  /* 0x000000010a0a7824 */ /* 0x000fe200020e0619 */
[C---:B------:R-:W-:Y:S02]  /*18580*/  IADD3 R11, P5, PT, R9.reuse, R28, RZ ;  /* 0x0000001c090b7210 */ /* 0x040fe40007fbe0ff */
[----:B------:R-:W-:Y:S01]  /*18590*/  STL [R1+0x22c8], R12 ;  /* 0x0022c80c01007387 */ /* 0x000fe20000100800 */
[----:B------:R-:W-:-:S03]  /*185a0*/  IADD3 R9, P4, PT, R9, R3, RZ ;  /* 0x0000000309097210 */ /* 0x000fc60007f9e0ff */
[----:B------:R-:W-:Y:S04]  /*185b0*/  STL [R1+0x22fc], R11 ;  /* 0x0022fc0b01007387 */ /* 0x000fe80000100800 */
[----:B------:R-:W5:Y:S04]  /*185c0*/  LDL.LU R17, [R1+0x388] ;  /* 0x0003880001117983 */ /* 0x000f680000300800 */
[----:B------:R2:W-:Y:S04]  /*185d0*/  STL [R1+0x22d0], R10 ;  /* 0x0022d00a01007387 */ /* 0x0005e80000100800 */
[----:B------:R-:W5:Y:S04]  /*185e0*/  LDL.LU R16, [R1+0x2dc] ;  /* 0x0002dc0001107983 */ /* 0x000f680000300800 */
[----:B------:R3:W-:Y:S04]  /*185f0*/  STL [R1+0x2304], R9 ;  /* 0x0023040901007387 */ /* 0x0007e80000100800 */
[----:B------:R-:W5:Y:S01]  /*18600*/  LDL.LU R15, [R1+0x38c] ;  /* 0x00038c00010f7983 */ /* 0x000f620000300800 */
[----:B--2---:R-:W-:-:S05]  /*18610*/  IMAD.X R10, R8, 0x1, R26, P3 ;  /* 0x00000001080a7824 */ /* 0x004fca00018e061a */
[----:B------:R-:W-:Y:S01]  /*18620*/  STL [R1+0x22d8], R10 ;  /* 0x0022d80a01007387 */ /* 0x000fe20000100800 */
[----:B---3--:R-:W-:-:S03]  /*18630*/  IADD3 R9, P3, PT, R2, R28, RZ ;  /* 0x0000001c02097210 */ /* 0x008fc60007f7e0ff */
[----:B------:R-:W2:Y:S04]  /*18640*/  LDL.LU R14, [R1+0x2e4] ;  /* 0x0002e400010e7983 */ /* 0x000ea80000300800 */
[----:B------:R0:W-:Y:S04]  /*18650*/  STL [R1+0x230c], R9 ;  /* 0x00230c0901007387 */ /* 0x0001e80000100800 */
[----:B------:R-:W3:Y:S01]  /*18660*/  LDL.LU R13, [R1+0x390] ;  /* 0x00039000010d7983 */ /* 0x000ee20000300800 */
[----:B0-----:R-:W-:Y:S01]  /*18670*/  IMAD.X R9, R8, 0x1, R25, P0 ;  /* 0x0000000108097824 */ /* 0x001fe200000e0619 */
[----:B------:R-:W-:-:S04]  /*18680*/  IADD3 R8, P0, PT, R2, R3, RZ ;  /* 0x0000000302087210 */ /* 0x000fc80007f1e0ff */
[----:B------:R4:W-:Y:S04]  /*18690*/  STL [R1+0x22e0], R9 ;  /* 0x0022e00901007387 */ /* 0x0009e80000100800 */
[----:B------:R-:W3:Y:S04]  /*186a0*/  LDL.LU R2, [R1+0x2e8] ;  /* 0x0002e80001027983 */ /* 0x000ee80000300800 */
[----:B------:R5:W-:Y:S01]  /*186b0*/  STL [R1+0x2314], R8 ;  /* 0x0023140801007387 */ /* 0x000be20000100800 */
[C---:B----4-:R-:W-:Y:S02]  /*186c0*/  IMAD.X R9, R7.reuse, 0x1, R26, P2 ;  /* 0x0000000107097824 */ /* 0x050fe400010e061a */
[----:B------:R-:W-:-:S03]  /*186d0*/  IMAD.X R7, R7, 0x1, R25, P1 ;  /* 0x0000000107077824 */ /* 0x000fc600008e0619 */
[----:B------:R0:W-:Y:S04]  /*186e0*/  STL [R1+0x22e8], R9 ;  /* 0x0022e80901007387 */ /* 0x0001e80000100800 */
[----:B------:R-:W4:Y:S01]  /*186f0*/  LDL.LU R12, [R1+0x394] ;  /* 0x00039400010c7983 */ /* 0x000f220000300800 */
[C---:B-----5:R-:W-:Y:S02]  /*18700*/  IADD3 R8, P2, PT, R6.reuse, R28, RZ ;  /* 0x0000001c06087210 */ /* 0x060fe40007f5e0ff */
[----:B------:R-:W-:-:S03]  /*18710*/  IADD3 R6, P1, PT, R6, R3, RZ ;  /* 0x0000000306067210 */ /* 0x000fc60007f3e0ff */
[----:B------:R-:W-:Y:S04]  /*18720*/  STL [R1+0x231c], R8 ;  /* 0x00231c0801007387 */ /* 0x000fe80000100800 */
[----:B------:R-:W5:Y:S04]  /*18730*/  LDL R11, [R1+0xf64] ;  /* 0x000f6400010b7983 */ /* 0x000f680000100800 */
[----:B------:R1:W-:Y:S04]  /*18740*/  STL [R1+0x22f0], R7 ;  /* 0x0022f00701007387 */ /* 0x0003e80000100800 */
[----:B------:R-:W5:Y:S04]  /*18750*/  LDL R10, [R1+0xf5c] ;  /* 0x000f5c00010a7983 */ /* 0x000f680000100800 */
[----:B------:R1:W-:Y:S04]  /*18760*/  STL [R1+0x2324], R6 ;  /* 0x0023240601007387 */ /* 0x0003e80000100800 */
[----:B0-----:R-:W5:Y:S01]  /*18770*/  LDL R9, [R1+0xf54] ;  /* 0x000f540001097983 */ /* 0x001f620000100800 */
[----:B-1----:R-:W-:-:S05]  /*18780*/  IMAD.X R7, R5, 0x1, R26, P5 ;  /* 0x0000000105077824 */ /* 0x002fca00028e061a */
[----:B------:R0:W-:Y:S04]  /*18790*/  STL [R1+0x22f8], R7 ;  /* 0x0022f80701007387 */ /* 0x0001e80000100800 */
[----:B------:R-:W5:Y:S01]  /*187a0*/  LDL R8, [R1+0xf4c] ;  /* 0x000f4c0001087983 */ /* 0x000f620000100800 */
[----:B------:R-:W-:Y:S01]  /*187b0*/  IADD3 R6, P5, PT, R4, R28, RZ ;  /* 0x0000001c04067210 */ /* 0x000fe20007fbe0ff */
[----:B0-----:R-:W-:-:S04]  /*187c0*/  IMAD.X R7, R5, 0x1, R25, P4 ;  /* 0x0000000105077824 */ /* 0x001fc800020e0619 */
[----:B------:R0:W-:Y:S04]  /*187d0*/  STL [R1+0x232c], R6 ;  /* 0x00232c0601007387 */ /* 0x0001e80000100800 */
[----:B------:R1:W-:Y:S01]  /*187e0*/  STL [R1+0x2300], R7 ;  /* 0x0023000701007387 */ /* 0x0003e20000100800 */
[----:B------:R-:W-:Y:S01]  /*187f0*/  IMAD.X R5, R19, 0x1, R26, P3 ;  /* 0x0000000113057824 */ /* 0x000fe200018e061a */
[----:B0-----:R-:W-:-:S05]  /*18800*/  IADD3 R6, P4, PT, R4, R3, RZ ;  /* 0x0000000304067210 */ /* 0x001fca0007f9e0ff */
[----:B------:R0:W-:Y:S04]  /*18810*/  STL [R1+0x2334], R6 ;  /* 0x0023340601007387 */ /* 0x0001e80000100800 */
[----:B-1----:R-:W5:Y:S01]  /*18820*/  LDL R7, [R1+0xf60] ;  /* 0x000f600001077983 */ /* 0x002f620000100800 */
[----:B------:R-:W-:-:S03]  /*18830*/  IADD3 R4, P3, PT, R18, R28, RZ ;  /* 0x0000001c12047210 */ /* 0x000fc60007f7e0ff */
[----:B------:R1:W-:Y:S04]  /*18840*/  STL [R1+0x2308], R5 ;  /* 0x0023080501007387 */ /* 0x0003e80000100800 */
[----:B0-----:R-:W5:Y:S04]  /*18850*/  LDL R6, [R1+0xf58] ;  /* 0x000f580001067983 */ /* 0x001f680000100800 */
[----:B------:R0:W-:Y:S04]  /*18860*/  STL [R1+0x233c], R4 ;  /* 0x00233c0401007387 */ /* 0x0001e80000100800 */
[----:B-1----:R-:W5:Y:S04]  /*18870*/  LDL R5, [R1+0xf50] ;  /* 0x000f500001057983 */ /* 0x002f680000100800 */
[----:B0-----:R-:W5:Y:S01]  /*18880*/  LDL R4, [R1+0xf48] ;  /* 0x000f480001047983 */ /* 0x001f620000100800 */
[----:B------:R-:W-:Y:S01]  /*18890*/  IMAD.X R19, R19, 0x1, R25, P0 ;  /* 0x0000000113137824 */ /* 0x000fe200000e0619 */
[----:B------:R-:W-:-:S04]  /*188a0*/  IADD3 R18, P0, PT, R18, R3, RZ ;  /* 0x0000000312127210 */ /* 0x000fc80007f1e0ff */
[----:B------:R-:W-:Y:S04]  /*188b0*/  STL [R1+0x2310], R19 ;  /* 0x0023101301007387 */ /* 0x000fe80000100800 */
[----:B------:R0:W-:Y:S01]  /*188c0*/  STL [R1+0x2340], R18 ;  /* 0x0023401201007387 */ /* 0x0001e20000100800 */
[C-C-:B------:R-:W-:Y:S02]  /*188d0*/  IMAD.X R20, R17.reuse, 0x1, R26.reuse, P2 ;  /* 0x0000000111147824 */ /* 0x140fe400010e061a */
[----:B0-----:R-:W-:Y:S01]  /*188e0*/  IMAD.X R18, R17, 0x1, R25, P1 ;  /* 0x0000000111127824 */ /* 0x001fe200008e0619 */
[C---:B------:R-:W-:Y:S02]  /*188f0*/  IADD3 R19, P2, PT, R16.reuse, R28, RZ ;  /* 0x0000001c10137210 */ /* 0x040fe40007f5e0ff */
[----:B------:R-:W-:Y:S01]  /*18900*/  IADD3 R17, P1, PT, R16, R3, RZ ;  /* 0x0000000310117210 */ /* 0x000fe20007f3e0ff */
[----:B------:R-:W-:Y:S01]  /*18910*/  STL [R1+0x2318], R20 ;  /* 0x0023181401007387 */ /* 0x000fe20000100800 */
[----:B------:R-:W-:-:S03]  /*18920*/  IMAD.X R16, R15, 0x1, R26, P5 ;  /* 0x000000010f107824 */ /* 0x000fc600028e061a */
[----:B------:R-:W-:Y:S04]  /*18930*/  STL [R1+0x2344], R19 ;  /* 0x0023441301007387 */ /* 0x000fe80000100800 */
[----:B------:R-:W-:Y:S04]  /*18940*/  STL [R1+0x2320], R18 ;  /* 0x0023201201007387 */ /* 0x000fe80000100800 */
[----:B------:R0:W-:Y:S04]  /*18950*/  STL [R1+0x2348], R17 ;  /* 0x0023481101007387 */ /* 0x0001e80000100800 */
[----:B------:R1:W-:Y:S01]  /*18960*/  STL [R1+0x2328], R16 ;  /* 0x0023281001007387 */ /* 0x0003e20000100800 */
[----:B0-----:R-:W-:Y:S01]  /*18970*/  IMAD.X R17, R15, 0x1, R25, P4 ;  /* 0x000000010f117824 */ /* 0x001fe200020e0619 */
[----:B------:R-:W-:Y:S01]  /*18980*/  USHF.R.S32.HI UR21, URZ, 0x1f, UR6 ;  /* 0x0000001fff157899 */ /* 0x000fe20008011406 */
[----:B--2---:R-:W-:-:S02]  /*18990*/  IADD3 R18, P5, PT, R14, R28, RZ ;  /* 0x0000001c0e127210 */ /* 0x004fc40007fbe0ff */
[----:B-1----:R-:W-:-:S03]  /*189a0*/  IADD3 R16, P4, PT, R14, R3, RZ ;  /* 0x000000030e107210 */ /* 0x002fc60007f9e0ff */
[----:B------:R-:W-:Y:S01]  /*189b0*/  STL [R1+0x234c], R18 ;  /* 0x00234c1201007387 */ /* 0x000fe20000100800 */
[----:B---3--:R-:W-:-:S03]  /*189c0*/  IMAD.X R15, R13, 0x1, R26, P3 ;  /* 0x000000010d0f7824 */ /* 0x008fc600018e061a */
[----:B------:R-:W-:Y:S01]  /*189d0*/  STL [R1+0x2330], R17 ;  /* 0x0023301101007387 */ /* 0x000fe20000100800 */
[----:B------:R-:W-:-:S03]  /*189e0*/  IMAD.X R13, R13, 0x1, R25, P0 ;  /* 0x000000010d0d7824 */ /* 0x000fc600000e0619 */
[----:B------:R-:W-:Y:S04]  /*189f0*/  STL [R1+0x2350], R16 ;  /* 0x0023501001007387 */ /* 0x000fe80000100800 */
[----:B------:R-:W-:Y:S01]  /*18a00*/  STL [R1+0x2338], R15 ;  /* 0x0023380f01007387 */ /* 0x000fe20000100800 */
[C---:B------:R-:W-:Y:S02]  /*18a10*/  IADD3 R14, P3, PT, R2.reuse, R28, RZ ;  /* 0x0000001c020e7210 */ /* 0x040fe40007f7e0ff */
[----:B------:R-:W-:-:S03]  /*18a20*/  IADD3 R3, P0, PT, R2, R3, RZ ;  /* 0x0000000302037210 */ /* 0x000fc60007f1e0ff */
[----:B------:R4:W-:Y:S04]  /*18a30*/  STL [R1+0x1b84], R14 ;  /* 0x001b840e01007387 */ /* 0x0009e80000100800 */
[----:B------:R-:W-:Y:S04]  /*18a40*/  STL [R1+0x1b80], R13 ;  /* 0x001b800d01007387 */ /* 0x000fe80000100800 */
[----:B------:R0:W-:Y:S01]  /*18a50*/  STL [R1+0x1b6c], R3 ;  /* 0x001b6c0301007387 */ /* 0x0001e20000100800 */
[----:B------:R-:W-:Y:S01]  /*18a60*/  SHF.R.S32.HI R2, RZ, 0x1f, R2 ;  /* 0x0000001fff027819 */ /* 0x000fe20000011402 */
[----:B----4-:R-:W-:-:S02]  /*18a70*/  IMAD.X R14, R12, 0x1, R26, P2 ;  /* 0x000000010c0e7824 */ /* 0x010fc400010e061a */
[----:B0-----:R-:W-:-:S03]  /*18a80*/  IMAD.X R3, R12, 0x1, R25, P1 ;  /* 0x000000010c037824 */ /* 0x001fc600008e0619 */
[----:B------:R-:W-:Y:S01]  /*18a90*/  STL [R1+0x1b5c], R14 ;  /* 0x001b5c0e01007387 */ /* 0x000fe20000100800 */
[----:B-----5:R-:W-:-:S05]  /*18aa0*/  IADD3 R13, P2, PT, R11, UR6, RZ ;  /* 0x000000060b0d7c10 */ /* 0x020fca000ff5e0ff */
[----:B------:R0:W-:Y:S01]  /*18ab0*/  STL [R1+0x1b70], R13 ;  /* 0x001b700d01007387 */ /* 0x0001e20000100800 */
[----:B------:R-:W-:-:S03]  /*18ac0*/  IADD3 R12, P1, PT, R10, UR6, RZ ;  /* 0x000000060a0c7c10 */ /* 0x000fc6000ff3e0ff */
[----:B------:R1:W-:Y:S01]  /*18ad0*/  STL [R1+0x1b60], R3 ;  /* 0x001b600301007387 */ /* 0x0003e20000100800 */
[----:B0-----:R-:W-:-:S03]  /*18ae0*/  IMAD.X R13, R0, 0x1, R26, P5 ;  /* 0x00000001000d7824 */ /* 0x001fc600028e061a */
[----:B------:R0:W-:Y:S01]  /*18af0*/  STL [R1+0x1b74], R12 ;  /* 0x001b740c01007387 */ /* 0x0001e20000100800 */
[----:B-1----:R-:W-:-:S03]  /*18b00*/  IADD3 R3, P5, PT, R9, UR6, RZ ;  /* 0x0000000609037c10 */ /* 0x002fc6000ffbe0ff */
[----:B------:R-:W-:Y:S01]  /*18b10*/  STL [R1+0x1b64], R13 ;  /* 0x001b640d01007387 */ /* 0x000fe20000100800 */
[----:B0-----:R-:W-:-:S03]  /*18b20*/  IMAD.X R12, R0, 0x1, R25, P4 ;  /* 0x00000001000c7824 */ /* 0x001fc600020e0619 */
[----:B------:R-:W2:Y:S04]  /*18b30*/  LDL.LU R0, [R1+0x2e04] ;  /* 0x002e040001007983 */ /* 0x000ea80000300800 */
[----:B------:R0:W-:Y:S04]  /*18b40*/  STL [R1+0x1b78], R3 ;  /* 0x001b780301007387 */ /* 0x0001e80000100800 */
[----:B------:R1:W-:Y:S01]  /*18b50*/  STL [R1+0x1b68], R12 ;  /* 0x001b680c01007387 */ /* 0x0003e20000100800 */
[----:B0-----:R-:W-:Y:S01]  /*18b60*/  IADD3 R3, P4, PT, R8, UR6, RZ ;  /* 0x0000000608037c10 */ /* 0x001fe2000ff9e0ff */
[----:B------:R-:W0:Y:S01]  /*18b70*/  LDCU UR6, c[0x0][0x3a8] ;  /* 0x00007500ff0677ac */ /* 0x000e220008000800 */
[----:B-1----:R-:W-:-:S03]  /*18b80*/  IMAD.X R12, R2, 0x1, R26, P3 ;  /* 0x00000001020c7824 */ /* 0x002fc600018e061a */
[----:B------:R1:W-:Y:S04]  /*18b90*/  STL [R1+0x1b7c], R3 ;  /* 0x001b7c0301007387 */ /* 0x0003e80000100800 */
[----:B------:R3:W-:Y:S01]  /*18ba0*/  STL [R1+0x1b58], R12 ;  /* 0x001b580c01007387 */ /* 0x0007e20000100800 */
[----:B-1----:R-:W-:Y:S01]  /*18bb0*/  IMAD.X R3, R2, 0x1, R25, P0 ;  /* 0x0000000102037824 */ /* 0x002fe200000e0619 */
[----:B------:R-:W-:-:S04]  /*18bc0*/  IADD3.X R2, PT, PT, R7, UR21, RZ, P2, !PT ;  /* 0x0000001507027c10 */ /* 0x000fc800097fe4ff */
[----:B------:R1:W-:Y:S04]  /*18bd0*/  STL [R1+0x1324], R3 ;  /* 0x0013240301007387 */ /* 0x0003e80000100800 */
[----:B------:R4:W-:Y:S01]  /*18be0*/  STL [R1+0x1328], R2 ;  /* 0x0013280201007387 */ /* 0x0009e20000100800 */
[----:B---3--:R-:W-:Y:S02]  /*18bf0*/  IADD3.X R12, PT, PT, R6, UR21, RZ, P1, !PT ;  /* 0x00000015060c7c10 */ /* 0x008fe40008ffe4ff */
[----:B-1----:R-:W-:-:S03]  /*18c00*/  IADD3.X R3, PT, PT, R5, UR21, RZ, P5, !PT ;  /* 0x0000001505037c10 */ /* 0x002fc6000affe4ff */
[----:B------:R1:W-:Y:S01]  /*18c10*/  STL [R1+0x132c], R12 ;  /* 0x00132c0c01007387 */ /* 0x0003e20000100800 */
[----:B----4-:R-:W-:-:S03]  /*18c20*/  IADD3.X R2, PT, PT, R4, UR21, RZ, P4, !PT ;  /* 0x0000001504027c10 */ /* 0x010fc6000a7fe4ff */
[----:B------:R3:W-:Y:S01]  /*18c30*/  STL [R1+0x1330], R3 ;  /* 0x0013300301007387 */ /* 0x0007e20000100800 */
[----:B------:R-:W-:-:S03]  /*18c40*/  USHF.R.S32.HI UR21, URZ, 0x1f, UR7 ;  /* 0x0000001fff157899 */ /* 0x000fc60008011407 */
[----:B------:R4:W-:Y:S01]  /*18c50*/  STL [R1+0x1334], R2 ;  /* 0x0013340201007387 */ /* 0x0009e20000100800 */
[----:B-1----:R-:W-:Y:S02]  /*18c60*/  IADD3 R12, P1, PT, R10, UR7, RZ ;  /* 0x000000070a0c7c10 */ /* 0x002fe4000ff3e0ff */
[----:B---3--:R-:W-:Y:S02]  /*18c70*/  IADD3 R3, P0, PT, R11, UR7, RZ ;  /* 0x000000070b037c10 */ /* 0x008fe4000ff1e0ff */
[----:B----4-:R-:W-:-:S03]  /*18c80*/  IADD3 R2, P2, PT, R9, UR7, RZ ;  /* 0x0000000709027c10 */ /* 0x010fc6000ff5e0ff */
[----:B------:R1:W-:Y:S04]  /*18c90*/  STL [R1+0x133c], R3 ;  /* 0x00133c0301007387 */ /* 0x0003e80000100800 */
[----:B------:R3:W-:Y:S04]  /*18ca0*/  STL [R1+0x1344], R12 ;  /* 0x0013440c01007387 */ /* 0x0007e80000100800 */
[----:B------:R4:W-:Y:S01]  /*18cb0*/  STL [R1+0x134c], R2 ;  /* 0x00134c0201007387 */ /* 0x0009e20000100800 */
[----:B-1----:R-:W-:Y:S01]  /*18cc0*/  IADD3 R3, P3, PT, R8, UR7, RZ ;  /* 0x0000000708037c10 */ /* 0x002fe2000ff7e0ff */
[----:B------:R-:W1:Y:S01]  /*18cd0*/  LDCU UR7, c[0x0][0x3a8] ;  /* 0x00007500ff0777ac */ /* 0x000e620008000800 */
[----:B---3--:R-:W-:-:S02]  /*18ce0*/  IADD3.X R12, PT, PT, R6, UR21, RZ, P1, !PT ;  /* 0x00000015060c7c10 */ /* 0x008fc40008ffe4ff */
[----:B----4-:R-:W-:Y:S01]  /*18cf0*/  IADD3.X R2, PT, PT, R7, UR21, RZ, P0, !PT ;  /* 0x0000001507027c10 */ /* 0x010fe200087fe4ff */
[----:B------:R3:W-:Y:S04]  /*18d00*/  STL [R1+0x1354], R3 ;  /* 0x0013540301007387 */ /* 0x0007e80000100800 */
[----:B------:R4:W-:Y:S01]  /*18d10*/  STL [R1+0x1338], R2 ;  /* 0x0013380201007387 */ /* 0x0009e20000100800 */
[----:B---3--:R-:W-:-:S03]  /*18d20*/  IADD3.X R3, PT, PT, R5, UR21, RZ, P2, !PT ;  /* 0x0000001505037c10 */ /* 0x008fc600097fe4ff */
[----:B------:R-:W-:Y:S01]  /*18d30*/  STL [R1+0x1340], R12 ;  /* 0x0013400c01007387 */ /* 0x000fe20000100800 */
[----:B----4-:R-:W-:-:S03]  /*18d40*/  IADD3.X R2, PT, PT, R4, UR21, RZ, P3, !PT ;  /* 0x0000001504027c10 */ /* 0x010fc60009ffe4ff */
[----:B------:R-:W-:Y:S04]  /*18d50*/  STL [R1+0x1348], R3 ;  /* 0x0013480301007387 */ /* 0x000fe80000100800 */
[----:B------:R3:W-:Y:S04]  /*18d60*/  STL [R1+0x1350], R2 ;  /* 0x0013500201007387 */ /* 0x0007e80000100800 */
        /* <DEDUP_REMOVED lines=504> */
[----:B---3--:R-:W-:-:S03]  /*1acf0*/  IADD3 R2, P6, PT, R11, UR8, RZ ;  /* 0x000000080b027c10 */ /* 0x008fc6000ffde0ff */
[----:B------:R-:W-:Y:S04]  /*1ad00*/  STL [R1+0x6ac], RZ ;  /* 0x0006acff01007387 */ /* 0x000fe80000100800 */
[----:B------:R-:W-:Y:S04]  /*1ad10*/  STL [R1+0x690], RZ ;  /* 0x000690ff01007387 */ /* 0x000fe80000100800 */
[----:B------:R-:W-:Y:S04]  /*1ad20*/  STL [R1+0x694], RZ ;  /* 0x000694ff01007387 */ /* 0x000fe80000100800 */
[----:B------:R-:W-:Y:S01]  /*1ad30*/  STL [R1+0x698], RZ ;  /* 0x000698ff01007387 */ /* 0x000fe20000100800 */
[----:B------:R-:W-:-:S03]  /*1ad40*/  IADD3 R12, P1, PT, R10, UR8, RZ ;  /* 0x000000080a0c7c10 */ /* 0x000fc6000ff3e0ff */
[----:B------:R-:W-:Y:S01]  /*1ad50*/  STL [R1+0x69c], RZ ;  /* 0x00069cff01007387 */ /* 0x000fe20000100800 */
[----:B------:R-:W-:-:S03]  /*1ad60*/  IADD3 R3, P2, PT, R9, UR8, RZ ;  /* 0x0000000809037c10 */ /* 0x000fc6000ff5e0ff */
[----:B------:R-:W-:Y:S04]  /*1ad70*/  STL [R1+0x680], RZ ;  /* 0x000680ff01007387 */ /* 0x000fe80000100800 */
[----:B------:R-:W-:Y:S04]  /*1ad80*/  STL [R1+0x684], RZ ;  /* 0x000684ff01007387 */ /* 0x000fe80000100800 */
[----:B------:R-:W-:Y:S04]  /*1ad90*/  STL [R1+0x688], RZ ;  /* 0x000688ff01007387 */ /* 0x000fe80000100800 */
[----:B------:R3:W-:Y:S04]  /*1ada0*/  STL [R1+0x135c], R2 ;  /* 0x00135c0201007387 */ /* 0x0007e80000100800 */
[----:B------:R4:W-:Y:S01]  /*1adb0*/  STL [R1+0x1364], R12 ;  /* 0x0013640c01007387 */ /* 0x0009e20000100800 */
[----:B---3--:R-:W-:-:S03]  /*1adc0*/  IADD3 R2, P5, PT, R8, UR8, RZ ;  /* 0x0000000808027c10 */ /* 0x008fc6000ffbe0ff */
[----:B------:R3:W-:Y:S01]  /*1add0*/  STL [R1+0x136c], R3 ;  /* 0x00136c0301007387 */ /* 0x0007e20000100800 */
[----:B------:R-:W-:-:S03]  /*1ade0*/  USHF.R.S32.HI UR8, URZ, 0x1f, UR8 ;  /* 0x0000001fff087899 */ /* 0x000fc60008011408 */
[----:B------:R5:W-:Y:S01]  /*1adf0*/  STL [R1+0x1374], R2 ;  /* 0x0013740201007387 */ /* 0x000be20000100800 */
[----:B----4-:R-:W-:Y:S02]  /*1ae00*/  IADD3 R12, P3, PT, R9, UR42, RZ ;  /* 0x0000002a090c7c10 */ /* 0x010fe4000ff7e0ff */
[----:B---3--:R-:W-:Y:S01]  /*1ae10*/  IADD3 R3, P4, PT, R11, UR42, RZ ;  /* 0x0000002a0b037c10 */ /* 0x008fe2000ff9e0ff */
[----:B------:R-:W-:Y:S01]  /*1ae20*/  STL [R1+0x68c], RZ ;  /* 0x00068cff01007387 */ /* 0x000fe20000100800 */
[----:B-----5:R-:W-:-:S03]  /*1ae30*/  IADD3 R2, P0, PT, R10, UR42, RZ ;  /* 0x0000002a0a027c10 */ /* 0x020fc6000ff1e0ff */
[----:B------:R3:W-:Y:S04]  /*1ae40*/  STL [R1+0x137c], R3 ;  /* 0x00137c0301007387 */ /* 0x0007e80000100800 */
[----:B------:R4:W-:Y:S01]  /*1ae50*/  STL [R1+0x1384], R2 ;  /* 0x0013840201007387 */ /* 0x0009e20000100800 */
[----:B---3--:R-:W-:-:S03]  /*1ae60*/  IADD3.X R3, PT, PT, R7, UR8, RZ, P6, !PT ;  /* 0x0000000807037c10 */ /* 0x008fc6000b7fe4ff */
[----:B------:R3:W-:Y:S01]  /*1ae70*/  STL [R1+0x138c], R12 ;  /* 0x00138c0c01007387 */ /* 0x0007e20000100800 */
[----:B----4-:R-:W-:-:S03]  /*1ae80*/  IADD3 R2, P6, PT, R8, UR42, RZ ;  /* 0x0000002a08027c10 */ /* 0x010fc6000ffde0ff */
[----:B------:R4:W-:Y:S04]  /*1ae90*/  STL [R1+0x1358], R3 ;  /* 0x0013580301007387 */ /* 0x0009e80000100800 */
[----:B------:R5:W-:Y:S01]  /*1aea0*/  STL [R1+0x1394], R2 ;  /* 0x0013940201007387 */ /* 0x000be20000100800 */
[----:B---3--:R-:W-:Y:S02]  /*1aeb0*/  IADD3.X R12, PT, PT, R6, UR8, RZ, P1, !PT ;  /* 0x00000008060c7c10 */ /* 0x008fe40008ffe4ff */
[----:B----4-:R-:W-:-:S03]  /*1aec0*/  IADD3.X R3, PT, PT, R5, UR8, RZ, P2, !PT ;  /* 0x0000000805037c10 */ /* 0x010fc600097fe4ff */
[----:B------:R-:W-:Y:S01]  /*1aed0*/  STL [R1+0x1360], R12 ;  /* 0x0013600c01007387 */ /* 0x000fe20000100800 */
[----:B-----5:R-:W-:-:S03]  /*1aee0*/  IADD3.X R2, PT, PT, R4, UR8, RZ, P5, !PT ;  /* 0x0000000804027c10 */ /* 0x020fc6000affe4ff */
[----:B------:R3:W-:Y:S01]  /*1aef0*/  STL [R1+0x1368], R3 ;  /* 0x0013680301007387 */ /* 0x0007e20000100800 */
[----:B------:R-:W-:-:S03]  /*1af00*/  USHF.R.S32.HI UR42, URZ, 0x1f, UR42 ;  /* 0x0000001fff2a7899 */ /* 0x000fc6000801142a */
[----:B------:R4:W-:Y:S01]  /*1af10*/  STL [R1+0x1370], R2 ;  /* 0x0013700201007387 */ /* 0x0009e20000100800 */
[----:B---3--:R-:W-:Y:S02]  /*1af20*/  IADD3 R3, P5, PT, R11, UR43, RZ ;  /* 0x0000002b0b037c10 */ /* 0x008fe4000ffbe0ff */
[----:B----4-:R-:W-:-:S03]  /*1af30*/  IADD3 R2, P1, PT, R10, UR43, RZ ;  /* 0x0000002b0a027c10 */ /* 0x010fc6000ff3e0ff */
[----:B------:R3:W-:Y:S01]  /*1af40*/  STL [R1+0x139c], R3 ;  /* 0x00139c0301007387 */ /* 0x0007e20000100800 */
[----:B------:R-:W-:-:S03]  /*1af50*/  IADD3 R12, P2, PT, R9, UR43, RZ ;  /* 0x0000002b090c7c10 */ /* 0x000fc6000ff5e0ff */
        /* <DEDUP_REMOVED lines=55> */
[----:B------:R4:W-:Y:S01]  /*1b2d0*/  STL [R1+0x13d8], R3 ;  /* 0x0013d80301007387 */ /* 0x0009e20000100800 */
[----:B------:R-:W-:-:S03]  /*1b2e0*/  USHF.R.S32.HI UR21, URZ, 0x1f, UR44 ;  /* 0x0000001fff157899 */ /* 0x000fc6000801142c */
[----:B------:R5:W-:Y:S01]  /*1b2f0*/  STL [R1+0x1414], R2 ;  /* 0x0014140201007387 */ /* 0x000be20000100800 */
[----:B---3--:R-:W-:Y:S02]  /*1b300*/  IADD3.X R12, PT, PT, R6, UR42, RZ, P1, !PT ;  /* 0x0000002a060c7c10 */ /* 0x008fe40008ffe4ff */
[----:B----4-:R-:W-:-:S03]  /*1b310*/  IADD3.X R3, PT, PT, R5, UR42, RZ, P2, !PT ;  /* 0x0000002a05037c10 */ /* 0x010fc600097fe4ff */
[----:B------:R3:W-:Y:S01]  /*1b320*/  STL [R1+0x13e0], R12 ;  /* 0x0013e00c01007387 */ /* 0x0007e20000100800 */
[----:B-----5:R-:W-:Y:S01]  /*1b330*/  IADD3.X R2, PT, PT, R4, UR42, RZ, P6, !PT ;  /* 0x0000002a04027c10 */ /* 0x020fe2000b7fe4ff */
[----:B------:R-:W-:Y:S02]  /*1b340*/  ULEA.HI UR21, UR21, UR44, URZ, 0x7 ;  /* 0x0000002c15157291 */ /* 0x000fe4000f8f38ff */
[----:B------:R4:W-:Y:S01]  /*1b350*/  STL [R1+0x13e8], R3 ;  /* 0x0013e80301007387 */ /* 0x0009e20000100800 */
[----:B------:R-:W-:-:S03]  /*1b360*/  USHF.R.S32.HI UR44, URZ, 0x1f, UR68 ;  /* 0x0000001fff2c7899 */ /* 0x000fc60008011444 */
[----:B------:R5:W-:Y:S01]  /*1b370*/  STL [R1+0x13f0], R2 ;  /* 0x0013f00201007387 */ /* 0x000be20000100800 */
[----:B---3--:R-:W-:Y:S02]  /*1b380*/  IADD3 R12, P2, PT, R9, UR48, RZ ;  /* 0x00000030090c7c10 */ /* 0x008fe4000ff5e0ff */
[----:B----4-:R-:W-:Y:S02]  /*1b390*/  IADD3 R3, P6, PT, R11, UR48, RZ ;  /* 0x000000300b037c10 */ /* 0x010fe4000ffde0ff */
        /* <DEDUP_REMOVED lines=435> */
[----:B------:R3:W-:Y:S01]  /*1ced0*/  STL [R1+0x1720], R12 ;  /* 0x0017200c01007387 */ /* 0x0007e20000100800 */
[----:B-----5:R-:W-:-:S03]  /*1cee0*/  IADD3.X R2, PT, PT, R4, UR8, RZ, P5, !PT ;  /* 0x0000000804027c10 */ /* 0x020fc6000affe4ff */
[----:B------:R2:W-:Y:S04]  /*1cef0*/  STL [R1+0x1728], R3 ;  /* 0x0017280301007387 */ /* 0x0005e80000100800 */
[----:B------:R-:W-:Y:S01]  /*1cf00*/  STL [R1+0x1730], R2 ;  /* 0x0017300201007387 */ /* 0x000fe20000100800 */
[----:B------:R-:W-:Y:S02]  /*1cf10*/  USHF.R.S32.HI UR70, URZ, 0x1f, UR71 ;  /* 0x0000001fff467899 */ /* 0x000fe40008011447 */
[----:B------:R-:W-:Y:S02]  /*1cf20*/  USHF.R.S32.HI UR38, URZ, 0x1f, UR38 ;  /* 0x0000001fff267899 */ /* 0x000fe40008011426 */
[----:B------:R-:W-:Y:S02]  /*1cf30*/  USHF.R.S32.HI UR64, URZ, 0x1f, UR73 ;  /* 0x0000001fff407899 */ /* 0x000fe40008011449 */
[----:B------:R-:W-:-:S02]  /*1cf40*/  USHF.R.S32.HI UR72, URZ, 0x1f, UR9 ;  /* 0x0000001fff487899 */ /* 0x000fc40008011409 */
[----:B------:R-:W-:Y:S02]  /*1cf50*/  USHF.R.S32.HI UR52, URZ, 0x1f, UR22 ;  /* 0x0000001fff347899 */ /* 0x000fe40008011416 */
[----:B------:R-:W-:Y:S02]  /*1cf60*/  USHF.R.S32.HI UR45, URZ, 0x1f, UR23 ;  /* 0x0000001fff2d7899 */ /* 0x000fe40008011417 */
        /* <DEDUP_REMOVED lines=27> */
[----:B------:R-:W-:Y:S01]  /*1d120*/  USHF.R.S32.HI UR8, URZ, 0x1f, UR75 ;  /* 0x0000001fff087899 */ /* 0x000fe2000801144b */
[----:B---3--:R-:W3:Y:S01]  /*1d130*/  LDL R12, [R1+0xea4] ;  /* 0x000ea400010c7983 */ /* 0x008ee20000100800 */
[----:B--2---:R-:W-:Y:S01]  /*1d140*/  LOP3.LUT R3, R0, 0x20, RZ, 0x3c, !PT ;  /* 0x0000002000037812 */ /* 0x004fe200078e3cff */
[----:B------:R-:W-:-:S04]  /*1d150*/  USHF.R.S32.HI UR21, URZ, 0x7, UR21 ;  /* 0x00000007ff157899 */ /* 0x000fc80008011415 */
[----:B------:R2:W-:Y:S02]  /*1d160*/  STL [R1+0x2df8], R3 ;  /* 0x002df80301007387 */ /* 0x0005e40000100800 */
[----:B--2---:R-:W-:Y:S02]  /*1d170*/  LOP3.LUT R3, R0, 0x250, RZ, 0x3c, !PT ;  /* 0x0000025000037812 */ /* 0x004fe400078e3cff */
[----:B---3--:R-:W-:Y:S02]  /*1d180*/  LOP3.LUT R2, R12, 0x40, RZ, 0x3c, !PT ;  /* 0x000000400c027812 */ /* 0x008fe400078e3cff */
[C---:B------:R-:W-:Y:S02]  /*1d190*/  LOP3.LUT R2, R0.reuse, 0x230, RZ, 0x3c, !PT ;  /* 0x0000023000027812 */ /* 0x040fe400078e3cff */
[C---:B------:R-:W-:Y:S02]  /*1d1a0*/  LOP3.LUT R12, R0.reuse, 0x210, RZ, 0x3c, !PT ;  /* 0x00000210000c7812 */ /* 0x040fe400078e3cff */
[C---:B------:R-:W-:Y:S01]  /*1d1b0*/  LOP3.LUT R12, R0.reuse, 0x40, RZ, 0x3c, !PT ;  /* 0x00000040000c7812 */ /* 0x040fe200078e3cff */
[----:B------:R2:W-:Y:S04]  /*1d1c0*/  STL [R1+0x2df4], R2 ;  /* 0x002df40201007387 */ /* 0x0005e80000100800 */
[----:B------:R3:W-:Y:S04]  /*1d1d0*/  STL [R1+0x2df0], R12 ;  /* 0x002df00c01007387 */ /* 0x0007e80000100800 */
[----:B------:R4:W-:Y:S01]  /*1d1e0*/  STL [R1+0x2dec], R3 ;  /* 0x002dec0301007387 */ /* 0x0009e20000100800 */
[----:B--2---:R-:W-:-:S02]  /*1d1f0*/  LOP3.LUT R2, R0, 0x60, RZ, 0x3c, !PT ;  /* 0x0000006000027812 */ /* 0x004fc400078e3cff */
[----:B---3--:R-:W-:-:S03]  /*1d200*/  LOP3.LUT R12, R0, 0x270, RZ, 0x3c, !PT ;  /* 0x00000270000c7812 */ /* 0x008fc600078e3cff */
[----:B------:R2:W-:Y:S01]  /*1d210*/  STL [R1+0x2de8], R2 ;  /* 0x002de80201007387 */ /* 0x0005e20000100800 */
[----:B----4-:R-:W-:-:S03]  /*1d220*/  IADD3 R3, P5, PT, R11, UR73, RZ ;  /* 0x000000490b037c10 */ /* 0x010fc6000ffbe0ff */
[----:B------:R3:W-:Y:S04]  /*1d230*/  STL [R1+0x2de4], R12 ;  /* 0x002de40c01007387 */ /* 0x0007e80000100800 */
[----:B------:R4:W-:Y:S01]  /*1d240*/  STL [R1+0x175c], R3 ;  /* 0x00175c0301007387 */ /* 0x0009e20000100800 */
[----:B--2---:R-:W-:Y:S02]  /*1d250*/  IADD3 R2, P2, PT, R10, UR73, RZ ;  /* 0x000000490a027c10 */ /* 0x004fe4000ff5e0ff */
[----:B---3--:R-:W-:-:S03]  /*1d260*/  IADD3 R12, P1, PT, R9, UR73, RZ ;  /* 0x00000049090c7c10 */ /* 0x008fc6000ff3e0ff */
[----:B------:R2:W-:Y:S01]  /*1d270*/  STL [R1+0x1764], R2 ;  /* 0x0017640201007387 */ /* 0x0005e20000100800 */
[----:B----4-:R-:W-:-:S03]  /*1d280*/  IADD3.X R3, PT, PT, R7, UR70, RZ, P0, !PT ;  /* 0x0000004607037c10 */ /* 0x010fc600087fe4ff */
[----:B------:R3:W-:Y:S04]  /*1d290*/  STL [R1+0x176c], R12 ;  /* 0x00176c0c01007387 */ /* 0x0007e80000100800 */
[----:B------:R4:W-:Y:S01]  /*1d2a0*/  STL [R1+0x1738], R3 ;  /* 0x0017380301007387 */ /* 0x0009e20000100800 */
[----:B--2---:R-:W-:Y:S02]  /*1d2b0*/  IADD3 R2, P0, PT, R8, UR73, RZ ;  /* 0x0000004908027c10 */ /* 0x004fe4000ff1e0ff */
[----:B---3--:R-:W-:-:S03]  /*1d2c0*/  IADD3.X R12, PT, PT, R6, UR70, RZ, P4, !PT ;  /* 0x00000046060c7c10 */ /* 0x008fc6000a7fe4ff */
[----:B------:R2:W-:Y:S01]  /*1d2d0*/  STL [R1+0x1774], R2 ;  /* 0x0017740201007387 */ /* 0x0005e20000100800 */
[----:B----4-:R-:W-:-:S03]  /*1d2e0*/  IADD3 R3, P4, PT, R11, UR9, RZ ;  /* 0x000000090b037c10 */ /* 0x010fc6000ff9e0ff */
[----:B------:R3:W-:Y:S04]  /*1d2f0*/  STL [R1+0x1740], R12 ;  /* 0x0017400c01007387 */ /* 0x0007e80000100800 */
[----:B------:R4:W-:Y:S01]  /*1d300*/  STL [R1+0x177c], R3 ;  /* 0x00177c0301007387 */ /* 0x0009e20000100800 */
[----:B--2---:R-:W-:Y:S02]  /*1d310*/  IADD3.X R2, PT, PT, R5, UR70, RZ, P3, !PT ;  /* 0x0000004605027c10 */ /* 0x004fe40009ffe4ff */
        /* <DEDUP_REMOVED lines=477> */
[----:B------:R-:W-:Y:S04]  /*1f0f0*/  STL [R1+0x1b00], R12 ;  /* 0x001b000c01007387 */ /* 0x000fe80000100800 */
[----:B------:R3:W-:Y:S01]  /*1f100*/  STL [R1+0x1b3c], R3 ;  /* 0x001b3c0301007387 */ /* 0x0007e20000100800 */
[----:B--2---:R-:W-:Y:S02]  /*1f110*/  IADD3.X R2, PT, PT, R5, UR71, RZ, P6, !PT ;  /* 0x0000004705027c10 */ /* 0x004fe4000b7fe4ff */
[----:B------:R-:W-:-:S03]  /*1f120*/  IADD3 R10, P6, PT, R10, UR5, RZ ;  /* 0x000000050a0a7c10 */ /* 0x000fc6000ffde0ff */
[----:B------:R0:W-:Y:S01]  /*1f130*/  STL [R1+0x1b08], R2 ;  /* 0x001b080201007387 */ /* 0x0001e20000100800 */
[----:B---3--:R-:W-:-:S03]  /*1f140*/  IADD3.X R3, PT, PT, R4, UR71, RZ, P5, !PT ;  /* 0x0000004704037c10 */ /* 0x008fc6000affe4ff */
[----:B------:R-:W-:Y:S04]  /*1f150*/  STL [R1+0x1b44], R10 ;  /* 0x001b440a01007387 */ /* 0x000fe80000100800 */
[----:B------:R1:W-:Y:S01]  /*1f160*/  STL [R1+0x1b10], R3 ;  /* 0x001b100301007387 */ /* 0x0003e20000100800 */
[----:B0-----:R-:W-:Y:S02]  /*1f170*/  IADD3 R2, P5, PT, R9, UR6, RZ ;  /* 0x0000000609027c10 */ /* 0x001fe4000ffbe0ff */
[----:B------:R-:W-:-:S03]  /*1f180*/  IADD3.X R9, PT, PT, R7, UR74, RZ, P2, !PT ;  /* 0x0000004a07097c10 */ /* 0x000fc600097fe4ff */
[----:B------:R0:W-:Y:S01]  /*1f190*/  STL [R1+0x1b4c], R2 ;  /* 0x001b4c0201007387 */ /* 0x0001e20000100800 */
[----:B-1----:R-:W-:-:S03]  /*1f1a0*/  IADD3 R3, P2, PT, R8, UR7, RZ ;  /* 0x0000000708037c10 */ /* 0x002fc6000ff5e0ff */
[----:B------:R-:W-:Y:S01]  /*1f1b0*/  STL [R1+0x1b18], R9 ;  /* 0x001b180901007387 */ /* 0x000fe20000100800 */
[----:B------:R-:W-:-:S03]  /*1f1c0*/  IADD3.X R8, PT, PT, R5, UR74, RZ, P0, !PT ;  /* 0x0000004a05087c10 */ /* 0x000fc600087fe4ff */
[----:B------:R1:W-:Y:S01]  /*1f1d0*/  STL [R1+0x1b54], R3 ;  /* 0x001b540301007387 */ /* 0x0003e20000100800 */
[C---:B0-----:R-:W-:Y:S02]  /*1f1e0*/  IADD3.X R2, PT, PT, R6.reuse, UR74, RZ, P1, !PT ;  /* 0x0000004a06027c10 */ /* 0x041fe40008ffe4ff */
[----:B------:R-:W-:-:S03]  /*1f1f0*/  IADD3.X R6, PT, PT, R6, UR38, RZ, P6, !PT ;  /* 0x0000002606067c10 */ /* 0x000fc6000b7fe4ff */
[----:B------:R0:W-:Y:S01]  /*1f200*/  STL [R1+0x1b20], R2 ;  /* 0x001b200201007387 */ /* 0x0001e20000100800 */
[----:B-1----:R-:W-:-:S03]  /*1f210*/  IADD3.X R3, PT, PT, R4, UR74, RZ, P4, !PT ;  /* 0x0000004a04037c10 */ /* 0x002fc6000a7fe4ff */
[----:B------:R-:W-:Y:S04]  /*1f220*/  STL [R1+0x1b28], R8 ;  /* 0x001b280801007387 */ /* 0x000fe80000100800 */
[----:B------:R1:W-:Y:S01]  /*1f230*/  STL [R1+0x1b30], R3 ;  /* 0x001b300301007387 */ /* 0x0003e20000100800 */
[----:B0-----:R-:W-:-:S05]  /*1f240*/  IADD3.X R2, PT, PT, R7, UR38, RZ, P3, !PT ;  /* 0x0000002607027c10 */ /* 0x001fca0009ffe4ff */
[----:B------:R0:W-:Y:S01]  /*1f250*/  STL [R1+0x1b38], R2 ;  /* 0x001b380201007387 */ /* 0x0001e20000100800 */
[----:B-1----:R-:W-:-:S03]  /*1f260*/  IADD3.X R3, PT, PT, R5, UR38, RZ, P5, !PT ;  /* 0x0000002605037c10 */ /* 0x002fc6000affe4ff */
[----:B------:R1:W-:Y:S01]  /*1f270*/  STL [R1+0x1b40], R6 ;  /* 0x001b400601007387 */ /* 0x0003e20000100800 */
[----:B0-----:R-:W-:-:S05]  /*1f280*/  IADD3.X R2, PT, PT, R4, UR38, RZ, P2, !PT ;  /* 0x0000002604027c10 */ /* 0x001fca00097fe4ff */
[----:B------:R1:W-:Y:S04]  /*1f290*/  STL [R1+0x1b50], R2 ;  /* 0x001b500201007387 */ /* 0x0003e80000100800 */
[----:B------:R1:W-:Y:S02]  /*1f2a0*/  STL [R1+0x1b48], R3 ;  /* 0x001b480301007387 */ /* 0x0003e40000100800 */
.L_x_1:
[----:B-12---:R-:W2:Y:S01]  /*1f2b0*/  LDL R2, [R1+0x1220] ;  /* 0x0012200001027983 */ /* 0x006ea20000100800 */
[----:B------:R-:W2:Y:S03]  /*1f2c0*/  LDC R4, c[0x0][0x3a0] ;  /* 0x0000e800ff047b82 */ /* 0x000ea60000000800 */
[----:B------:R-:W3:Y:S04]  /*1f2d0*/  LDL R3, [R1+0xf4c] ;  /* 0x000f4c0001037983 */ /* 0x000ee80000100800 */
[----:B------:R-:W-:Y:S04]  /*1f2e0*/  STL [R1+0x33d4], R29 ;  /* 0x0033d41d01007387 */ /* 0x000fe80000100800 */
        /* <DEDUP_REMOVED lines=72> */
[----:B------:R-:W-:Y:S01]  /*1f770*/  STL [R1+0x361c], R29 ;  /* 0x00361c1d01007387 */ /* 0x000fe20000100800 */
[----:B--2---:R-:W-:-:S03]  /*1f780*/  IMAD R4, R2, -0x80, R4 ;  /* 0xffffff8002047824 */ /* 0x004fc600078e0204 */
[----:B------:R-:W-:Y:S02]  /*1f790*/  STL [R1+0x3624], R29 ;  /* 0x0036241d01007387 */ /* 0x000fe40000100800 */
[----:B------:R-:W-:Y:S02]  /*1f7a0*/  ISETP.GT.AND P1, PT, R4, RZ, PT ;  /* 0x000000ff0400720c */ /* 0x000fe40003f24270 */
        /* <DEDUP_REMOVED lines=371> */
[----:B------:R0:W-:Y:S04]  /*20ee0*/  STL [R1+0x3ac8], R28 ;  /* 0x003ac81c01007387 */ /* 0x0001e80000100800 */
[----:B------:R-:W-:Y:S04]  /*20ef0*/  STL [R1+0x33cc], R15 ;  /* 0x0033cc0f01007387 */ /* 0x000fe80000100800 */
[----:B------:R-:W-:Y:S01]  /*20f00*/  STL [R1+0x33c8], R6 ;  /* 0x0033c80601007387 */ /* 0x000fe20000100800 */
[----:B0-----:R-:W-:-:S03]  /*20f10*/  PRMT R28, RZ, 0x7610, R28 ;  /* 0x00007610ff1c7816 */ /* 0x001fc6000000001c */
        /* <DEDUP_REMOVED lines=21> */
[----:B-----5:R-:W-:Y:S04]  /*21070*/  STL [R1+0x2ec8], R0 ;  /* 0x002ec80001007387 */ /* 0x020fe80000100800 */
        /* <DEDUP_REMOVED lines=74> */
[----:B------:R-:W0:Y:S03]  /*21520*/  S2R R2, SR_TID.X ;  /* 0x0000000000027919 */ /* 0x000e260000002100 */
        /* <DEDUP_REMOVED lines=8> */
[----:B0-----:R-:W-:-:S03]  /*215b0*/  LOP3.LUT R2, R2, 0x3f, RZ, 0xc0, !PT ;  /* 0x0000003f02027812 */ /* 0x001fc600078ec0ff */
[----:B------:R-:W-:Y:S01]  /*215c0*/  STL [R1+0x3150], R0 ;  /* 0x0031500001007387 */ /* 0x000fe20000100800 */
[----:B------:R-:W-:-:S03]  /*215d0*/  ISETP.GE.AND P0, PT, R2, R4, PT ;  /* 0x000000040200720c */ /* 0x000fc60003f06270 */
        /* <DEDUP_REMOVED lines=28> */
[----:B------:R-:W3:Y:S01]  /*217a0*/  LDL R2, [R1+0xf48] ;  /* 0x000f480001027983 */ /* 0x000ee20000100800 */
[----:B------:R-:W-:-:S02]  /*217b0*/  PRMT R29, RZ, 0x7610, R29 ;  /* 0x00007610ff1d7816 */ /* 0x000fc4000000001d */
[----:B------:R-:W-:Y:S02]  /*217c0*/  ISETP.GT.AND P2, PT, R4, 0x1, PT ;  /* 0x000000010400780c */ /* 0x000fe40003f44270 */
[----:B---3--:R-:W-:-:S04]  /*217d0*/  @P1 LOP3.LUT R3, R3, R2, RZ, 0x3c, !PT ;  /* 0x0000000203031212 */ /* 0x008fc800078e3cff */
[----:B------:R-:W-:-:S04]  /*217e0*/  @P1 LOP3.LUT R2, R3, R2, RZ, 0x3c, !PT ;  /* 0x0000000203021212 */ /* 0x000fc800078e3cff */
[----:B------:R-:W-:-:S05]  /*217f0*/  @P1 LOP3.LUT R3, R3, R2, RZ, 0x3c, !PT ;  /* 0x0000000203031212 */ /* 0x000fca00078e3cff */
[----:B------:R-:W2:Y:S04]  /*21800*/  @P1 LDG.E.U8 R28, desc[UR40][R2.64] ;  /* 0x00000028021c1981 */ /* 0x000ea8000c1e1100 */
[----:B--2---:R0:W-:Y:S04]  /*21810*/  STL [R1+0xfd0], R28 ;  /* 0x000fd01c01007387 */ /* 0x0041e80000100800 */
[----:B0-----:R-:W2:Y:S04]  /*21820*/  LDL.LU R28, [R1+0x3ac8] ;  /* 0x003ac800011c7983 */ /* 0x001ea80000300800 */
[----:B------:R-:W3:Y:S04]  /*21830*/  LDL R2, [R1+0xf50] ;  /* 0x000f500001027983 */ /* 0x000ee80000100800 */
[----:B------:R-:W3:Y:S01]  /*21840*/  LDL R3, [R1+0xf54] ;  /* 0x000f540001037983 */ /* 0x000ee20000100800 */
[----:B--2---:R-:W-:-:S02]  /*21850*/  PRMT R28, RZ, 0x7610, R28 ;  /* 0x00007610ff1c7816 */ /* 0x004fc4000000001c */
        /* <DEDUP_REMOVED lines=26> */
[----:B------:R-:W-:-:S02]  /*21a00*/  ISETP.GT.AND P1, PT, R4, 0x2, PT ;  /* 0x000000020400780c */ /* 0x000fc40003f24270 */
[----:B--2---:R-:W-:Y:S02]  /*21a10*/  PRMT R29, RZ, 0x7610, R29 ;  /* 0x00007610ff1d7816 */ /* 0x004fe4000000001d */
        /* <DEDUP_REMOVED lines=4068> */
[----:B------:R-:W-:-:S02]  /*31860*/  PRMT R15, RZ, 0x7610, R15 ;  /* 0x00007610ff0f7816 */ /* 0x000fc4000000000f */
[----:B------:R-:W-:Y:S02]  /*31870*/  ISETP.GT.AND P1, PT, R4, 0x6e, PT ;  /* 0x0000006e0400780c */ /* 0x000fe40003f24270 */
        /* <DEDUP_REMOVED lines=17> */
[----:B------:R-:W3:Y:S02]  /*31990*/  LDL R3, [R1+0x25b0] ;  /* 0x0025b00001037983 */ /* 0x000ee40000100800 */
[----:B---3--:R-:W-:-:S04]  /*319a0*/  @P2 LOP3.LUT R3, R3, R2, RZ, 0x3c, !PT ;  /* 0x0000000203032212 */ /* 0x008fc800078e3cff */
[----:B------:R-:W-:-:S04]  /*319b0*/  @P2 LOP3.LUT R2, R3, R2, RZ, 0x3c, !PT ;  /* 0x0000000203022212 */ /* 0x000fc800078e3cff */
[----:B------:R-:W-:-:S05]  /*319c0*/  @P2 LOP3.LUT R3, R3, R2, RZ, 0x3c, !PT ;  /* 0x0000000203032212 */ /* 0x000fca00078e3cff */
[----:B------:R-:W3:Y:S04]  /*319d0*/  @P2 LDG.E.U8 R28, desc[UR40][R2.64] ;  /* 0x00000028021c2981 */ /* 0x000ee8000c1e1100 */
[----:B---3--:R0:W-:Y:S04]  /*319e0*/  STL [R1+0xbc], R28 ;  /* 0x0000bc1c01007387 */ /* 0x0081e80000100800 */
[----:B0-----:R-:W3:Y:S04]  /*319f0*/  LDL.LU R28, [R1+0x33d0] ;  /* 0x0033d000011c7983 */ /* 0x001ee80000300800 */
[----:B------:R-:W4:Y:S04]  /*31a00*/  LDL R2, [R1+0x25a4] ;  /* 0x0025a40001027983 */ /* 0x000f280000100800 */
[----:B------:R-:W4:Y:S01]  /*31a10*/  LDL R3, [R1+0x25a8] ;  /* 0x0025a80001037983 */ /* 0x000f220000100800 */
[----:B------:R-:W-:-:S02]  /*31a20*/  PRMT R6, RZ, 0x7610, R6 ;  /* 0x00007610ff067816 */ /* 0x000fc40000000006 */
[----:B------:R-:W-:Y:S02]  /*31a30*/  PRMT R11, RZ, 0x7610, R11 ;  /* 0x00007610ff0b7816 */ /* 0x000fe4000000000b */
[----:B------:R-:W-:Y:S02]  /*31a40*/  PRMT R27, RZ, 0x7610, R27 ;  /* 0x00007610ff1b7816 */ /* 0x000fe4000000001b */
[----:B------:R-:W-:Y:S02]  /*31a50*/  ISETP.GT.AND P3, PT, R4, 0x71, PT ;  /* 0x000000710400780c */ /* 0x000fe40003f64270 */
[----:B----4-:R-:W-:-:S04]  /*31a60*/  @P2 LOP3.LUT R3, R3, R2, RZ, 0x3c, !PT ;  /* 0x0000000203032212 */ /* 0x010fc800078e3cff */
[----:B------:R-:W-:-:S04]  /*31a70*/  @P2 LOP3.LUT R2, R3, R2, RZ, 0x3c, !PT ;  /* 0x0000000203022212 */ /* 0x000fc800078e3cff */
[----:B------:R-:W-:-:S05]  /*31a80*/  @P2 LOP3.LUT R3, R3, R2, RZ, 0x3c, !PT ;  /* 0x0000000203032212 */ /* 0x000fca00078e3cff */
[----:B------:R-:W4:Y:S04]  /*31a90*/  @P2 LDG.E.U8 R15, desc[UR40][R2.64] ;  /* 0x00000028020f2981 */ /* 0x000f28000c1e1100 */
[----:B----4-:R0:W-:Y:S04]  /*31aa0*/  STL [R1+0xb8], R15 ;  /* 0x0000b80f01007387 */ /* 0x0101e80000100800 */
[----:B0-----:R-:W4:Y:S04]  /*31ab0*/  LDL.LU R15, [R1+0x33cc] ;  /* 0x0033cc00010f7983 */ /* 0x001f280000300800 */
[----:B------:R-:W2:Y:S04]  /*31ac0*/  LDL R2, [R1+0x259c] ;  /* 0x00259c0001027983 */ /* 0x000ea80000100800 */
[----:B------:R-:W2:Y:S02]  /*31ad0*/  LDL R3, [R1+0x25a0] ;  /* 0x0025a00001037983 */ /* 0x000ea40000100800 */
[----:B--2---:R-:W-:-:S04]  /*31ae0*/  @P1 LOP3.LUT R3, R3, R2, RZ, 0x3c, !PT ;  /* 0x0000000203031212 */ /* 0x004fc800078e3cff */
[----:B------:R-:W-:-:S04]  /*31af0*/  @P1 LOP3.LUT R2, R3, R2, RZ, 0x3c, !PT ;  /* 0x0000000203021212 */ /* 0x000fc800078e3cff */
[----:B------:R-:W-:-:S05]  /*31b00*/  @P1 LOP3.LUT R3, R3, R2, RZ, 0x3c, !PT ;  /* 0x0000000203031212 */ /* 0x000fca00078e3cff */
[----:B------:R-:W2:Y:S04]  /*31b10*/  @P1 LDG.E.U8 R6, desc[UR40][R2.64] ;  /* 0x0000002802061981 */ /* 0x000ea8000c1e1100 */
[----:B--2---:R0:W-:Y:S04]  /*31b20*/  STL [R1+0xb4], R6 ;  /* 0x0000b40601007387 */ /* 0x0041e80000100800 */
[----:B0-----:R-:W2:Y:S04]  /*31b30*/  LDL.LU R6, [R1+0x33c8] ;  /* 0x0033c80001067983 */ /* 0x001ea80000300800 */
        /* <DEDUP_REMOVED lines=9> */
[----:B------:R-:W2:Y:S01]  /*31bd0*/  LDL R3, [R1+0x2590] ;  /* 0x0025900001037983 */ /* 0x000ea20000100800 */
[----:B------:R-:W-:-:S02]  /*31be0*/  PRMT R26, RZ, 0x7610, R26 ;  /* 0x00007610ff1a7816 */ /* 0x000fc4000000001a */
        /* <DEDUP_REMOVED lines=9> */
[----:B------:R-:W-:Y:S02]  /*31c80*/  PRMT R20, RZ, 0x7610, R20 ;  /* 0x00007610ff147816 */ /* 0x000fe40000000014 */
[----:B------:R-:W-:Y:S02]  /*31c90*/  PRMT R9, RZ, 0x7610, R9 ;  /* 0x00007610ff097816 */ /* 0x000fe40000000009 */
[----:B------:R-:W-:Y:S02]  /*31ca0*/  ISETP.GT.AND P4, PT, R4, 0x79, PT ;  /* 0x000000790400780c */ /* 0x000fe40003f84270 */
        /* <DEDUP_REMOVED lines=43> */
[----:B---3--:R-:W-:Y:S02]  /*31f60*/  PRMT R28, RZ, 0x7610, R28 ;  /* 0x00007610ff1c7816 */ /* 0x008fe4000000001c */
[----:B------:R-:W-:Y:S02]  /*31f70*/  PRMT R7, RZ, 0x7610, R7 ;  /* 0x00007610ff077816 */ /* 0x000fe40000000007 */
[----:B------:R-:W-:Y:S02]  /*31f80*/  ISETP.GT.AND P2, PT, R4, 0x6f, PT ;  /* 0x0000006f0400780c */ /* 0x000fe40003f44270 */
[----:B--2---:R-:W-:-:S04]  /*31f90*/  @P4 LOP3.LUT R3, R3, R2, RZ, 0x3c, !PT ;  /* 0x0000000203034212 */ /* 0x004fc800078e3cff */
[----:B------:R-:W-:-:S04]  /*31fa0*/  @P4 LOP3.LUT R2, R3, R2, RZ, 0x3c, !PT ;  /* 0x0000000203024212 */ /* 0x000fc800078e3cff */
[----:B------:R-:W-:-:S05]  /*31fb0*/  @P4 LOP3.LUT R3, R3, R2, RZ, 0x3c, !PT ;  /* 0x0000000203034212 */ /* 0x000fca00078e3cff */
[----:B------:R-:W2:Y:S04]  /*31fc0*/  @P4 LDG.E.U8 R14, desc[UR40][R2.64] ;  /* 0x00000028020e4981 */ /* 0x000ea8000c1e1100 */
[----:B--2---:R0:W-:Y:S04]  /*31fd0*/  STL [R1], R14 ;  /* 0x0000000e01007387 */ /* 0x0041e80000100800 */
[----:B0-----:R-:W2:Y:S04]  /*31fe0*/  LDL.LU R14, [R1+0x33a8] ;  /* 0x0033a800010e7983 */ /* 0x001ea80000300800 */
[----:B------:R-:W3:Y:S04]  /*31ff0*/  LDL R2, [R1+0x242c] ;  /* 0x00242c0001027983 */ /* 0x000ee80000100800 */
[----:B------:R-:W3:Y:S02]  /*32000*/  LDL R3, [R1+0x2430] ;  /* 0x0024300001037983 */ /* 0x000ee40000100800 */
[----:B---3--:R-:W-:-:S04]  /*32010*/  @P4 LOP3.LUT R3, R3, R2, RZ, 0x3c, !PT ;  /* 0x0000000203034212 */ /* 0x008fc800078e3cff */
[----:B------:R-:W-:-:S04]  /*32020*/  @P4 LOP3.LUT R2, R3, R2, RZ, 0x3c, !PT ;  /* 0x0000000203024212 */ /* 0x000fc800078e3cff */
[----:B------:R-:W-:-:S05]  /*32030*/  @P4 LOP3.LUT R3, R3, R2, RZ, 0x3c, !PT ;  /* 0x0000000203034212 */ /* 0x000fca00078e3cff */
[----:B------:R-:W3:Y:S04]  /*32040*/  @P4 LDG.E.U8 R29, desc[UR40][R2.64] ;  /* 0x00000028021d4981 */ /* 0x000ee8000c1e1100 */
[----:B------:R-:W2:Y:S04]  /*32050*/  LDL R2, [R1+0x2424] ;  /* 0x0024240001027983 */ /* 0x000ea80000100800 */
[----:B------:R-:W2:Y:S04]  /*32060*/  LDL R3, [R1+0x2428] ;  /* 0x0024280001037983 */ /* 0x000ea80000100800 */
[----:B---3--:R0:W-:Y:S04]  /*32070*/  STL [R1+0x335c], R29 ;  /* 0x00335c1d01007387 */ /* 0x0081e80000100800 */
[----:B0-----:R-:W3:Y:S01]  /*32080*/  LDL R29, [R1+0x2588] ;  /* 0x00258800011d7983 */ /* 0x001ee20000100800 */
[----:B--2---:R-:W-:-:S04]  /*32090*/  @P4 LOP3.LUT R3, R3, R2, RZ, 0x3c, !PT ;  /* 0x0000000203034212 */ /* 0x004fc800078e3cff */
[----:B------:R-:W-:-:S04]  /*320a0*/  @P4 LOP3.LUT R2, R3, R2, RZ, 0x3c, !PT ;  /* 0x0000000203024212 */ /* 0x000fc800078e3cff */
[----:B------:R-:W-:-:S05]  /*320b0*/  @P4 LOP3.LUT R3, R3, R2, RZ, 0x3c, !PT ;  /* 0x0000000203034212 */ /* 0x000fca00078e3cff */
[----:B------:R3:W2:Y:S04]  /*320c0*/  @P4 LDG.E.U8 R28, desc[UR40][R2.64] ;  /* 0x00000028021c4981 */ /* 0x0006a8000c1e1100 */
[----:B------:R-:W4:Y:S01]  /*320d0*/  LDL R3, [R1+0x2584] ;  /* 0x0025840001037983 */ /* 0x000f220000100800 */
[----:B------:R-:W-:Y:S01]  /*320e0*/  PRMT R13, RZ, 0x7610, R13 ;  /* 0x00007610ff0d7816 */ /* 0x000fe2000000000d */
[----:B---3--:R-:W-:Y:S02]  /*320f0*/  @P1 IMAD.MOV.U32 R2, RZ, RZ, R29 ;  /* 0x000000ffff021224 */ /* 0x008fe400078e001d */
[----:B--2---:R-:W-:Y:S04]  /*32100*/  STL [R1+0x3360], R28 ;  /* 0x0033601c01007387 */ /* 0x004fe80000100800 */
[----:B------:R-:W2:Y:S04]  /*32110*/  LDL R29, [R1+0x2520] ;  /* 0x00252000011d7983 */ /* 0x000ea80000100800 */
[----:B----4-:R-:W3:Y:S04]  /*32120*/  @P1 LDG.E.U8 R7, desc[UR40][R2.64] ;  /* 0x0000002802071981 */ /* 0x010ee8000c1e1100 */
        /* <DEDUP_REMOVED lines=39> */
[----:B------:R-:W2:Y:S01]  /*323a0*/  LDL R3, [R1+0x251c] ;  /* 0x00251c0001037983 */ /* 0x000ea20000100800 */
[----:B------:R-:W-:Y:S01]  /*323b0*/  @P1 IMAD.MOV.U32 R2, RZ, RZ, R29 ;  /* 0x000000ffff021224 */ /* 0x000fe200078e001d */
[----:B------:R-:W-:-:S02]  /*323c0*/  PRMT R15, RZ, 0x7610, R15 ;  /* 0x00007610ff0f7816 */ /* 0x000fc4000000000f */
[----:B------:R-:W3:Y:S01]  /*323d0*/  LDL R29, [R1+0x24f8] ;  /* 0x0024f800011d7983 */ /* 0x000ee20000100800 */
[----:B------:R-:W-:Y:S02]  /*323e0*/  PRMT R16, RZ, 0x7610, R16 ;  /* 0x00007610ff107816 */ /* 0x000fe40000000010 */
[----:B------:R-:W-:Y:S02]  /*323f0*/  PRMT R17, RZ, 0x7610, R17 ;  /* 0x00007610ff117816 */ /* 0x000fe40000000011 */
[----:B------:R-:W-:Y:S01]  /*32400*/  ISETP.GT.AND P2, PT, R4, 0x73, PT ;  /* 0x000000730400780c */ /* 0x000fe20003f44270 */
[----:B--2---:R-:W2:Y:S04]  /*32410*/  @P1 LDG.E.U8 R18, desc[UR40][R2.64] ;  /* 0x0000002802121981 */ /* 0x004ea8000c1e1100 */
[----:B--2---:R0:W-:Y:S04]  /*32420*/  STL [R1+0x74], R18 ;  /* 0x0000741201007387 */ /* 0x0041e80000100800 */
[----:B0-----:R-:W2:Y:S04]  /*32430*/  LDL.LU R18, [R1+0x3390] ;  /* 0x0033900001127983 */ /* 0x001ea80000300800 */
[----:B------:R-:W2:Y:S04]  /*32440*/  LDL R2, [R1+0x2514] ;  /* 0x0025140001027983 */ /* 0x000ea80000100800 */
[----:B------:R-:W2:Y:S02]  /*32450*/  LDL R3, [R1+0x2518] ;  /* 0x0025180001037983 */ /* 0x000ea40000100800 */
[----:B--2---:R-:W-:-:S04]  /*32460*/  @P1 LOP3.LUT R3, R3, R2, RZ, 0x3c, !PT ;  /* 0x0000000203031212 */ /* 0x004fc800078e3cff */
[----:B------:R-:W-:-:S04]  /*32470*/  @P1 LOP3.LUT R2, R3, R2, RZ, 0x3c, !PT ;  /* 0x0000000203021212 */ /* 0x000fc800078e3cff */
[----:B------:R-:W-:-:S05]  /*32480*/  @P1 LOP3.LUT R3, R3, R2, RZ, 0x3c, !PT ;  /* 0x0000000203031212 */ /* 0x000fca00078e3cff */
[----:B------:R0:W2:Y:S04]  /*32490*/  @P1 LDG.E.U8 R15, desc[UR40][R2.64] ;  /* 0x00000028020f1981 */ /* 0x0000a8000c1e1100 */
[----:B------:R-:W0:Y:S04]  /*324a0*/  LDL R2, [R1+0x250c] ;  /* 0x00250c0001027983 */ /* 0x000e280000100800 */
[----:B------:R-:W0:Y:S02]  /*324b0*/  LDL R3, [R1+0x2510] ;  /* 0x0025100001037983 */ /* 0x000e240000100800 */
[----:B0-----:R-:W-:-:S04]  /*324c0*/  @P1 LOP3.LUT R3, R3, R2, RZ, 0x3c, !PT ;  /* 0x0000000203031212 */ /* 0x001fc800078e3cff */
[----:B------:R-:W-:-:S04]  /*324d0*/  @P1 LOP3.LUT R2, R3, R2, RZ, 0x3c, !PT ;  /* 0x0000000203021212 */ /* 0x000fc800078e3cff */
[----:B------:R-:W-:-:S05]  /*324e0*/  @P1 LOP3.LUT R3, R3, R2, RZ, 0x3c, !PT ;  /* 0x0000000203031212 */ /* 0x000fca00078e3cff */
[----:B------:R-:W3:Y:S04]  /*324f0*/  @P1 LDG.E.U8 R16, desc[UR40][R2.64] ;  /* 0x0000002802101981 */ /* 0x000ee8000c1e1100 */
[----:B--2---:R0:W-:Y:S04]  /*32500*/  STL [R1+0x70], R15 ;  /* 0x0000700f01007387 */ /* 0x0041e80000100800 */
[----:B0-----:R-:W2:Y:S04]  /*32510*/  LDL R15, [R1+0x24f0] ;  /* 0x0024f000010f7983 */ /* 0x001ea80000100800 */
[----:B---3--:R0:W-:Y:S04]  /*32520*/  STL [R1+0x6c], R16 ;  /* 0x00006c1001007387 */ /* 0x0081e80000100800 */
[----:B0-----:R-:W3:Y:S04]  /*32530*/  LDL.LU R16, [R1+0x338c] ;  /* 0x00338c0001107983 */ /* 0x001ee80000300800 */
        /* <DEDUP_REMOVED lines=14> */
[----:B------:R-:W2:Y:S01]  /*32620*/  @P2 LDG.E.U8 R19, desc[UR40][R2.64] ;  /* 0x0000002802132981 */ /* 0x000ea2000c1e1100 */
[----:B------:R-:W-:-:S03]  /*32630*/  PRMT R6, RZ, 0x7610, R6 ;  /* 0x00007610ff067816 */ /* 0x000fc60000000006 */
[----:B--2---:R0:W-:Y:S04]  /*32640*/  STL [R1+0x64], R19 ;  /* 0x0000641301007387 */ /* 0x0041e80000100800 */
[----:B0-----:R-:W2:Y:S04]  /*32650*/  LDL.LU R19, [R1+0x3384] ;  /* 0x0033840001137983 */ /* 0x001ea80000300800 */
[----:B------:R-:W2:Y:S01]  /*32660*/  LDL R3, [R1+0x24f4] ;  /* 0x0024f40001037983 */ /* 0x000ea20000100800 */
[----:B------:R-:W-:Y:S01]  /*32670*/  @P2 IMAD.MOV.U32 R2, RZ, RZ, R29 ;  /* 0x000000ffff022224 */ /* 0x000fe200078e001d */
[----:B------:R-:W-:-:S02]  /*32680*/  PRMT R11, RZ, 0x7610, R11 ;  /* 0x00007610ff0b7816 */ /* 0x000fc4000000000b */
[----:B------:R-:W3:Y:S04]  /*32690*/  LDL R29, [R1+0x241c] ;  /* 0x00241c00011d7983 */ /* 0x000ee80000100800 */
[----:B--2---:R0:W2:Y:S04]  /*326a0*/  @P2 LDG.E.U8 R6, desc[UR40][R2.64] ;  /* 0x0000002802062981 */ /* 0x0040a8000c1e1100 */
[----:B------:R-:W3:Y:S01]  /*326b0*/  LDL R3, [R1+0x24ec] ;  /* 0x0024ec0001037983 */ /* 0x000ee20000100800 */
[----:B0-----:R-:W-:-:S03]  /*326c0*/  @P2 IMAD.MOV.U32 R2, RZ, RZ, R15 ;  /* 0x000000ffff022224 */ /* 0x001fc600078e000f */
[----:B--2---:R0:W-:Y:S01]  /*326d0*/  STL [R1+0x60], R6 ;  /* 0x0000600601007387 */ /* 0x0041e20000100800 */
[----:B------:R-:W-:-:S03]  /*326e0*/  PRMT R21, RZ, 0x7610, R21 ;  /* 0x00007610ff157816 */ /* 0x000fc60000000015 */
[----:B------:R-:W2:Y:S04]  /*326f0*/  LDL R15, [R1+0x2414] ;  /* 0x00241400010f7983 */ /* 0x000ea80000100800 */
[----:B---3--:R1:W3:Y:S04]  /*32700*/  @P2 LDG.E.U8 R11, desc[UR40][R2.64] ;  /* 0x00000028020b2981 */ /* 0x0082e8000c1e1100 */
[----:B0-----:R-:W2:Y:S04]  /*32710*/  LDL R6, [R1+0x2420] ;  /* 0x0024200001067983 */ /* 0x001ea80000100800 */
[----:B------:R-:W1:Y:S04]  /*32720*/  LDL R2, [R1+0x24e4] ;  /* 0x0024e40001027983 */ /* 0x000e680000100800 */
[----:B------:R-:W1:Y:S02]  /*32730*/  LDL R3, [R1+0x24e8] ;  /* 0x0024e80001037983 */ /* 0x000e640000100800 */
[----:B-1----:R-:W-:-:S04]  /*32740*/  @P2 LOP3.LUT R3, R3, R2, RZ, 0x3c, !PT ;  /* 0x0000000203032212 */ /* 0x002fc800078e3cff */
[----:B------:R-:W-:-:S04]  /*32750*/  @P2 LOP3.LUT R2, R3, R2, RZ, 0x3c, !PT ;  /* 0x0000000203022212 */ /* 0x000fc800078e3cff */
[----:B------:R-:W-:-:S05]  /*32760*/  @P2 LOP3.LUT R3, R3, R2, RZ, 0x3c, !PT ;  /* 0x0000000203032212 */ /* 0x000fca00078e3cff */
[----:B------:R-:W2:Y:S04]  /*32770*/  @P2 LDG.E.U8 R21, desc[UR40][R2.64] ;  /* 0x0000002802152981 */ /* 0x000ea8000c1e1100 */
[----:B---3--:R0:W-:Y:S04]  /*32780*/  STL [R1+0x5c], R11 ;  /* 0x00005c0b01007387 */ /* 0x0081e80000100800 */
[----:B0-----:R-:W3:Y:S04]  /*32790*/  LDL R11, [R1+0x2418] ;  /* 0x00241800010b7983 */ /* 0x001ee80000100800 */
[----:B--2---:R0:W-:Y:S04]  /*327a0*/  STL [R1+0x58], R21 ;  /* 0x0000581501007387 */ /* 0x0041e80000100800 */
[----:B0-----:R-:W2:Y:S04]  /*327b0*/  LDL.LU R21, [R1+0x3380] ;  /* 0x0033800001157983 */ /* 0x001ea80000300800 */
[----:B------:R-:W2:Y:S04]  /*327c0*/  LDL R2, [R1+0x24dc] ;  /* 0x0024dc0001027983 */ /* 0x000ea80000100800 */
[----:B------:R-:W2:Y:S01]  /*327d0*/  LDL R3, [R1+0x24e0] ;  /* 0x0024e00001037983 */ /* 0x000ea20000100800 */
[----:B------:R-:W-:-:S02]  /*327e0*/  ISETP.GT.AND P1, PT, R4, 0x74, PT ;  /* 0x000000740400780c */ /* 0x000fc40003f24270 */
[----:B------:R-:W-:-:S11]  /*327f0*/  PRMT R23, RZ, 0x7610, R23 ;  /* 0x00007610ff177816 */ /* 0x000fd60000000017 */
        /* <DEDUP_REMOVED lines=8> */
[----:B------:R-:W-:-:S02]  /*32880*/  ISETP.GT.AND P3, PT, R4, 0x7a, PT ;  /* 0x0000007a0400780c */ /* 0x000fc40003f64270 */
[----:B------:R-:W-:Y:S02]  /*32890*/  PRMT R24, RZ, 0x7610, R24 ;  /* 0x00007610ff187816 */ /* 0x000fe40000000018 */
[----:B------:R-:W-:Y:S02]  /*328a0*/  PRMT R27, RZ, 0x7610, R27 ;  /* 0x00007610ff1b7816 */ /* 0x000fe4000000001b */
[----:B--2---:R-:W-:-:S04]  /*328b0*/  @P1 LOP3.LUT R3, R3, R2, RZ, 0x3c, !PT ;  /* 0x0000000203031212 */ /* 0x004fc800078e3cff */
[----:B------:R-:W-:-:S04]  /*328c0*/  @P1 LOP3.LUT R2, R3, R2, RZ, 0x3c, !PT ;  /* 0x0000000203021212 */ /* 0x000fc800078e3cff */
[----:B------:R-:W-:-:S05]  /*328d0*/  @P1 LOP3.LUT R3, R3, R2, RZ, 0x3c, !PT ;  /* 0x0000000203031212 */ /* 0x000fca00078e3cff */
[----:B------:R0:W2:Y:S02]  /*328e0*/  @P1 LDG.E.U8 R24, desc[UR40][R2.64] ;  /* 0x0000002802181981 */ /* 0x0000a4000c1e1100 */
[----:B0-----:R-:W-:Y:S02]  /*328f0*/  @P3 IMAD.MOV.U32 R2, RZ, RZ, R6 ;  /* 0x000000ffff023224 */ /* 0x001fe400078e0006 */
[----:B------:R-:W-:-:S05]  /*32900*/  @P3 IMAD.MOV.U32 R3, RZ, RZ, R29 ;  /* 0x000000ffff033224 */ /* 0x000fca00078e001d */
[----:B------:R3:W4:Y:S01]  /*32910*/  @P3 LDG.E.U8 R27, desc[UR40][R2.64] ;  /* 0x00000028021b3981 */ /* 0x000722000c1e1100 */
[----:B------:R-:W-:Y:S01]  /*32920*/  PRMT R26, RZ, 0x7610, R26 ;  /* 0x00007610ff1a7816 */ /* 0x000fe2000000001a */
[----:B---3--:R-:W-:Y:S02]  /*32930*/  @P3 IMAD.MOV.U32 R2, RZ, RZ, R11 ;  /* 0x000000ffff023224 */ /* 0x008fe400078e000b */
[----:B------:R-:W-:-:S05]  /*32940*/  @P3 IMAD.MOV.U32 R3, RZ, RZ, R15 ;  /* 0x000000ffff033224 */ /* 0x000fca00078e000f */
[----:B------:R0:W3:Y:S04]  /*32950*/  @P3 LDG.E.U8 R26, desc[UR40][R2.64] ;  /* 0x00000028021a3981 */ /* 0x0000e8000c1e1100 */
[----:B--2---:R1:W-:Y:S04]  /*32960*/  STL [R1+0x50], R24 ;  /* 0x0000501801007387 */ /* 0x0043e80000100800 */
[----:B-1----:R-:W2:Y:S04]  /*32970*/  LDL.LU R24, [R1+0x3378] ;  /* 0x0033780001187983 */ /* 0x002ea80000300800 */
[----:B------:R-:W2:Y:S04]  /*32980*/  LDL R6, [R1+0x2408] ;  /* 0x0024080001067983 */ /* 0x000ea80000100800 */
[----:B------:R-:W2:Y:S04]  /*32990*/  LDL R29, [R1+0x24d0] ;  /* 0x0024d000011d7983 */ /* 0x000ea80000100800 */
[----:B----4-:R-:W-:Y:S04]  /*329a0*/  STL [R1+0x3334], R27 ;  /* 0x0033341b01007387 */ /* 0x010fe80000100800 */
[----:B------:R-:W0:Y:S04]  /*329b0*/  LDL R2, [R1+0x240c] ;  /* 0x00240c0001027983 */ /* 0x000e280000100800 */
[----:B------:R-:W0:Y:S01]  /*329c0*/  LDL R3, [R1+0x2410] ;  /* 0x0024100001037983 */ /* 0x000e220000100800 */
[----:B------:R-:W-:-:S03]  /*329d0*/  PRMT R22, RZ, 0x7610, R22 ;  /* 0x00007610ff167816 */ /* 0x000fc60000000016 */
[----:B------:R-:W4:Y:S04]  /*329e0*/  LDL R15, [R1+0x24c4] ;  /* 0x0024c400010f7983 */ /* 0x000f280000100800 */
[----:B------:R-:W2:Y:S01]  /*329f0*/  LDL R11, [R1+0x24c8] ;  /* 0x0024c800010b7983 */ /* 0x000ea20000100800 */
[----:B0-----:R-:W-:-:S04]  /*32a00*/  @P3 LOP3.LUT R3, R3, R2, RZ, 0x3c, !PT ;  /* 0x0000000203033212 */ /* 0x001fc800078e3cff */
[----:B------:R-:W-:-:S04]  /*32a10*/  @P3 LOP3.LUT R2, R3, R2, RZ, 0x3c, !PT ;  /* 0x0000000203023212 */ /* 0x000fc800078e3cff */
[----:B------:R-:W-:-:S05]  /*32a20*/  @P3 LOP3.LUT R3, R3, R2, RZ, 0x3c, !PT ;  /* 0x0000000203033212 */ /* 0x000fca00078e3cff */
[----:B------:R-:W2:Y:S04]  /*32a30*/  @P3 LDG.E.U8 R22, desc[UR40][R2.64] ;  /* 0x0000002802163981 */ /* 0x000ea8000c1e1100 */
[----:B---3--:R-:W-:Y:S04]  /*32a40*/  STL [R1+0x3338], R26 ;  /* 0x0033381a01007387 */ /* 0x008fe80000100800 */
[----:B------:R-:W3:Y:S04]  /*32a50*/  LDL R3, [R1+0x2404] ;  /* 0x0024040001037983 */ /* 0x000ee80000100800 */
[----:B--2---:R0:W-:Y:S04]  /*32a60*/  STL [R1+0x333c], R22 ;  /* 0x00333c1601007387 */ /* 0x0041e80000100800 */
[----:B0-----:R-:W2:Y:S01]  /*32a70*/  LDL R22, [R1+0x24cc] ;  /* 0x0024cc0001167983 */ /* 0x001ea20000100800 */
[----:B------:R-:W-:Y:S01]  /*32a80*/  PRMT R20, RZ, 0x7610, R20 ;  /* 0x00007610ff147816 */ /* 0x000fe20000000014 */
[----:B------:R-:W-:Y:S01]  /*32a90*/  @P3 IMAD.MOV.U32 R2, RZ, RZ, R6 ;  /* 0x000000ffff023224 */ /* 0x000fe200078e0006 */
[----:B------:R-:W-:-:S02]  /*32aa0*/  PRMT R28, RZ, 0x7610, R28 ;  /* 0x00007610ff1c7816 */ /* 0x000fc4000000001c */
[----:B------:R-:W-:Y:S01]  /*32ab0*/  PRMT R9, RZ, 0x7610, R9 ;  /* 0x00007610ff097816 */ /* 0x000fe20000000009 */
[----:B------:R-:W4:Y:S04]  /*32ac0*/  LDL R6, [R1+0x24b8] ;  /* 0x0024b80001067983 */ /* 0x000f280000100800 */
[----:B---3--:R0:W3:Y:S02]  /*32ad0*/  @P3 LDG.E.U8 R20, desc[UR40][R2.64] ;  /* 0x0000002802143981 */ /* 0x0080e4000c1e1100 */
[----:B0-----:R-:W-:Y:S02]  /*32ae0*/  @P1 IMAD.MOV.U32 R2, RZ, RZ, R29 ;  /* 0x000000ffff021224 */ /* 0x001fe400078e001d */
[----:B--2---:R-:W-:-:S05]  /*32af0*/  @P1 IMAD.MOV.U32 R3, RZ, RZ, R22 ;  /* 0x000000ffff031224 */ /* 0x004fca00078e0016 */
[----:B------:R0:W2:Y:S04]  /*32b00*/  @P1 LDG.E.U8 R28, desc[UR40][R2.64] ;  /* 0x00000028021c1981 */ /* 0x0000a8000c1e1100 */
[----:B---3--:R-:W-:Y:S04]  /*32b10*/  STL [R1+0x3340], R20 ;  /* 0x0033401401007387 */ /* 0x008fe80000100800 */
[----:B------:R-:W3:Y:S01]  /*32b20*/  LDL R29, [R1+0x24ac] ;  /* 0x0024ac00011d7983 */ /* 0x000ee20000100800 */
[----:B0-----:R-:W-:Y:S02]  /*32b30*/  @P1 IMAD.MOV.U32 R2, RZ, RZ, R11 ;  /* 0x000000ffff021224 */ /* 0x001fe400078e000b */
[----:B----4-:R-:W-:-:S05]  /*32b40*/  @P1 IMAD.MOV.U32 R3, RZ, RZ, R15 ;  /* 0x000000ffff031224 */ /* 0x010fca00078e000f */
[----:B------:R0:W4:Y:S04]  /*32b50*/  @P1 LDG.E.U8 R9, desc[UR40][R2.64] ;  /* 0x0000002802091981 */ /* 0x000128000c1e1100 */
[----:B--2---:R1:W-:Y:S04]  /*32b60*/  STL [R1+0x48], R28 ;  /* 0x0000481c01007387 */ /* 0x0043e80000100800 */
[----:B------:R-:W0:Y:S04]  /*32b70*/  LDL R2, [R1+0x24bc] ;  /* 0x0024bc0001027983 */ /* 0x000e280000100800 */
[----:B------:R-:W0:Y:S01]  /*32b80*/  LDL R3, [R1+0x24c0] ;  /* 0x0024c00001037983 */ /* 0x000e220000100800 */
[----:B------:R-:W-:-:S02]  /*32b90*/  ISETP.GT.AND P2, PT, R4, 0x75, PT ;  /* 0x000000750400780c */ /* 0x000fc40003f44270 */
[----:B------:R-:W-:Y:S01]  /*32ba0*/  PRMT R25, RZ, 0x7610, R25 ;  /* 0x00007610ff197816 */ /* 0x000fe20000000019 */
[----:B------:R-:W2:Y:S04]  /*32bb0*/  LDL R22, [R1+0x24a4] ;  /* 0x0024a40001167983 */ /* 0x000ea80000100800 */
[----:B------:R-:W2:Y:S04]  /*32bc0*/  LDL R15, [R1+0x24a8] ;  /* 0x0024a800010f7983 */ /* 0x000ea80000100800 */
[----:B------:R-:W2:Y:S04]  /*32bd0*/  LDL R11, [R1+0x249c] ;  /* 0x00249c00010b7983 */ /* 0x000ea80000100800 */
[----:B-1----:R-:W2:Y:S01]  /*32be0*/  LDL R28, [R1+0x24b0] ;  /* 0x0024b000011c7983 */ /* 0x002ea20000100800 */
[----:B0-----:R-:W-:-:S04]  /*32bf0*/  @P2 LOP3.LUT R3, R3, R2, RZ, 0x3c, !PT ;  /* 0x0000000203032212 */ /* 0x001fc800078e3cff */
[----:B------:R-:W-:-:S04]  /*32c00*/  @P2 LOP3.LUT R2, R3, R2, RZ, 0x3c, !PT ;  /* 0x0000000203022212 */ /* 0x000fc800078e3cff */
[----:B------:R-:W-:-:S05]  /*32c10*/  @P2 LOP3.LUT R3, R3, R2, RZ, 0x3c, !PT ;  /* 0x0000000203032212 */ /* 0x000fca00078e3cff */
[----:B------:R-:W2:Y:S04]  /*32c20*/  @P2 LDG.E.U8 R25, desc[UR40][R2.64] ;  /* 0x0000002802192981 */ /* 0x000ea8000c1e1100 */
[----:B----4-:R0:W-:Y:S04]  /*32c30*/  STL [R1+0x44], R9 ;  /* 0x0000440901007387 */ /* 0x0101e80000100800 */
[----:B0-----:R-:W4:Y:S04]  /*32c40*/  LDL R9, [R1+0x24a0] ;  /* 0x0024a00001097983 */ /* 0x001f280000100800 */
[----:B--2---:R0:W-:Y:S04]  /*32c50*/  STL [R1+0x40], R25 ;  /* 0x0000401901007387 */ /* 0x0041e80000100800 */
[----:B0-----:R-:W2:Y:S04]  /*32c60*/  LDL.LU R25, [R1+0x3374] ;  /* 0x0033740001197983 */ /* 0x001ea80000300800 */
[----:B------:R-:W2:Y:S01]  /*32c70*/  LDL R3, [R1+0x24b4] ;  /* 0x0024b40001037983 */ /* 0x000ea20000100800 */
[----:B------:R-:W-:Y:S01]  /*32c80*/  PRMT R5, RZ, 0x7610, R5 ;  /* 0x00007610ff057816 */ /* 0x000fe20000000005 */
[----:B------:R-:W-:Y:S01]  /*32c90*/  @P2 IMAD.MOV.U32 R2, RZ, RZ, R6 ;  /* 0x000000ffff022224 */ /* 0x000fe200078e0006 */
[----:B------:R-:W-:-:S02]  /*32ca0*/  ISETP.GT.AND P1, PT, R4, 0x76, PT ;  /* 0x000000760400780c */ /* 0x000fc40003f24270 */
[----:B------:R-:W-:Y:S02]  /*32cb0*/  PRMT R26, RZ, 0x7610, R26 ;  /* 0x00007610ff1a7816 */ /* 0x000fe4000000001a */
[----:B------:R-:W-:Y:S01]  /*32cc0*/  PRMT R14, RZ, 0x7610, R14 ;  /* 0x00007610ff0e7816 */ /* 0x000fe2000000000e */
[----:B------:R-:W3:Y:S04]  /*32cd0*/  LDL R6, [R1+0x2494] ;  /* 0x0024940001067983 */ /* 0x000ee80000100800 */
[----:B--2---:R0:W2:Y:S02]  /*32ce0*/  @P2 LDG.E.U8 R5, desc[UR40][R2.64] ;  /* 0x0000002802052981 */ /* 0x0040a4000c1e1100 */
[----:B0-----:R-:W-:Y:S02]  /*32cf0*/  @P2 IMAD.MOV.U32 R2, RZ, RZ, R28 ;  /* 0x000000ffff022224 */ /* 0x001fe400078e001c */
[----:B---3--:R-:W-:-:S05]  /*32d00*/  @P2 IMAD.MOV.U32 R3, RZ, RZ, R29 ;  /* 0x000000ffff032224 */ /* 0x008fca00078e001d */
[----:B------:R0:W3:Y:S01]  /*32d10*/  @P2 LDG.E.U8 R26, desc[UR40][R2.64] ;  /* 0x00000028021a2981 */ /* 0x0000e2000c1e1100 */
[----:B------:R-:W-:Y:S01]  /*32d20*/  PRMT R7, RZ, 0x7610, R7 ;  /* 0x00007610ff077816 */ /* 0x000fe20000000007 */
[----:B0-----:R-:W-:Y:S02]  /*32d30*/  @P2 IMAD.MOV.U32 R2, RZ, RZ, R15 ;  /* 0x000000ffff022224 */ /* 0x001fe400078e000f */
[----:B------:R-:W-:-:S05]  /*32d40*/  @P2 IMAD.MOV.U32 R3, RZ, RZ, R22 ;  /* 0x000000ffff032224 */ /* 0x000fca00078e0016 */
[----:B------:R4:W3:Y:S02]  /*32d50*/  @P2 LDG.E.U8 R14, desc[UR40][R2.64] ;  /* 0x00000028020e2981 */ /* 0x0008e4000c1e1100 */
[----:B----4-:R-:W-:Y:S02]  /*32d60*/  @P1 IMAD.MOV.U32 R2, RZ, RZ, R9 ;  /* 0x000000ffff021224 */ /* 0x010fe400078e0009 */
[----:B------:R-:W-:-:S05]  /*32d70*/  @P1 IMAD.MOV.U32 R3, RZ, RZ, R11 ;  /* 0x000000ffff031224 */ /* 0x000fca00078e000b */
[----:B------:R0:W4:Y:S04]  /*32d80*/  @P1 LDG.E.U8 R7, desc[UR40][R2.64] ;  /* 0x0000002802071981 */ /* 0x000128000c1e1100 */
[----:B--2---:R1:W-:Y:S04]  /*32d90*/  STL [R1+0x3c], R5 ;  /* 0x00003c0501007387 */ /* 0x0043e80000100800 */
[----:B------:R-:W2:Y:S04]  /*32da0*/  LDL R29, [R1+0x248c] ;  /* 0x00248c00011d7983 */ /* 0x000ea80000100800 */
[----:B------:R-:W2:Y:S04]  /*32db0*/  LDL R28, [R1+0x2490] ;  /* 0x00249000011c7983 */ /* 0x000ea80000100800 */
[----:B-1----:R-:W2:Y:S01]  /*32dc0*/  LDL R5, [R1+0x2498] ;  /* 0x0024980001057983 */ /* 0x002ea20000100800 */
[----:B------:R-:W-:Y:S01]  /*32dd0*/  PRMT R0, RZ, 0x7610, R0 ;  /* 0x00007610ff007816 */ /* 0x000fe20000000000 */
[----:B0-----:R-:W-:-:S02]  /*32de0*/  @P1 IMAD.MOV.U32 R3, RZ, RZ, R6 ;  /* 0x000000ffff031224 */ /* 0x001fc400078e0006 */
[----:B---3--:R0:W-:Y:S04]  /*32df0*/  STL [R1+0x38], R26 ;  /* 0x0000381a01007387 */ /* 0x0081e80000100800 */
[----:B------:R-:W3:Y:S04]  /*32e00*/  LDL R22, [R1+0x2488] ;  /* 0x0024880001167983 */ /* 0x000ee80000100800 */
[----:B------:R-:W3:Y:S04]  /*32e10*/  LDL R15, [R1+0x247c] ;  /* 0x00247c00010f7983 */ /* 0x000ee80000100800 */
[----:B0-----:R-:W3:Y:S04]  /*32e20*/  LDL R26, [R1+0x2484] ;  /* 0x00248400011a7983 */ /* 0x001ee80000100800 */
[----:B------:R0:W-:Y:S04]  /*32e30*/  STL [R1+0x34], R14 ;  /* 0x0000340e01007387 */ /* 0x0001e80000100800 */
[----:B------:R-:W3:Y:S04]  /*32e40*/  LDL R6, [R1+0x2478] ;  /* 0x0024780001067983 */ /* 0x000ee80000100800 */
[----:B0-----:R-:W3:Y:S04]  /*32e50*/  LDL R14, [R1+0x2480] ;  /* 0x00248000010e7983 */ /* 0x001ee80000100800 */
[----:B----4-:R0:W-:Y:S04]  /*32e60*/  STL [R1+0x30], R7 ;  /* 0x0000300701007387 */ /* 0x0101e80000100800 */
[----:B------:R-:W4:Y:S04]  /*32e70*/  LDL R11, [R1+0x246c] ;  /* 0x00246c00010b7983 */ /* 0x000f280000100800 */
[----:B------:R-:W4:Y:S04]  /*32e80*/  LDL R9, [R1+0x2470] ;  /* 0x0024700001097983 */ /* 0x000f280000100800 */
[----:B0-----:R-:W4:Y:S01]  /*32e90*/  LDL R7, [R1+0x2474] ;  /* 0x0024740001077983 */ /* 0x001f220000100800 */
[----:B--2---:R-:W-:Y:S01]  /*32ea0*/  @P1 IMAD.MOV.U32 R2, RZ, RZ, R5 ;  /* 0x000000ffff021224 */ /* 0x004fe200078e0005 */
[----:B------:R-:W-:-:S02]  /*32eb0*/  ISETP.GT.AND P2, PT, R4, 0x77, PT ;  /* 0x000000770400780c */ /* 0x000fc40003f44270 */
[----:B------:R-:W-:Y:S02]  /*32ec0*/  PRMT R27, RZ, 0x7610, R27 ;  /* 0x00007610ff1b7816 */ /* 0x000fe4000000001b */
[----:B------:R-:W-:Y:S02]  /*32ed0*/  PRMT R20, RZ, 0x7610, R20 ;  /* 0x00007610ff147816 */ /* 0x000fe40000000014 */
[----:B------:R-:W-:Y:S01]  /*32ee0*/  PRMT R13, RZ, 0x7610, R13 ;  /* 0x00007610ff0d7816 */ /* 0x000fe2000000000d */
[----:B------:R0:W2:Y:S04]  /*32ef0*/  @P1 LDG.E.U8 R0, desc[UR40][R2.64] ;  /* 0x0000002802001981 */ /* 0x0000a8000c1e1100 */
[----:B------:R-:W2:Y:S01]  /*32f00*/  LDL R5, [R1+0x2464] ;  /* 0x0024640001057983 */ /* 0x000ea20000100800 */
[----:B0-----:R-:W-:-:S02]  /*32f10*/  @P1 IMAD.MOV.U32 R2, RZ, RZ, R28 ;  /* 0x000000ffff021224 */ /* 0x001fc400078e001c */
[----:B------:R-:W-:-:S05]  /*32f20*/  @P1 IMAD.MOV.U32 R3, RZ, RZ, R29 ;  /* 0x000000ffff031224 */ /* 0x000fca00078e001d */
[----:B------:R3:W2:Y:S02]  /*32f30*/  @P1 LDG.E.U8 R27, desc[UR40][R2.64] ;  /* 0x00000028021b1981 */ /* 0x0006a4000c1e1100 */
[----:B---3--:R-:W-:Y:S02]  /*32f40*/  @P1 IMAD.MOV.U32 R2, RZ, RZ, R22 ;  /* 0x000000ffff021224 */ /* 0x008fe400078e0016 */
[----:B------:R-:W-:-:S05]  /*32f50*/  @P1 IMAD.MOV.U32 R3, RZ, RZ, R26 ;  /* 0x000000ffff031224 */ /* 0x000fca00078e001a */
[----:B------:R0:W3:Y:S01]  /*32f60*/  @P1 LDG.E.U8 R20, desc[UR40][R2.64] ;  /* 0x0000002802141981 */ /* 0x0000e2000c1e1100 */
[----:B------:R-:W-:Y:S01]  /*32f70*/  PRMT R12, RZ, 0x7610, R12 ;  /* 0x00007610ff0c7816 */ /* 0x000fe2000000000c */
[----:B0-----:R-:W-:Y:S02]  /*32f80*/  @P2 IMAD.MOV.U32 R2, RZ, RZ, R14 ;  /* 0x000000ffff022224 */ /* 0x001fe400078e000e */
[----:B------:R-:W-:-:S05]  /*32f90*/  @P2 IMAD.MOV.U32 R3, RZ, RZ, R15 ;  /* 0x000000ffff032224 */ /* 0x000fca00078e000f */
[----:B------:R0:W3:Y:S01]  /*32fa0*/  @P2 LDG.E.U8 R13, desc[UR40][R2.64] ;  /* 0x00000028020d2981 */ /* 0x0000e2000c1e1100 */
[----:B------:R-:W-:Y:S01]  /*32fb0*/  PRMT R8, RZ, 0x7610, R8 ;  /* 0x00007610ff087816 */ /* 0x000fe20000000008 */
[----:B0-----:R-:W-:Y:S02]  /*32fc0*/  @P2 IMAD.MOV.U32 R2, RZ, RZ, R6 ;  /* 0x000000ffff022224 */ /* 0x001fe400078e0006 */
[----:B----4-:R-:W-:-:S05]  /*32fd0*/  @P2 IMAD.MOV.U32 R3, RZ, RZ, R7 ;  /* 0x000000ffff032224 */ /* 0x010fca00078e0007 */
[----:B------:R0:W4:Y:S02]  /*32fe0*/  @P2 LDG.E.U8 R12, desc[UR40][R2.64] ;  /* 0x00000028020c2981 */ /* 0x000124000c1e1100 */
[----:B0-----:R-:W-:Y:S02]  /*32ff0*/  @P2 IMAD.MOV.U32 R2, RZ, RZ, R9 ;  /* 0x000000ffff022224 */ /* 0x001fe400078e0009 */
[----:B------:R-:W-:-:S05]  /*33000*/  @P2 IMAD.MOV.U32 R3, RZ, RZ, R11 ;  /* 0x000000ffff032224 */ /* 0x000fca00078e000b */
[----:B------:R0:W3:Y:S04]  /*33010*/  @P2 LDG.E.U8 R8, desc[UR40][R2.64] ;  /* 0x0000002802082981 */ /* 0x0000e8000c1e1100 */
[----:B--2---:R1:W-:Y:S04]  /*33020*/  STL [R1+0x2c], R0 ;  /* 0x00002c0001007387 */ /* 0x0043e80000100800 */
[----:B------:R-:W2:Y:S04]  /*33030*/  LDL R7, [R1+0x23fc] ;  /* 0x0023fc0001077983 */ /* 0x000ea80000100800 */
[----:B------:R-:W2:Y:S04]  /*33040*/  LDL R6, [R1+0x2400] ;  /* 0x0024000001067983 */ /* 0x000ea80000100800 */
[----:B-1----:R-:W2:Y:S01]  /*33050*/  LDL R0, [R1+0x2468] ;  /* 0x0024680001007983 */ /* 0x002ea20000100800 */
[----:B------:R-:W-:-:S02]  /*33060*/  ISETP.GT.AND P1, PT, R4, 0x7b, PT ;  /* 0x0000007b0400780c */ /* 0x000fc40003f24270 */
[----:B------:R-:W-:Y:S01]  /*33070*/  PRMT R10, RZ, 0x7610, R10 ;  /* 0x00007610ff0a7816 */ /* 0x000fe2000000000a */
[----:B0-----:R-:W-:Y:S01]  /*33080*/  @P2 IMAD.MOV.U32 R3, RZ, RZ, R5 ;  /* 0x000000ffff032224 */ /* 0x001fe200078e0005 */
[----:B------:R-:W-:Y:S01]  /*33090*/  PRMT R18, RZ, 0x7610, R18 ;  /* 0x00007610ff127816 */ /* 0x000fe20000000012 */
[----:B---3--:R0:W-:Y:S04]  /*330a0*/  STL [R1+0x18], R8 ;  /* 0x0000180801007387 */ /* 0x0081e80000100800 */
[----:B------:R-:W3:Y:S04]  /*330b0*/  LDL R5, [R1+0x23f8] ;  /* 0x0023f80001057983 */ /* 0x000ee80000100800 */
[----:B------:R-:W3:Y:S04]  /*330c0*/  LDL R11, [R1+0x23ec] ;  /* 0x0023ec00010b7983 */ /* 0x000ee80000100800 */
[----:B0-----:R-:W3:Y:S01]  /*330d0*/  LDL R8, [R1+0x23f4] ;  /* 0x0023f40001087983 */ /* 0x001ee20000100800 */
[----:B--2---:R-:W-:-:S03]  /*330e0*/  @P2 IMAD.MOV.U32 R2, RZ, RZ, R0 ;  /* 0x000000ffff022224 */ /* 0x004fc600078e0000 */
[----:B------:R-:W2:Y:S04]  /*330f0*/  LDL R0, [R1+0x23f0] ;  /* 0x0023f00001007983 */ /* 0x000ea80000100800 */
[----:B------:R0:W2:Y:S02]  /*33100*/  @P2 LDG.E.U8 R10, desc[UR40][R2.64] ;  /* 0x00000028020a2981 */ /* 0x0000a4000c1e1100 */
[----:B0-----:R-:W-:Y:S02]  /*33110*/  @P1 IMAD.MOV.U32 R2, RZ, RZ, R6 ;  /* 0x000000ffff021224 */ /* 0x001fe400078e0006 */
[----:B------:R-:W-:-:S05]  /*33120*/  @P1 IMAD.MOV.U32 R3, RZ, RZ, R7 ;  /* 0x000000ffff031224 */ /* 0x000fca00078e0007 */
[----:B------:R0:W2:Y:S04]  /*33130*/  @P1 LDG.E.U8 R18, desc[UR40][R2.64] ;  /* 0x0000002802121981 */ /* 0x0000a8000c1e1100 */
[----:B------:R-:W-:Y:S04]  /*33140*/  STL [R1+0x28], R27 ;  /* 0x0000281b01007387 */ /* 0x000fe80000100800 */
[----:B------:R-:W2:Y:S04]  /*33150*/  LDL R7, [R1+0x23e4] ;  /* 0x0023e40001077983 */ /* 0x000ea80000100800 */
[----:B------:R-:W-:Y:S04]  /*33160*/  STL [R1+0x24], R20 ;  /* 0x0000241401007387 */ /* 0x000fe80000100800 */
[----:B------:R-:W2:Y:S01]  /*33170*/  LDL R6, [R1+0x23e8] ;  /* 0x0023e80001067983 */ /* 0x000ea20000100800 */
[----:B------:R-:W1:Y:S03]  /*33180*/  S2R R9, SR_TID.X ;  /* 0x0000000000097919 */ /* 0x000e660000002100 */
[----:B----4-:R4:W-:Y:S04]  /*33190*/  STL [R1+0x1c], R12 ;  /* 0x00001c0c01007387 */ /* 0x0109e80000100800 */
[----:B------:R-:W-:Y:S04]  /*331a0*/  STL [R1+0x20], R13 ;  /* 0x0000200d01007387 */ /* 0x000fe80000100800 */
[----:B----4-:R-:W4:Y:S01]  /*331b0*/  LDL R12, [R1+0x23dc] ;  /* 0x0023dc00010c7983 */ /* 0x010f220000100800 */
[----:B------:R-:W-:-:S02]  /*331c0*/  ISETP.GT.AND P2, PT, R4, 0x7c, PT ;  /* 0x0000007c0400780c */ /* 0x000fc40003f44270 */
[C---:B------:R-:W-:Y:S02]  /*331d0*/  ISETP.GT.AND P3, PT, R4.reuse, 0x7d, PT ;  /* 0x0000007d0400780c */ /* 0x040fe40003f64270 */
[C---:B------:R-:W-:Y:S02]  /*331e0*/  ISETP.GT.AND P4, PT, R4.reuse, 0x7e, PT ;  /* 0x0000007e0400780c */ /* 0x040fe40003f84270 */
[----:B------:R-:W-:Y:S02]  /*331f0*/  ISETP.GT.AND P5, PT, R4, 0x7f, PT ;  /* 0x0000007f0400780c */ /* 0x000fe40003fa4270 */
[----:B-1----:R-:W-:-:S04]  /*33200*/  LOP3.LUT R9, R9, 0x3f, RZ, 0xc0, !PT ;  /* 0x0000003f09097812 */ /* 0x002fc800078ec0ff */
[----:B------:R-:W-:-:S04]  /*33210*/  LOP3.LUT R9, R9, 0x40, RZ, 0xfc, !PT ;  /* 0x0000004009097812 */ /* 0x000fc800078efcff */
[----:B------:R-:W-:Y:S01]  /*33220*/  ISETP.GE.AND P6, PT, R9, R4, PT ;  /* 0x000000040900720c */ /* 0x000fe20003fc6270 */
[----:B---3--:R-:W-:Y:S02]  /*33230*/  @P1 IMAD.MOV.U32 R4, RZ, RZ, R5 ;  /* 0x000000ffff041224 */ /* 0x008fe400078e0005 */
[----:B------:R-:W-:Y:S01]  /*33240*/  @P1 IMAD.MOV.U32 R5, RZ, RZ, R8 ;  /* 0x000000ffff051224 */ /* 0x000fe200078e0008 */
[----:B------:R-:W-:Y:S02]  /*33250*/  PRMT R16, RZ, 0x7610, R16 ;  /* 0x00007610ff107816 */ /* 0x000fe40000000010 */
[----:B0-----:R-:W-:-:S04]  /*33260*/  PRMT R2, RZ, 0x7610, R2 ;  /* 0x00007610ff027816 */ /* 0x001fc80000000002 */
[----:B------:R0:W3:Y:S01]  /*33270*/  @P1 LDG.E.U8 R16, desc[UR40][R4.64] ;  /* 0x0000002804101981 */ /* 0x0000e2000c1e1100 */
[----:B------:R-:W-:Y:S01]  /*33280*/  PRMT R3, RZ, 0x7610, R3 ;  /* 0x00007610ff037816 */ /* 0x000fe20000000003 */
[----:B0-----:R-:W-:Y:S02]  /*33290*/  @P1 IMAD.MOV.U32 R5, RZ, RZ, R11 ;  /* 0x000000ffff051224 */ /* 0x001fe400078e000b */
[----:B--2---:R0:W-:Y:S04]  /*332a0*/  STL [R1+0x14], R10 ;  /* 0x0000140a01007387 */ /* 0x0041e80000100800 */
[----:B0-----:R-:W2:Y:S04]  /*332b0*/  LDL R10, [R1+0x23e0] ;  /* 0x0023e000010a7983 */ /* 0x001ea80000100800 */
[----:B------:R-:W-:Y:S04]  /*332c0*/  STL [R1+0x3318], R18 ;  /* 0x0033181201007387 */ /* 0x000fe80000100800 */
[----:B------:R-:W2:Y:S04]  /*332d0*/  LDL R9, [R1+0x23d4] ;  /* 0x0023d40001097983 */ /* 0x000ea80000100800 */
[----:B------:R-:W2:Y:S01]  /*332e0*/  LDL R8, [R1+0x23d8] ;  /* 0x0023d80001087983 */ /* 0x000ea20000100800 */
[----:B------:R-:W-:-:S03]  /*332f0*/  @P1 IMAD.MOV.U32 R4, RZ, RZ, R0 ;  /* 0x000000ffff041224 */ /* 0x000fc600078e0000 */
[----:B------:R4:W2:Y:S04]  /*33300*/  @P1 LDG.E.U8 R3, desc[UR40][R6.64] ;  /* 0x0000002806031981 */ /* 0x0008a8000c1e1100 */
[----:B------:R0:W2:Y:S01]  /*33310*/  @P1 LDG.E.U8 R2, desc[UR40][R4.64] ;  /* 0x0000002804021981 */ /* 0x0000a2000c1e1100 */
[----:B----4-:R-:W-:Y:S01]  /*33320*/  @P2 IMAD.MOV.U32 R7, RZ, RZ, R12 ;  /* 0x000000ffff072224 */ /* 0x010fe200078e000c */
[----:B0-----:R-:W-:Y:S02]  /*33330*/  PRMT R4, RZ, 0x7610, R4 ;  /* 0x00007610ff047816 */ /* 0x001fe40000000004 */
[----:B------:R-:W-:Y:S01]  /*33340*/  PRMT R5, RZ, 0x7610, R5 ;  /* 0x00007610ff057816 */ /* 0x000fe20000000005 */
[----:B---3--:R-:W-:Y:S04]  /*33350*/  STL [R1+0x331c], R16 ;  /* 0x00331c1001007387 */ /* 0x008fe80000100800 */
[----:B------:R-:W3:Y:S04]  /*33360*/  LDL R11, [R1+0x23cc] ;  /* 0x0023cc00010b7983 */ /* 0x000ee80000100800 */
[----:B------:R-:W4:Y:S01]  /*33370*/  LDL R0, [R1+0x23d0] ;  /* 0x0023d00001007983 */ /* 0x000f220000100800 */
[----:B--2---:R-:W-:-:S05]  /*33380*/  @P2 IMAD.MOV.U32 R6, RZ, RZ, R10 ;  /* 0x000000ffff062224 */ /* 0x004fca00078e000a */
[----:B------:R0:W2:Y:S04]  /*33390*/  @P2 LDG.E.U8 R4, desc[UR40][R6.64] ;  /* 0x0000002806042981 */ /* 0x0000a8000c1e1100 */
[----:B------:R3:W2:Y:S04]  /*333a0*/  @P2 LDG.E.U8 R5, desc[UR40][R8.64] ;  /* 0x0000002808052981 */ /* 0x0006a8000c1e1100 */
[----:B------:R1:W-:Y:S04]  /*333b0*/  STL [R1+0x3320], R2 ;  /* 0x0033200201007387 */ /* 0x0003e80000100800 */
[----:B------:R-:W-:Y:S04]  /*333c0*/  STL [R1+0x3324], R3 ;  /* 0x0033240301007387 */ /* 0x000fe80000100800 */
[----:B------:R-:W2:Y:S04]  /*333d0*/  LDL R10, [R1+0x23c4] ;  /* 0x0023c400010a7983 */ /* 0x000ea80000100800 */
[----:B-1----:R-:W2:Y:S01]  /*333e0*/  LDL R2, [R1+0x23c8] ;  /* 0x0023c80001027983 */ /* 0x002ea20000100800 */
[----:B0-----:R-:W-:-:S02]  /*333f0*/  PRMT R6, RZ, 0x7610, R6 ;  /* 0x00007610ff067816 */ /* 0x001fc40000000006 */
[----:B------:R-:W-:Y:S01]  /*33400*/  PRMT R7, RZ, 0x7610, R7 ;  /* 0x00007610ff077816 */ /* 0x000fe20000000007 */
[----:B---3--:R-:W-:Y:S02]  /*33410*/  @P2 IMAD.MOV.U32 R9, RZ, RZ, R11 ;  /* 0x000000ffff092224 */ /* 0x008fe400078e000b */
[----:B----4-:R-:W-:-:S05]  /*33420*/  @P2 IMAD.MOV.U32 R8, RZ, RZ, R0 ;  /* 0x000000ffff082224 */ /* 0x010fca00078e0000 */
[----:B------:R0:W3:Y:S04]  /*33430*/  @P2 LDG.E.U8 R6, desc[UR40][R8.64] ;  /* 0x0000002808062981 */ /* 0x0000e8000c1e1100 */
[----:B--2---:R1:W-:Y:S04]  /*33440*/  STL [R1+0x32f8], R4 ;  /* 0x0032f80401007387 */ /* 0x0043e80000100800 */
[----:B------:R-:W2:Y:S04]  /*33450*/  LDL R14, [R1+0x23bc] ;  /* 0x0023bc00010e7983 */ /* 0x000ea80000100800 */
[----:B-1----:R-:W4:Y:S04]  /*33460*/  LDL R4, [R1+0x23c0] ;  /* 0x0023c00001047983 */ /* 0x002f280000100800 */
[----:B------:R-:W-:Y:S04]  /*33470*/  STL [R1+0x32fc], R5 ;  /* 0x0032fc0501007387 */ /* 0x000fe80000100800 */
[----:B------:R-:W4:Y:S04]  /*33480*/  LDL R13, [R1+0x23b4] ;  /* 0x0023b400010d7983 */ /* 0x000f280000100800 */
[----:B------:R-:W4:Y:S01]  /*33490*/  LDL R12, [R1+0x23b8] ;  /* 0x0023b800010c7983 */ /* 0x000f220000100800 */
[----:B------:R-:W-:Y:S01]  /*334a0*/  @P2 IMAD.MOV.U32 R11, RZ, RZ, R10 ;  /* 0x000000ffff0b2224 */ /* 0x000fe200078e000a */
[----:B0-----:R-:W-:-:S02]  /*334b0*/  PRMT R8, RZ, 0x7610, R8 ;  /* 0x00007610ff087816 */ /* 0x001fc40000000008 */
[----:B------:R-:W-:Y:S01]  /*334c0*/  PRMT R9, RZ, 0x7610, R9 ;  /* 0x00007610ff097816 */ /* 0x000fe20000000009 */
[----:B------:R-:W4:Y:S04]  /*334d0*/  LDL R3, [R1+0x23ac] ;  /* 0x0023ac0001037983 */ /* 0x000f280000100800 */
[----:B------:R-:W4:Y:S01]  /*334e0*/  LDL R0, [R1+0x23b0] ;  /* 0x0023b00001007983 */ /* 0x000f220000100800 */
[----:B------:R-:W-:-:S05]  /*334f0*/  @P2 IMAD.MOV.U32 R10, RZ, RZ, R2 ;  /* 0x000000ffff0a2224 */ /* 0x000fca00078e0002 */
[----:B------:R2:W4:Y:S04]  /*33500*/  @P2 LDG.E.U8 R7, desc[UR40][R10.64] ;  /* 0x000000280a072981 */ /* 0x000528000c1e1100 */
[----:B---3--:R0:W-:Y:S04]  /*33510*/  STL [R1+0x3300], R6 ;  /* 0x0033000601007387 */ /* 0x0081e80000100800 */
[----:B------:R-:W3:Y:S04]  /*33520*/  LDL R2, [R1+0x23a8] ;  /* 0x0023a80001027983 */ /* 0x000ee80000100800 */
[----:B0-----:R-:W3:Y:S01]  /*33530*/  LDL R6, [R1+0x23a4] ;  /* 0x0023a40001067983 */ /* 0x001ee20000100800 */
[----:B--2---:R-:W-:-:S02]  /*33540*/  @P3 IMAD.MOV.U32 R11, RZ, RZ, R14 ;  /* 0x000000ffff0b3224 */ /* 0x004fc400078e000e */
[----:B----4-:R-:W-:Y:S01]  /*33550*/  @P3 IMAD.MOV.U32 R10, RZ, RZ, R4 ;  /* 0x000000ffff0a3224 */ /* 0x010fe200078e0004 */
[----:B------:R-:W2:Y:S04]  /*33560*/  @P3 LDG.E.U8 R9, desc[UR40][R12.64] ;  /* 0x000000280c093981 */ /* 0x000ea8000c1e1100 */
[----:B------:R0:W4:Y:S04]  /*33570*/  @P3 LDG.E.U8 R8, desc[UR40][R10.64] ;  /* 0x000000280a083981 */ /* 0x000128000c1e1100 */
[----:B------:R-:W-:Y:S04]  /*33580*/  STL [R1+0x3304], R7 ;  /* 0x0033040701007387 */ /* 0x000fe80000100800 */
[----:B------:R-:W2:Y:S04]  /*33590*/  LDL R5, [R1+0x239c] ;  /* 0x00239c0001057983 */ /* 0x000ea80000100800 */
[----:B------:R-:W2:Y:S01]  /*335a0*/  LDL R4, [R1+0x23a0] ;  /* 0x0023a00001047983 */ /* 0x000ea20000100800 */
[----:B0-----:R-:W-:Y:S01]  /*335b0*/  PRMT R10, RZ, 0x7610, R10 ;  /* 0x00007610ff0a7816 */ /* 0x001fe2000000000a */
[----:B------:R-:W-:-:S02]  /*335c0*/  @P3 IMAD.MOV.U32 R12, RZ, RZ, R0 ;  /* 0x000000ffff0c3224 */ /* 0x000fc400078e0000 */
[----:B------:R-:W-:-:S05]  /*335d0*/  @P3 IMAD.MOV.U32 R13, RZ, RZ, R3 ;  /* 0x000000ffff0d3224 */ /* 0x000fca00078e0003 */
[----:B------:R0:W2:Y:S01]  /*335e0*/  @P3 LDG.E.U8 R10, desc[UR40][R12.64] ;  /* 0x000000280c0a3981 */ /* 0x0000a2000c1e1100 */
[----:B------:R-:W-:Y:S02]  /*335f0*/  PRMT R11, RZ, 0x7610, R11 ;  /* 0x00007610ff0b7816 */ /* 0x000fe4000000000b */
[----:B0-----:R-:W-:Y:S01]  /*33600*/  PRMT R12, RZ, 0x7610, R12 ;  /* 0x00007610ff0c7816 */ /* 0x001fe2000000000c */
[----:B---3--:R-:W-:Y:S02]  /*33610*/  @P3 IMAD.MOV.U32 R14, RZ, RZ, R2 ;  /* 0x000000ffff0e3224 */ /* 0x008fe400078e0002 */
[----:B------:R-:W-:-:S05]  /*33620*/  @P3 IMAD.MOV.U32 R15, RZ, RZ, R6 ;  /* 0x000000ffff0f3224 */ /* 0x000fca00078e0006 */
[----:B------:R0:W3:Y:S04]  /*33630*/  @P3 LDG.E.U8 R11, desc[UR40][R14.64] ;  /* 0x000000280e0b3981 */ /* 0x0000e8000c1e1100 */
[----:B----4-:R-:W-:Y:S04]  /*33640*/  STL [R1+0x32cc], R8 ;  /* 0x0032cc0801007387 */ /* 0x010fe80000100800 */
[----:B--2---:R-:W-:Y:S04]  /*33650*/  STL [R1+0x32d0], R9 ;  /* 0x0032d00901007387 */ /* 0x004fe80000100800 */
[----:B------:R-:W2:Y:S04]  /*33660*/  LDL R3, [R1+0x2394] ;  /* 0x0023940001037983 */ /* 0x000ea80000100800 */
[----:B------:R-:W4:Y:S01]  /*33670*/  LDL R0, [R1+0x2398] ;  /* 0x0023980001007983 */ /* 0x000f220000100800 */
[----:B0-----:R-:W-:-:S02]  /*33680*/  @P4 IMAD.MOV.U32 R15, RZ, RZ, R5 ;  /* 0x000000ffff0f4224 */ /* 0x001fc400078e0005 */
[----:B------:R-:W-:-:S05]  /*33690*/  @P4 IMAD.MOV.U32 R14, RZ, RZ, R4 ;  /* 0x000000ffff0e4224 */ /* 0x000fca00078e0004 */
[----:B------:R2:W4:Y:S01]  /*336a0*/  @P4 LDG.E.U8 R12, desc[UR40][R14.64] ;  /* 0x000000280e0c4981 */ /* 0x000522000c1e1100 */
[----:B------:R-:W-:-:S03]  /*336b0*/  PRMT R13, RZ, 0x7610, R13 ;  /* 0x00007610ff0d7816 */ /* 0x000fc6000000000d */
[----:B------:R0:W-:Y:S04]  /*336c0*/  STL [R1+0x32d4], R10 ;  /* 0x0032d40a01007387 */ /* 0x0001e80000100800 */
[----:B------:R-:W4:Y:S04]  /*336d0*/  LDL R2, [R1+0x2390] ;  /* 0x0023900001027983 */ /* 0x000f280000100800 */
[----:B------:R-:W4:Y:S04]  /*336e0*/  LDL R16, [R1+0x238c] ;  /* 0x00238c0001107983 */ /* 0x000f280000100800 */
[----:B---3--:R-:W-:Y:S04]  /*336f0*/  STL [R1+0x32d8], R11 ;  /* 0x0032d80b01007387 */ /* 0x008fe80000100800 */
[----:B0-----:R-:W3:Y:S04]  /*33700*/  LDL R10, [R1+0x2384] ;  /* 0x00238400010a7983 */ /* 0x001ee80000100800 */
[----:B------:R-:W3:Y:S04]  /*33710*/  LDL R9, [R1+0x2388] ;  /* 0x0023880001097983 */ /* 0x000ee80000100800 */
[----:B------:R-:W3:Y:S04]  /*33720*/  LDL R8, [R1+0x237c] ;  /* 0x00237c0001087983 */ /* 0x000ee80000100800 */
[----:B------:R-:W3:Y:S01]  /*33730*/  LDL R7, [R1+0x2380] ;  /* 0x0023800001077983 */ /* 0x000ee20000100800 */
[----:B--2---:R-:W-:-:S02]  /*33740*/  @P4 IMAD.MOV.U32 R15, RZ, RZ, R3 ;  /* 0x000000ffff0f4224 */ /* 0x004fc400078e0003 */
[----:B----4-:R-:W-:-:S05]  /*33750*/  @P4 IMAD.MOV.U32 R14, RZ, RZ, R0 ;  /* 0x000000ffff0e4224 */ /* 0x010fca00078e0000 */
[----:B------:R0:W2:Y:S04]  /*33760*/  @P4 LDG.E.U8 R13, desc[UR40][R14.64] ;  /* 0x000000280e0d4981 */ /* 0x0000a8000c1e1100 */
[----:B------:R1:W-:Y:S04]  /*33770*/  STL [R1+0x32a4], R12 ;  /* 0x0032a40c01007387 */ /* 0x0003e80000100800 */
[----:B------:R-:W4:Y:S04]  /*33780*/  LDL R6, [R1+0x2374] ;  /* 0x0023740001067983 */ /* 0x000f280000100800 */
[----:B------:R-:W4:Y:S04]  /*33790*/  LDL R5, [R1+0x2378] ;  /* 0x0023780001057983 */ /* 0x000f280000100800 */
[----:B------:R-:W4:Y:S04]  /*337a0*/  LDL R4, [R1+0x236c] ;  /* 0x00236c0001047983 */ /* 0x000f280000100800 */
[----:B------:R-:W4:Y:S04]  /*337b0*/  LDL R3, [R1+0x2370] ;  /* 0x0023700001037983 */ /* 0x000f280000100800 */
[----:B------:R-:W4:Y:S01]  /*337c0*/  LDL R0, [R1+0x2368] ;  /* 0x0023680001007983 */ /* 0x000f220000100800 */
[----:B0-----:R-:W-:Y:S01]  /*337d0*/  @P4 IMAD.MOV.U32 R14, RZ, RZ, R2 ;  /* 0x000000ffff0e4224 */ /* 0x001fe200078e0002 */
[----:B------:R-:W-:Y:S01]  /*337e0*/  PRMT R17, RZ, 0x7610, R17 ;  /* 0x00007610ff117816 */ /* 0x000fe20000000011 */
[----:B------:R-:W-:Y:S01]  /*337f0*/  @P4 IMAD.MOV.U32 R15, RZ, RZ, R16 ;  /* 0x000000ffff0f4224 */ /* 0x000fe200078e0010 */
[----:B------:R-:W-:-:S04]  /*33800*/  PRMT R19, RZ, 0x7610, R19 ;  /* 0x00007610ff137816 */ /* 0x000fc80000000013 */
[----:B------:R3:W4:Y:S01]  /*33810*/  @P4 LDG.E.U8 R17, desc[UR40][R14.64] ;  /* 0x000000280e114981 */ /* 0x000722000c1e1100 */
[----:B------:R-:W-:Y:S02]  /*33820*/  PRMT R21, RZ, 0x7610, R21 ;  /* 0x00007610ff157816 */ /* 0x000fe40000000015 */
[----:B------:R-:W-:Y:S02]  /*33830*/  PRMT R23, RZ, 0x7610, R23 ;  /* 0x00007610ff177816 */ /* 0x000fe40000000017 */
[----:B------:R-:W-:Y:S01]  /*33840*/  PRMT R24, RZ, 0x7610, R24 ;  /* 0x00007610ff187816 */ /* 0x000fe20000000018 */
[----:B---3--:R-:W-:Y:S02]  /*33850*/  @P4 IMAD.MOV.U32 R15, RZ, RZ, R10 ;  /* 0x000000ffff0f4224 */ /* 0x008fe400078e000a */
[----:B------:R-:W-:-:S05]  /*33860*/  @P4 IMAD.MOV.U32 R14, RZ, RZ, R9 ;  /* 0x000000ffff0e4224 */ /* 0x000fca00078e0009 */
[----:B------:R0:W3:Y:S02]  /*33870*/  @P4 LDG.E.U8 R19, desc[UR40][R14.64] ;  /* 0x000000280e134981 */ /* 0x0000e4000c1e1100 */
[----:B0-----:R-:W-:Y:S02]  /*33880*/  @P5 IMAD.MOV.U32 R14, RZ, RZ, R7 ;  /* 0x000000ffff0e5224 */ /* 0x001fe400078e0007 */
[----:B------:R-:W-:-:S05]  /*33890*/  @P5 IMAD.MOV.U32 R15, RZ, RZ, R8 ;  /* 0x000000ffff0f5224 */ /* 0x000fca00078e0008 */
[----:B------:R4:W3:Y:S04]  /*338a0*/  @P5 LDG.E.U8 R21, desc[UR40][R14.64] ;  /* 0x000000280e155981 */ /* 0x0008e8000c1e1100 */
[----:B--2---:R-:W-:Y:S04]  /*338b0*/  STL [R1+0x32a8], R13 ;  /* 0x0032a80d01007387 */ /* 0x004fe80000100800 */
[----:B------:R-:W2:Y:S01]  /*338c0*/  LDL R2, [R1+0x2364] ;  /* 0x0023640001027983 */ /* 0x000ea20000100800 */
[----:B----4-:R-:W-:Y:S02]  /*338d0*/  @P5 IMAD.MOV.U32 R15, RZ, RZ, R6 ;  /* 0x000000ffff0f5224 */ /* 0x010fe400078e0006 */
[----:B------:R-:W-:-:S05]  /*338e0*/  @P5 IMAD.MOV.U32 R14, RZ, RZ, R5 ;  /* 0x000000ffff0e5224 */ /* 0x000fca00078e0005 */
[----:B------:R0:W4:Y:S02]  /*338f0*/  @P5 LDG.E.U8 R23, desc[UR40][R14.64] ;  /* 0x000000280e175981 */ /* 0x000124000c1e1100 */
[----:B0-----:R-:W-:Y:S02]  /*33900*/  @P5 IMAD.MOV.U32 R14, RZ, RZ, R3 ;  /* 0x000000ffff0e5224 */ /* 0x001fe400078e0003 */
[----:B------:R-:W-:-:S05]  /*33910*/  @P5 IMAD.MOV.U32 R15, RZ, RZ, R4 ;  /* 0x000000ffff0f5224 */ /* 0x000fca00078e0004 */
[----:B------:R0:W4:Y:S01]  /*33920*/  @P5 LDG.E.U8 R24, desc[UR40][R14.64] ;  /* 0x000000280e185981 */ /* 0x000122000c1e1100 */
[----:B------:R-:W-:Y:S01]  /*33930*/  PRMT R25, RZ, 0x7610, R25 ;  /* 0x00007610ff197816 */ /* 0x000fe20000000019 */
[----:B0-----:R-:W-:Y:S02]  /*33940*/  @P5 IMAD.MOV.U32 R14, RZ, RZ, R0 ;  /* 0x000000ffff0e5224 */ /* 0x001fe400078e0000 */
[----:B------:R-:W-:Y:S04]  /*33950*/  STL [R1+0x32ac], R17 ;  /* 0x0032ac1101007387 */ /* 0x000fe80000100800 */
[----:B---3--:R-:W-:Y:S04]  /*33960*/  STL [R1+0x32b0], R19 ;  /* 0x0032b01301007387 */ /* 0x008fe80000100800 */
[----:B------:R-:W-:Y:S01]  /*33970*/  STL [R1+0x3234], R21 ;  /* 0x0032341501007387 */ /* 0x000fe20000100800 */
[----:B--2---:R-:W-:-:S05]  /*33980*/  @P5 IMAD.MOV.U32 R15, RZ, RZ, R2 ;  /* 0x000000ffff0f5224 */ /* 0x004fca00078e0002 */
[----:B------:R-:W2:Y:S01]  /*33990*/  @P5 LDG.E.U8 R25, desc[UR40][R14.64] ;  /* 0x000000280e195981 */ /* 0x000ea2000c1e1100 */
[----:B-1----:R-:W0:Y:S01]  /*339a0*/  S2R R12, SR_TID.X ;  /* 0x00000000000c7919 */ /* 0x002e220000002100 */
[----:B------:R-:W-:Y:S06]  /*339b0*/  BAR.SYNC.DEFER_BLOCKING 0x0 ;  /* 0x0000000000007b1d */ /* 0x000fec0000010000 */
[----:B----4-:R-:W-:Y:S04]  /*339c0*/  STL [R1+0x3238], R23 ;  /* 0x0032381701007387 */ /* 0x010fe80000100800 */
[----:B------:R-:W-:Y:S04]  /*339d0*/  STL [R1+0x323c], R24 ;  /* 0x00323c1801007387 */ /* 0x000fe80000100800 */
[----:B------:R-:W3:Y:S04]  /*339e0*/  LDL.LU R27, [R1+0xfd0] ;  /* 0x000fd000011b7983 */ /* 0x000ee80000300800 */
[----:B------:R-:W4:Y:S04]  /*339f0*/  LDL.LU R28, [R1+0xfcc] ;  /* 0x000fcc00011c7983 */ /* 0x000f280000300800 */
[----:B------:R-:W3:Y:S01]  /*33a00*/  LDL.LU R29, [R1+0xfc8] ;  /* 0x000fc800011d7983 */ /* 0x000ee20000300800 */
[----:B0-----:R-:W-:-:S03]  /*33a10*/  LOP3.LUT R0, R12, 0x3f, RZ, 0xc0, !PT ;  /* 0x0000003f0c007812 */ /* 0x001fc600078ec0ff */
[----:B--2---:R-:W-:Y:S04]  /*33a20*/  STL [R1+0x3240], R25 ;  /* 0x0032401901007387 */ /* 0x004fe80000100800 */
        /* <DEDUP_REMOVED lines=109> */
[----:B---3--:R-:W-:Y:S04]  /*34100*/  STS.U8 [R0+UR4], R27 ;  /* 0x0000001b00007988 */ /* 0x008fe80008000004 */
[----:B------:R-:W-:Y:S04]  /*34110*/  STL [R1+0x3248], R15 ;  /* 0x0032480f01007387 */ /* 0x000fe80000100800 */
[----:B----4-:R0:W-:Y:S04]  /*34120*/  STS.U8 [R0+UR4+0x40], R28 ;  /* 0x0000401c00007988 */ /* 0x0101e80008000004 */
[----:B0-----:R-:W2:Y:S04]  /*34130*/  LDL.LU R28, [R1+0xfc4] ;  /* 0x000fc400011c7983 */ /* 0x001ea80000300800 */
[----:B------:R-:W3:Y:S04]  /*34140*/  LDL.LU R15, [R1+0xf2c] ;  /* 0x000f2c00010f7983 */ /* 0x000ee80000300800 */
[----:B------:R-:W-:Y:S04]  /*34150*/  STS.U8 [R0+UR4+0x80], R29 ;  /* 0x0000801d00007988 */ /* 0x000fe80008000004 */
[----:B---3--:R0:W-:Y:S04]  /*34160*/  STL [R1+0x3370], R15 ;  /* 0x0033700f01007387 */ /* 0x0081e80000100800 */
[----:B0-----:R-:W3:Y:S04]  /*34170*/  LDL.LU R15, [R1+0xf30] ;  /* 0x000f3000010f7983 */ /* 0x001ee80000300800 */
[----:B------:R-:W4:Y:S04]  /*34180*/  LDL.LU R12, [R1+0xf28] ;  /* 0x000f2800010c7983 */ /* 0x000f280000300800 */
        /* <DEDUP_REMOVED lines=25> */
[----:B--2---:R0:W-:Y:S04]  /*34320*/  STS.U8 [R0+UR4+0xc0], R28 ;  /* 0x0000c01c00007988 */ /* 0x0041e80008000004 */
[----:B0-----:R-:W2:Y:S04]  /*34330*/  LDL.LU R28, [R1+0x394] ;  /* 0x00039400011c7983 */ /* 0x001ea80000300800 */
[----:B---3--:R0:W-:Y:S04]  /*34340*/  STS.U8 [R0+UR4+0x840], R15 ;  /* 0x0008400f00007988 */ /* 0x0081e80008000004 */
[----:B0-----:R-:W3:Y:S04]  /*34350*/  LDL.LU R15, [R1+0x3370] ;  /* 0x00337000010f7983 */ /* 0x001ee80000300800 */
[----:B---3--:R-:W-:Y:S04]  /*34360*/  STS.U8 [R0+UR4+0x800], R15 ;  /* 0x0008000f00007988 */ /* 0x008fe80008000004 */
[----:B----4-:R-:W-:Y:S04]  /*34370*/  STS.U8 [R0+UR4+0x8c0], R12 ;  /* 0x0008c00c00007988 */ /* 0x010fe80008000004 */
[----:B------:R-:W-:Y:S04]  /*34380*/  STS.U8 [R0+UR4+0x880], R14 ;  /* 0x0008800e00007988 */ /* 0x000fe80008000004 */
        /* <DEDUP_REMOVED lines=17> */
[----:B------:R0:W-:Y:S04]  /*344a0*/  STS.U8 [R0+UR4+0x3040], R27 ;  /* 0x0030401b00007988 */ /* 0x0001e80008000004 */
[----:B------:R-:W-:Y:S04]  /*344b0*/  STS.U8 [R0+UR4+0x3080], R16 ;  /* 0x0030801000007988 */ /* 0x000fe80008000004 */
[----:B------:R-:W-:Y:S04]  /*344c0*/  STS.U8 [R0+UR4+0x30c0], R18 ;  /* 0x0030c01200007988 */ /* 0x000fe80008000004 */
[----:B------:R-:W-:Y:S04]  /*344d0*/  STS.U8 [R0+UR4+0x3840], R20 ;  /* 0x0038401400007988 */ /* 0x000fe80008000004 */
[----:B------:R-:W-:Y:S04]  /*344e0*/  STS.U8 [R0+UR4+0x3800], R22 ;  /* 0x0038001600007988 */ /* 0x000fe80008000004 */
[----:B------:R-:W-:Y:S04]  /*344f0*/  STS.U8 [R0+UR4+0x38c0], R26 ;  /* 0x0038c01a00007988 */ /* 0x000fe80008000004 */
[----:B------:R1:W-:Y:S04]  /*34500*/  STS.U8 [R0+UR4+0x3880], R29 ;  /* 0x0038801d00007988 */ /* 0x0003e80008000004 */
[----:B0-----:R-:W3:Y:S04]  /*34510*/  LDL.LU R27, [R1+0x390] ;  /* 0x00039000011b7983 */ /* 0x001ee80000300800 */
[----:B-1----:R-:W4:Y:S04]  /*34520*/  LDL.LU R29, [R1+0x38c] ;  /* 0x00038c00011d7983 */ /* 0x002f280000300800 */
[----:B------:R-:W3:Y:S04]  /*34530*/  LDL.LU R15, [R1+0x314] ;  /* 0x00031400010f7983 */ /* 0x000ee80000300800 */
[----:B--2---:R-:W-:Y:S04]  /*34540*/  STS.U8 [R0+UR4+0x4000], R28 ;  /* 0x0040001c00007988 */ /* 0x004fe80008000004 */
[----:B---3--:R0:W-:Y:S04]  /*34550*/  STL [R1+0x336c], R15 ;  /* 0x00336c0f01007387 */ /* 0x0081e80000100800 */
[----:B0-----:R-:W2:Y:S04]  /*34560*/  LDL.LU R15, [R1+0x388] ;  /* 0x00038800010f7983 */ /* 0x001ea80000300800 */
        /* <DEDUP_REMOVED lines=24> */
[----:B------:R0:W-:Y:S04]  /*346f0*/  STS.U8 [R0+UR4+0x4040], R27 ;  /* 0x0040401b00007988 */ /* 0x0001e80008000004 */
[----:B------:R-:W3:Y:S04]  /*34700*/  LDL.LU R26, [R1+0x10] ;  /* 0x00001000011a7983 */ /* 0x000ee80000300800 */
[----:B----4-:R1:W-:Y:S04]  /*34710*/  STS.U8 [R0+UR4+0x4080], R29 ;  /* 0x0040801d00007988 */ /* 0x0103e80008000004 */
[----:B0-----:R-:W4:Y:S04]  /*34720*/  LDL.LU R27, [R1+0xc] ;  /* 0x00000c00011b7983 */ /* 0x001f280000300800 */
[----:B-1----:R-:W3:Y:S04]  /*34730*/  LDL.LU R29, [R1+0x8] ;  /* 0x00000800011d7983 */ /* 0x002ee80000300800 */
[----:B--2---:R0:W-:Y:S04]  /*34740*/  STS.U8 [R0+UR4+0x40c0], R15 ;  /* 0x0040c00f00007988 */ /* 0x0041e80008000004 */
[----:B0-----:R-:W2:Y:S04]  /*34750*/  LDL.LU R15, [R1+0x336c] ;  /* 0x00336c00010f7983 */ /* 0x001ea80000300800 */
[----:B--2---:R-:W-:Y:S04]  /*34760*/  STS.U8 [R0+UR4+0x4840], R15 ;  /* 0x0048400f00007988 */ /* 0x004fe80008000004 */
[----:B---3--:R-:W-:Y:S04]  /*34770*/  STS.U8 [R0+UR4+0x4800], R12 ;  /* 0x0048000c00007988 */ /* 0x008fe80008000004 */
        /* <DEDUP_REMOVED lines=17> */
[----:B------:R0:W-:Y:S02]  /*34890*/  STS.U8 [R0+UR4+0x6880], R28 ;  /* 0x0068801c00007988 */ /* 0x0001e40008000004 */
[----:B0-----:R-:W0:Y:S02]  /*348a0*/  S2R R28, SR_TID.X ;  /* 0x00000000001c7919 */ /* 0x001e240000002100 */
[----:B------:R1:W-:Y:S04]  /*348b0*/  STS.U8 [R0+UR4+0x7000], R2 ;  /* 0x0070000200007988 */ /* 0x0003e80008000004 */
[----:B------:R-:W-:Y:S04]  /*348c0*/  STS.U8 [R0+UR4+0x7040], R16 ;  /* 0x0070401000007988 */ /* 0x000fe80008000004 */
[----:B------:R-:W-:Y:S04]  /*348d0*/  STS.U8 [R0+UR4+0x7080], R18 ;  /* 0x0070801200007988 */ /* 0x000fe80008000004 */
[----:B------:R-:W-:Y:S04]  /*348e0*/  STS.U8 [R0+UR4+0x70c0], R20 ;  /* 0x0070c01400007988 */ /* 0x000fe80008000004 */
[----:B------:R-:W-:Y:S04]  /*348f0*/  STS.U8 [R0+UR4+0x7840], R22 ;  /* 0x0078401600007988 */ /* 0x000fe80008000004 */
[----:B------:R-:W-:Y:S04]  /*34900*/  STS.U8 [R0+UR4+0x7800], R26 ;  /* 0x0078001a00007988 */ /* 0x000fe80008000004 */
[----:B----4-:R-:W-:Y:S04]  /*34910*/  STS.U8 [R0+UR4+0x78c0], R27 ;  /* 0x0078c01b00007988 */ /* 0x010fe80008000004 */
[----:B------:R2:W-:Y:S01]  /*34920*/  STS.U8 [R0+UR4+0x7880], R29 ;  /* 0x0078801d00007988 */ /* 0x0005e20008000004 */
[----:B0-----:R-:W-:-:S04]  /*34930*/  LOP3.LUT R28, R28, 0x3f, RZ, 0xc0, !PT ;  /* 0x0000003f1c1c7812 */ /* 0x001fc800078ec0ff */
[----:B-1----:R-:W-:Y:S02]  /*34940*/  LOP3.LUT R2, R28, 0x8, RZ, 0x3c, !PT ;  /* 0x000000081c027812 */ /* 0x002fe400078e3cff */
[----:B------:R-:W3:Y:S04]  /*34950*/  LDL.LU R28, [R1+0xfc0] ;  /* 0x000fc000011c7983 */ /* 0x000ee80000300800 */
[----:B--2---:R-:W2:Y:S04]  /*34960*/  LDL.LU R29, [R1+0xfbc] ;  /* 0x000fbc00011d7983 */ /* 0x004ea80000300800 */
[----:B------:R-:W4:Y:S04]  /*34970*/  LDL.LU R15, [R1+0xf20] ;  /* 0x000f2000010f7983 */ /* 0x000f280000300800 */
[----:B----4-:R0:W-:Y:S04]  /*34980*/  STL [R1+0x3368], R15 ;  /* 0x0033680f01007387 */ /* 0x0101e80000100800 */
[----:B0-----:R-:W4:Y:S04]  /*34990*/  LDL.LU R15, [R1+0xfb8] ;  /* 0x000fb800010f7983 */ /* 0x001f280000300800 */
        /* <DEDUP_REMOVED lines=22> */
[----:B------:R0:W-:Y:S04]  /*34b00*/  STL [R1+0x32e0], R0 ;  /* 0x0032e00001007387 */ /* 0x0001e80000100800 */
[----:B---3--:R1:W-:Y:S04]  /*34b10*/  STS.U8 [R2+UR4+0x100], R28 ;  /* 0x0001001c02007988 */ /* 0x0083e80008000004 */
[----:B--2---:R2:W-:Y:S04]  /*34b20*/  STS.U8 [R2+UR4+0x140], R29 ;  /* 0x0001401d02007988 */ /* 0x0045e80008000004 */
[----:B0-----:R-:W3:Y:S04]  /*34b30*/  LDL.LU R0, [R1+0xfb4] ;  /* 0x000fb40001007983 */ /* 0x001ee80000300800 */
[----:B------:R-:W3:Y:S04]  /*34b40*/  LDL.LU R26, [R1+0xb08] ;  /* 0x000b0800011a7983 */ /* 0x000ee80000300800 */
[----:B------:R-:W3:Y:S04]  /*34b50*/  LDL.LU R27, [R1+0x404] ;  /* 0x00040400011b7983 */ /* 0x000ee80000300800 */
[----:B-1----:R-:W3:Y:S04]  /*34b60*/  LDL.LU R28, [R1+0x400] ;  /* 0x00040000011c7983 */ /* 0x002ee80000300800 */
[----:B--2---:R-:W2:Y:S04]  /*34b70*/  LDL.LU R29, [R1+0x3fc] ;  /* 0x0003fc00011d7983 */ /* 0x004ea80000300800 */
[----:B----4-:R0:W-:Y:S04]  /*34b80*/  STS.U8 [R2+UR4+0x180], R15 ;  /* 0x0001800f02007988 */ /* 0x0101e80008000004 */
[----:B0-----:R-:W4:Y:S04]  /*34b90*/  LDL.LU R15, [R1+0x3368] ;  /* 0x00336800010f7983 */ /* 0x001f280000300800 */
        /* <DEDUP_REMOVED lines=24> */
[----:B------:R1:W-:Y:S04]  /*34d20*/  STS.U8 [R2+UR4+0x31c0], R26 ;  /* 0x0031c01a02007988 */ /* 0x0003e80008000004 */
[----:B------:R-:W-:Y:S04]  /*34d30*/  STS.U8 [R2+UR4+0x3940], R27 ;  /* 0x0039401b02007988 */ /* 0x000fe80008000004 */
[----:B------:R3:W-:Y:S04]  /*34d40*/  STS.U8 [R2+UR4+0x3900], R28 ;  /* 0x0039001c02007988 */ /* 0x0007e80008000004 */
[----:B0-----:R-:W4:Y:S04]  /*34d50*/  LDL.LU R22, [R1+0x3f8] ;  /* 0x0003f80001167983 */ /* 0x001f280000300800 */
[----:B-1----:R-:W4:Y:S04]  /*34d60*/  LDL.LU R26, [R1+0x384] ;  /* 0x00038400011a7983 */ /* 0x002f280000300800 */
[----:B---3--:R-:W3:Y:S04]  /*34d70*/  LDL.LU R28, [R1+0x37c] ;  /* 0x00037c00011c7983 */ /* 0x008ee80000300800 */
        /* <DEDUP_REMOVED lines=27> */
[----:B----4-:R0:W-:Y:S04]  /*34f30*/  STS.U8 [R2+UR4+0x3980], R22 ;  /* 0x0039801602007988 */ /* 0x0101e80008000004 */
[----:B------:R-:W4:Y:S04]  /*34f40*/  LDL.LU R20, [R1+0x78] ;  /* 0x0000780001147983 */ /* 0x000f280000300800 */
[----:B------:R1:W-:Y:S04]  /*34f50*/  STS.U8 [R2+UR4+0x4100], R26 ;  /* 0x0041001a02007988 */ /* 0x0003e80008000004 */
[----:B0-----:R-:W3:Y:S04]  /*34f60*/  LDL.LU R22, [R1+0x4] ;  /* 0x0000040001167983 */ /* 0x001ee80000300800 */
[----:B-1----:R-:W3:Y:S04]  /*34f70*/  LDL.LU R26, [R1] ;  /* 0x00000000011a7983 */ /* 0x002ee80000300800 */
[----:B--2---:R0:W-:Y:S04]  /*34f80*/  STS.U8 [R2+UR4+0x4140], R28 ;  /* 0x0041401c02007988 */ /* 0x0041e80008000004 */
[----:B0-----:R-:W2:Y:S04]  /*34f90*/  LDL.LU R28, [R1+0x3364] ;  /* 0x00336400011c7983 */ /* 0x001ea80000300800 */
[----:B--2---:R0:W-:Y:S04]  /*34fa0*/  STS.U8 [R2+UR4+0x4180], R28 ;  /* 0x0041801c02007988 */ /* 0x0041e80008000004 */
[----:B---3--:R1:W-:Y:S04]  /*34fb0*/  STS.U8 [R2+UR4+0x41c0], R29 ;  /* 0x0041c01d02007988 */ /* 0x0083e80008000004 */
[----:B------:R2:W-:Y:S04]  /*34fc0*/  STS.U8 [R2+UR4+0x4940], R0 ;  /* 0x0049400002007988 */ /* 0x0005e80008000004 */
[----:B0-----:R-:W3:Y:S04]  /*34fd0*/  LDL.LU R28, [R1+0x3360] ;  /* 0x00336000011c7983 */ /* 0x001ee80000300800 */
[----:B-1----:R-:W3:Y:S04]  /*34fe0*/  LDL.LU R29, [R1+0x335c] ;  /* 0x00335c00011d7983 */ /* 0x002ee80000300800 */
[----:B--2---:R-:W2:Y:S04]  /*34ff0*/  LDL.LU R0, [R1+0xf10] ;  /* 0x000f100001007983 */ /* 0x004ea80000300800 */
        /* <DEDUP_REMOVED lines=17> */
[----:B--2---:R0:W-:Y:S04]  /*35110*/  STL [R1+0x3354], R0 ;  /* 0x0033540001007387 */ /* 0x0041e80000100800 */
[----:B0-----:R-:W2:Y:S04]  /*35120*/  LDL.LU R0, [R1+0xfb0] ;  /* 0x000fb00001007983 */ /* 0x001ea80000300800 */
[----:B------:R-:W-:Y:S04]  /*35130*/  STS.U8 [R2+UR4+0x69c0], R4 ;  /* 0x0069c00402007988 */ /* 0x000fe80008000004 */
[----:B------:R-:W-:Y:S04]  /*35140*/  STS.U8 [R2+UR4+0x6980], R3 ;  /* 0x0069800302007988 */ /* 0x000fe80008000004 */
[----:B------:R0:W-:Y:S02]  /*35150*/  STS.U8 [R2+UR4+0x7100], R27 ;  /* 0x0071001b02007988 */ /* 0x0001e40008000004 */
[----:B0-----:R-:W0:Y:S02]  /*35160*/  S2R R27, SR_TID.X ;  /* 0x00000000001b7919 */ /* 0x001e240000002100 */
[----:B------:R0:W-:Y:S04]  /*35170*/  STS.U8 [R2+UR4+0x7140], R16 ;  /* 0x0071401002007988 */ /* 0x0001e80008000004 */
[----:B------:R1:W-:Y:S04]  /*35180*/  STS.U8 [R2+UR4+0x7180], R18 ;  /* 0x0071801202007988 */ /* 0x0003e80008000004 */
[----:B----4-:R-:W-:Y:S04]  /*35190*/  STS.U8 [R2+UR4+0x71c0], R20 ;  /* 0x0071c01402007988 */ /* 0x010fe80008000004 */
[----:B------:R-:W-:Y:S04]  /*351a0*/  STS.U8 [R2+UR4+0x7940], R22 ;  /* 0x0079401602007988 */ /* 0x000fe80008000004 */
[----:B------:R4:W-:Y:S01]  /*351b0*/  STS.U8 [R2+UR4+0x7900], R26 ;  /* 0x0079001a02007988 */ /* 0x0009e20008000004 */
[----:B0-----:R-:W-:-:S02]  /*351c0*/  LOP3.LUT R16, R27, 0x3f, RZ, 0xc0, !PT ;  /* 0x0000003f1b107812 */ /* 0x001fc400078ec0ff */
[----:B------:R-:W-:Y:S02]  /*351d0*/  LOP3.LUT R27, R27, 0x3f, RZ, 0xc0, !PT ;  /* 0x0000003f1b1b7812 */ /* 0x000fe400078ec0ff */
[----:B-1----:R-:W-:Y:S01]  /*351e0*/  LOP3.LUT R18, R16, 0x10, RZ, 0x3c, !PT ;  /* 0x0000001010127812 */ /* 0x002fe200078e3cff */
[----:B--2---:R0:W-:Y:S04]  /*351f0*/  STL [R1+0x3358], R0 ;  /* 0x0033580001007387 */ /* 0x0041e80000100800 */
[----:B------:R-:W2:Y:S04]  /*35200*/  LDL.LU R15, [R1+0xf0c] ;  /* 0x000f0c00010f7983 */ /* 0x000ea80000300800 */
        /* <DEDUP_REMOVED lines=18> */
[----:B----4-:R-:W4:Y:S04]  /*35330*/  LDL.LU R2, [R1+0xb04] ;  /* 0x000b040001027983 */ /* 0x010f280000300800 */
[----:B------:R-:W2:Y:S01]  /*35340*/  LDL.LU R20, [R1+0xb00] ;  /* 0x000b000001147983 */ /* 0x000ea20000300800 */
[----:B0-----:R-:W-:-:S03]  /*35350*/  LOP3.LUT R0, R27, 0x8, RZ, 0x3c, !PT ;  /* 0x000000081b007812 */ /* 0x001fc600078e3cff */
[----:B------:R-:W2:Y:S04]  /*35360*/  LDL.LU R22, [R1+0xafc] ;  /* 0x000afc0001167983 */ /* 0x000ea80000300800 */
[----:B------:R-:W2:Y:S04]  /*35370*/  LDL.LU R26, [R1+0xaf8] ;  /* 0x000af800011a7983 */ /* 0x000ea80000300800 */
[----:B------:R-:W2:Y:S04]  /*35380*/  LDL.LU R27, [R1+0x3f4] ;  /* 0x0003f400011b7983 */ /* 0x000ea80000300800 */
[----:B------:R0:W-:Y:S04]  /*35390*/  STL [R1+0x3344], R16 ;  /* 0x0033441001007387 */ /* 0x0001e80000100800 */
[----:B---3--:R-:W-:Y:S04]  /*353a0*/  STS.U8 [R0+UR4+0x79c0], R29 ;  /* 0x0079c01d00007988 */ /* 0x008fe80008000004 */
[----:B------:R-:W-:Y:S04]  /*353b0*/  STS.U8 [R0+UR4+0x7980], R28 ;  /* 0x0079801c00007988 */ /* 0x000fe80008000004 */
[----:B0-----:R-:W3:Y:S04]  /*353c0*/  LDL.LU R16, [R1+0xfa4] ;  /* 0x000fa40001107983 */ /* 0x001ee80000300800 */
[----:B------:R0:W-:Y:S04]  /*353d0*/  STL [R1+0x324c], R29 ;  /* 0x00324c1d01007387 */ /* 0x0001e80000100800 */
[----:B0-----:R-:W2:Y:S04]  /*353e0*/  LDL.LU R29, [R1+0xfa8] ;  /* 0x000fa800011d7983 */ /* 0x001ea80000300800 */
[----:B------:R-:W2:Y:S04]  /*353f0*/  LDL.LU R0, [R1+0x3358] ;  /* 0x0033580001007983 */ /* 0x000ea80000300800 */
[----:B------:R0:W-:Y:S04]  /*35400*/  STL [R1+0x3250], R28 ;  /* 0x0032501c01007387 */ /* 0x0001e80000100800 */
[----:B0-----:R-:W3:Y:S04]  /*35410*/  LDL.LU R28, [R1+0xfac] ;  /* 0x000fac00011c7983 */ /* 0x001ee80000300800 */
[----:B--2---:R0:W-:Y:S04]  /*35420*/  STS.U8 [R18+UR4+0x200], R0 ;  /* 0x0002000012007988 */ /* 0x0041e80008000004 */
[----:B0-----:R-:W2:Y:S04]  /*35430*/  LDL.LU R0, [R1+0x3354] ;  /* 0x0033540001007983 */ /* 0x001ea80000300800 */
[----:B---3--:R-:W-:Y:S04]  /*35440*/  STS.U8 [R18+UR4+0x240], R28 ;  /* 0x0002401c12007988 */ /* 0x008fe80008000004 */
[----:B------:R-:W-:Y:S04]  /*35450*/  STS.U8 [R18+UR4+0x280], R29 ;  /* 0x0002801d12007988 */ /* 0x000fe80008000004 */
[----:B------:R0:W-:Y:S04]  /*35460*/  STS.U8 [R18+UR4+0x2c0], R16 ;  /* 0x0002c01012007988 */ /* 0x0001e80008000004 */
[----:B0-----:R-:W3:Y:S04]  /*35470*/  LDL.LU R16, [R1+0x374] ;  /* 0x0003740001107983 */ /* 0x001ee80000300800 */
[----:B---3--:R0:W-:Y:S04]  /*35480*/  STL [R1+0x3348], R16 ;  /* 0x0033481001007387 */ /* 0x0081e80000100800 */
[----:B0-----:R-:W3:Y:S04]  /*35490*/  LDL.LU R16, [R1+0x3e8] ;  /* 0x0003e80001107983 */ /* 0x001ee80000300800 */
[----:B---3--:R0:W-:Y:S04]  /*354a0*/  STL [R1+0x334c], R16 ;  /* 0x00334c1001007387 */ /* 0x0081e80000100800 */
[----:B0-----:R-:W3:Y:S04]  /*354b0*/  LDL.LU R16, [R1+0x3ec] ;  /* 0x0003ec0001107983 */ /* 0x001ee80000300800 */
[----:B--2---:R-:W-:Y:S04]  /*354c0*/  STS.U8 [R18+UR4+0xa40], R0 ;  /* 0x000a400012007988 */ /* 0x004fe80008000004 */
        /* <DEDUP_REMOVED lines=19> */
[----:B----4-:R-:W-:Y:S04]  /*35600*/  STS.U8 [R18+UR4+0x3200], R2 ;  /* 0x0032000212007988 */ /* 0x010fe80008000004 */
[----:B------:R-:W-:Y:S04]  /*35610*/  STS.U8 [R18+UR4+0x3240], R20 ;  /* 0x0032401412007988 */ /* 0x000fe80008000004 */
[----:B------:R-:W-:Y:S04]  /*35620*/  STS.U8 [R18+UR4+0x3280], R22 ;  /* 0x0032801612007988 */ /* 0x000fe80008000004 */
[----:B------:R-:W-:Y:S04]  /*35630*/  STS.U8 [R18+UR4+0x32c0], R26 ;  /* 0x0032c01a12007988 */ /* 0x000fe80008000004 */
[----:B---3--:R0:W-:Y:S04]  /*35640*/  STL [R1+0x3350], R16 ;  /* 0x0033501001007387 */ /* 0x0081e80000100800 */
[----:B0-----:R-:W2:Y:S04]  /*35650*/  LDL.LU R16, [R1+0x3f0] ;  /* 0x0003f00001107983 */ /* 0x001ea80000300800 */
[----:B------:R-:W3:Y:S04]  /*35660*/  LDL.LU R20, [R1+0x370] ;  /* 0x0003700001147983 */ /* 0x000ee80000300800 */
[----:B------:R-:W4:Y:S04]  /*35670*/  LDL.LU R22, [R1+0x36c] ;  /* 0x00036c0001167983 */ /* 0x000f280000300800 */
[----:B------:R0:W-:Y:S04]  /*35680*/  STS.U8 [R18+UR4+0x3a40], R27 ;  /* 0x003a401b12007988 */ /* 0x0001e80008000004 */
[----:B------:R-:W3:Y:S04]  /*35690*/  LDL.LU R26, [R1+0x368] ;  /* 0x00036800011a7983 */ /* 0x000ee80000300800 */
[----:B0-----:R-:W3:Y:S04]  /*356a0*/  LDL.LU R27, [R1+0x2f4] ;  /* 0x0002f400011b7983 */ /* 0x001ee80000300800 */
        /* <DEDUP_REMOVED lines=23> */
[----:B--2---:R0:W-:Y:S04]  /*35820*/  STS.U8 [R18+UR4+0x3a00], R16 ;  /* 0x003a001012007988 */ /* 0x0041e80008000004 */
[----:B0-----:R-:W2:Y:S04]  /*35830*/  LDL.LU R16, [R1+0x3350] ;  /* 0x0033500001107983 */ /* 0x001ea80000300800 */
[----:B--2---:R0:W-:Y:S04]  /*35840*/  STS.U8 [R18+UR4+0x3ac0], R16 ;  /* 0x003ac01012007988 */ /* 0x0041e80008000004 */
[----:B0-----:R-:W2:Y:S04]  /*35850*/  LDL.LU R16, [R1+0x334c] ;  /* 0x00334c0001107983 */ /* 0x001ea80000300800 */
[----:B--2---:R0:W-:Y:S04]  /*35860*/  STS.U8 [R18+UR4+0x3a80], R16 ;  /* 0x003a801012007988 */ /* 0x0041e80008000004 */
[----:B0-----:R-:W2:Y:S04]  /*35870*/  LDL.LU R16, [R1+0x3348] ;  /* 0x0033480001107983 */ /* 0x001ea80000300800 */
[----:B--2---:R0:W-:Y:S04]  /*35880*/  STS.U8 [R18+UR4+0x4200], R16 ;  /* 0x0042001012007988 */ /* 0x0041e80008000004 */
[----:B---3--:R1:W-:Y:S04]  /*35890*/  STS.U8 [R18+UR4+0x4240], R20 ;  /* 0x0042401412007988 */ /* 0x0083e80008000004 */
[----:B----4-:R2:W-:Y:S04]  /*358a0*/  STS.U8 [R18+UR4+0x4280], R22 ;  /* 0x0042801612007988 */ /* 0x0105e80008000004 */
[----:B------:R3:W-:Y:S04]  /*358b0*/  STS.U8 [R18+UR4+0x42c0], R26 ;  /* 0x0042c01a12007988 */ /* 0x0007e80008000004 */
[----:B------:R4:W-:Y:S04]  /*358c0*/  STS.U8 [R18+UR4+0x4a40], R27 ;  /* 0x004a401b12007988 */ /* 0x0009e80008000004 */
[----:B0-----:R-:W4:Y:S04]  /*358d0*/  LDL.LU R16, [R1+0x3344] ;  /* 0x0033440001107983 */ /* 0x001f280000300800 */
[----:B-1----:R-:W4:Y:S04]  /*358e0*/  LDL.LU R20, [R1+0x3340] ;  /* 0x0033400001147983 */ /* 0x002f280000300800 */
[----:B--2---:R-:W2:Y:S04]  /*358f0*/  LDL.LU R22, [R1+0x333c] ;  /* 0x00333c0001167983 */ /* 0x004ea80000300800 */
[----:B---3--:R-:W3:Y:S04]  /*35900*/  LDL.LU R26, [R1+0x3338] ;  /* 0x00333800011a7983 */ /* 0x008ee80000300800 */
[----:B----4-:R-:W4:Y:S04]  /*35910*/  LDL.LU R27, [R1+0x3334] ;  /* 0x00333400011b7983 */ /* 0x010f280000300800 */
        /* <DEDUP_REMOVED lines=24> */
[----:B------:R-:W-:Y:S04]  /*35aa0*/  STL [R1+0x3254], R27 ;  /* 0x0032541b01007387 */ /* 0x000fe80000100800 */
[----:B---3--:R-:W-:Y:S04]  /*35ab0*/  STS.U8 [R18+UR4+0x7a00], R26 ;  /* 0x007a001a12007988 */ /* 0x008fe80008000004 */
[----:B------:R0:W-:Y:S04]  /*35ac0*/  STL [R1+0x3258], R26 ;  /* 0x0032581a01007387 */ /* 0x0001e80000100800 */
[----:B0-----:R-:W3:Y:S01]  /*35ad0*/  LDL.LU R26, [R1+0xf94] ;  /* 0x000f9400011a7983 */ /* 0x001ee20000300800 */
[----:B------:R-:W-:-:S03]  /*35ae0*/  LOP3.LUT R0, R16, 0x18, RZ, 0x3c, !PT ;  /* 0x0000001810007812 */ /* 0x000fc600078e3cff */
[----:B--2---:R-:W-:Y:S04]  /*35af0*/  STS.U8 [R18+UR4+0x7ac0], R22 ;  /* 0x007ac01612007988 */ /* 0x004fe80008000004 */
[----:B------:R-:W-:Y:S04]  /*35b00*/  STS.U8 [R18+UR4+0x7a80], R20 ;  /* 0x007a801412007988 */ /* 0x000fe80008000004 */
[----:B---3--:R0:W-:Y:S04]  /*35b10*/  STL [R1+0x3330], R26 ;  /* 0x0033301a01007387 */ /* 0x0081e80000100800 */
[----:B0-----:R-:W2:Y:S04]  /*35b20*/  LDL.LU R26, [R1+0xfa0] ;  /* 0x000fa000011a7983 */ /* 0x001ea80000300800 */
[----:B------:R-:W3:Y:S04]  /*35b30*/  LDL.LU R27, [R1+0xf00] ;  /* 0x000f0000011b7983 */ /* 0x000ee80000300800 */
[----:B------:R-:W4:Y:S04]  /*35b40*/  LDL.LU R28, [R1+0xefc] ;  /* 0x000efc00011c7983 */ /* 0x000f280000300800 */
        /* <DEDUP_REMOVED lines=22> */
[----:B------:R0:W-:Y:S04]  /*35cb0*/  STL [R1+0x325c], R22 ;  /* 0x00325c1601007387 */ /* 0x0001e80000100800 */
[----:B0-----:R-:W3:Y:S04]  /*35cc0*/  LDL.LU R22, [R1+0xf98] ;  /* 0x000f980001167983 */ /* 0x001ee80000300800 */
[----:B------:R-:W3:Y:S04]  /*35cd0*/  LDL.LU R18, [R1+0x3e4] ;  /* 0x0003e40001127983 */ /* 0x000ee80000300800 */
[----:B------:R0:W-:Y:S04]  /*35ce0*/  STL [R1+0x3260], R20 ;  /* 0x0032601401007387 */ /* 0x0001e80000100800 */
[----:B0-----:R-:W3:Y:S04]  /*35cf0*/  LDL.LU R20, [R1+0xf9c] ;  /* 0x000f9c0001147983 */ /* 0x001ee80000300800 */
[----:B--2---:R0:W-:Y:S04]  /*35d00*/  STS.U8 [R0+UR4+0x300], R26 ;  /* 0x0003001a00007988 */ /* 0x0041e80008000004 */
[----:B0-----:R-:W2:Y:S04]  /*35d10*/  LDL.LU R26, [R1+0x3330] ;  /* 0x00333000011a7983 */ /* 0x001ea80000300800 */
[----:B---3--:R-:W-:Y:S04]  /*35d20*/  STS.U8 [R0+UR4+0x340], R20 ;  /* 0x0003401400007988 */ /* 0x008fe80008000004 */
[----:B------:R-:W-:Y:S04]  /*35d30*/  STS.U8 [R0+UR4+0x380], R22 ;  /* 0x0003801600007988 */ /* 0x000fe80008000004 */
[----:B--2---:R-:W-:Y:S04]  /*35d40*/  STS.U8 [R0+UR4+0x3c0], R26 ;  /* 0x0003c01a00007988 */ /* 0x004fe80008000004 */
[----:B------:R-:W-:Y:S04]  /*35d50*/  STS.U8 [R0+UR4+0xb40], R27 ;  /* 0x000b401b00007988 */ /* 0x000fe80008000004 */
        /* <DEDUP_REMOVED lines=20> */
[----:B------:R1:W-:Y:S04]  /*35ea0*/  STS.U8 [R0+UR4+0x3340], R3 ;  /* 0x0033400300007988 */ /* 0x0003e80008000004 */
[----:B0-----:R-:W2:Y:S04]  /*35eb0*/  LDL.LU R5, [R1+0x3e0] ;  /* 0x0003e00001057983 */ /* 0x001ea80000300800 */
[----:B-1----:R-:W3:Y:S04]  /*35ec0*/  LDL.LU R3, [R1+0x364] ;  /* 0x0003640001037983 */ /* 0x002ee80000300800 */
[----:B---3--:R0:W-:Y:S04]  /*35ed0*/  STL [R1+0x3328], R3 ;  /* 0x0033280301007387 */ /* 0x0081e80000100800 */
[----:B0-----:R-:W3:Y:S04]  /*35ee0*/  LDL.LU R3, [R1+0x3d8] ;  /* 0x0003d80001037983 */ /* 0x001ee80000300800 */
[----:B------:R-:W-:Y:S04]  /*35ef0*/  STS.U8 [R0+UR4+0x3380], R2 ;  /* 0x0033800200007988 */ /* 0x000fe80008000004 */
[----:B------:R-:W-:Y:S04]  /*35f00*/  STS.U8 [R0+UR4+0x33c0], R16 ;  /* 0x0033c01000007988 */ /* 0x000fe80008000004 */
        /* <DEDUP_REMOVED lines=29> */
[----:B------:R-:W2:Y:S04]  /*360e0*/  LDL.LU R6, [R1+0x5c] ;  /* 0x00005c0001067983 */ /* 0x000ea80000300800 */
[----:B0-----:R-:W2:Y:S04]  /*360f0*/  LDL.LU R5, [R1+0x58] ;  /* 0x0000580001057983 */ /* 0x001ea80000300800 */
[----:B---3--:R0:W-:Y:S04]  /*36100*/  STS.U8 [R0+UR4+0x3bc0], R3 ;  /* 0x003bc00300007988 */ /* 0x0081e80008000004 */
[----:B0-----:R-:W3:Y:S04]  /*36110*/  LDL.LU R3, [R1+0x332c] ;  /* 0x00332c0001037983 */ /* 0x001ee80000300800 */
[----:B---3--:R0:W-:Y:S04]  /*36120*/  STS.U8 [R0+UR4+0x3b80], R3 ;  /* 0x003b800300007988 */ /* 0x0081e80008000004 */
[----:B0-----:R-:W3:Y:S04]  /*36130*/  LDL.LU R3, [R1+0x3328] ;  /* 0x0033280001037983 */ /* 0x001ee80000300800 */
[----:B---3--:R0:W-:Y:S04]  /*36140*/  STS.U8 [R0+UR4+0x4300], R3 ;  /* 0x0043000300007988 */ /* 0x0081e80008000004 */
[----:B----4-:R1:W-:Y:S04]  /*36150*/  STS.U8 [R0+UR4+0x4340], R2 ;  /* 0x0043400200007988 */ /* 0x0103e80008000004 */
[----:B------:R3:W-:Y:S04]  /*36160*/  STS.U8 [R0+UR4+0x4380], R16 ;  /* 0x0043801000007988 */ /* 0x0007e80008000004 */
[----:B------:R4:W-:Y:S04]  /*36170*/  STS.U8 [R0+UR4+0x43c0], R18 ;  /* 0x0043c01200007988 */ /* 0x0009e80008000004 */
[----:B0-----:R-:W2:Y:S04]  /*36180*/  LDL.LU R3, [R1+0x3324] ;  /* 0x0033240001037983 */ /* 0x001ea80000300800 */
[----:B-1----:R-:W2:Y:S04]  /*36190*/  LDL.LU R2, [R1+0x3320] ;  /* 0x0033200001027983 */ /* 0x002ea80000300800 */
        /* <DEDUP_REMOVED lines=24> */
[----:B------:R-:W-:Y:S04]  /*36320*/  STS.U8 [R0+UR4+0x7340], R7 ;  /* 0x0073400700007988 */ /* 0x000fe80008000004 */
[----:B--2---:R-:W-:Y:S04]  /*36330*/  STS.U8 [R0+UR4+0x7380], R6 ;  /* 0x0073800600007988 */ /* 0x004fe80008000004 */
[----:B------:R-:W-:Y:S01]  /*36340*/  STS.U8 [R0+UR4+0x73c0], R5 ;  /* 0x0073c00500007988 */ /* 0x000fe20008000004 */
[----:B0-----:R-:W-:-:S03]  /*36350*/  LOP3.LUT R4, R4, 0x3f, RZ, 0xc0, !PT ;  /* 0x0000003f04047812 */ /* 0x001fc600078ec0ff */
[----:B----4-:R-:W-:Y:S04]  /*36360*/  STS.U8 [R0+UR4+0x7b40], R18 ;  /* 0x007b401200007988 */ /* 0x010fe80008000004 */
[----:B---3--:R0:W-:Y:S04]  /*36370*/  STS.U8 [R0+UR4+0x7b00], R16 ;  /* 0x007b001000007988 */ /* 0x0081e80008000004 */
[----:B------:R1:W-:Y:S01]  /*36380*/  STL [R1+0x3264], R18 ;  /* 0x0032641201007387 */ /* 0x0003e20000100800 */
[----:B0-----:R-:W-:-:S05]  /*36390*/  LOP3.LUT R0, R4, 0x20, RZ, 0x3c, !PT ;  /* 0x0000002004007812 */ /* 0x001fca00078e3cff */
[----:B------:R0:W-:Y:S04]  /*363a0*/  STL [R1+0x3314], R0 ;  /* 0x0033140001007387 */ /* 0x0001e80000100800 */
[----:B-1----:R-:W2:Y:S01]  /*363b0*/  LDL.LU R18, [R1+0xef0] ;  /* 0x000ef00001127983 */ /* 0x002ea20000300800 */
[----:B0-----:R-:W-:-:S05]  /*363c0*/  LOP3.LUT R0, R4, 0x18, RZ, 0x3c, !PT ;  /* 0x0000001804007812 */ /* 0x001fca00078e3cff */
[----:B------:R-:W-:Y:S04]  /*363d0*/  STS.U8 [R0+UR4+0x7bc0], R2 ;  /* 0x007bc00200007988 */ /* 0x000fe80008000004 */
[----:B------:R-:W-:Y:S04]  /*363e0*/  STS.U8 [R0+UR4+0x7b80], R3 ;  /* 0x007b800300007988 */ /* 0x000fe80008000004 */
[----:B--2---:R0:W-:Y:S04]  /*363f0*/  STL [R1+0x3310], R18 ;  /* 0x0033101201007387 */ /* 0x0041e80000100800 */
[----:B0-----:R-:W2:Y:S04]  /*36400*/  LDL.LU R18, [R1+0xf90] ;  /* 0x000f900001127983 */ /* 0x001ea80000300800 */
[----:B------:R-:W3:Y:S04]  /*36410*/  LDL.LU R20, [R1+0xeec] ;  /* 0x000eec0001147983 */ /* 0x000ee80000300800 */
[----:B------:R-:W4:Y:S04]  /*36420*/  LDL.LU R22, [R1+0xee8] ;  /* 0x000ee80001167983 */ /* 0x000f280000300800 */
        /* <DEDUP_REMOVED lines=22> */
[----:B------:R0:W-:Y:S04]  /*36590*/  STL [R1+0x3268], R16 ;  /* 0x0032681001007387 */ /* 0x0001e80000100800 */
[----:B0-----:R-:W2:Y:S04]  /*365a0*/  LDL.LU R16, [R1+0xf84] ;  /* 0x000f840001107983 */ /* 0x001ea80000300800 */
[----:B------:R-:W2:Y:S04]  /*365b0*/  LDL.LU R2, [R1+0xf88] ;  /* 0x000f880001027983 */ /* 0x000ea80000300800 */
[----:B------:R-:W2:Y:S04]  /*365c0*/  LDL.LU R0, [R1+0x3314] ;  /* 0x0033140001007983 */ /* 0x000ea80000300800 */
[----:B------:R-:W3:Y:S04]  /*365d0*/  LDL.LU R3, [R1+0xf8c] ;  /* 0x000f8c0001037983 */ /* 0x000ee80000300800 */
[----:B--2---:R0:W-:Y:S04]  /*365e0*/  STS.U8 [R0+UR4+0x400], R18 ;  /* 0x0004001200007988 */ /* 0x0041e80008000004 */
[----:B0-----:R-:W2:Y:S04]  /*365f0*/  LDL.LU R18, [R1+0x3310] ;  /* 0x0033100001127983 */ /* 0x001ea80000300800 */
[----:B---3--:R-:W-:Y:S04]  /*36600*/  STS.U8 [R0+UR4+0x440], R3 ;  /* 0x0004400300007988 */ /* 0x008fe80008000004 */
[----:B------:R-:W-:Y:S04]  /*36610*/  STS.U8 [R0+UR4+0x480], R2 ;  /* 0x0004800200007988 */ /* 0x000fe80008000004 */
        /* <DEDUP_REMOVED lines=96> */
[----:B--2---:R-:W-:Y:S01]  /*36c20*/  STS.U8 [R0+UR4+0x74c0], R9 ;  /* 0x0074c00900007988 */ /* 0x004fe20008000004 */
[----:B0-----:R-:W-:-:S04]  /*36c30*/  LOP3.LUT R8, R8, 0x3f, RZ, 0xc0, !PT ;  /* 0x0000003f08087812 */ /* 0x001fc800078ec0ff */
[C---:B------:R-:W-:Y:S01]  /*36c40*/  LOP3.LUT R2, R8.reuse, 0x28, RZ, 0x3c, !PT ;  /* 0x0000002808027812 */ /* 0x040fe200078e3cff */
[----:B----4-:R-:W-:Y:S04]  /*36c50*/  STL [R1+0x326c], R4 ;  /* 0x00326c0401007387 */ /* 0x010fe80000100800 */
[----:B------:R-:W-:Y:S04]  /*36c60*/  STS.U8 [R0+UR4+0x7c40], R4 ;  /* 0x007c400400007988 */ /* 0x000fe80008000004 */
[----:B---3--:R-:W-:Y:S04]  /*36c70*/  STL [R1+0x3270], R5 ;  /* 0x0032700501007387 */ /* 0x008fe80000100800 */
[----:B------:R0:W-:Y:S04]  /*36c80*/  STS.U8 [R0+UR4+0x7c00], R5 ;  /* 0x007c000500007988 */ /* 0x0001e80008000004 */
[----:B------:R1:W-:Y:S04]  /*36c90*/  STL [R1+0x32f4], R2 ;  /* 0x0032f40201007387 */ /* 0x0003e80000100800 */
[----:B0-----:R-:W2:Y:S04]  /*36ca0*/  LDL.LU R5, [R1+0xf74] ;  /* 0x000f740001057983 */ /* 0x001ea80000300800 */
[----:B------:R-:W-:Y:S01]  /*36cb0*/  STS.U8 [R0+UR4+0x7cc0], R6 ;  /* 0x007cc00600007988 */ /* 0x000fe20008000004 */
[----:B-1----:R-:W-:-:S05]  /*36cc0*/  LOP3.LUT R2, R8, 0x20, RZ, 0x3c, !PT ;  /* 0x0000002008027812 */ /* 0x002fca00078e3cff */
        /* <DEDUP_REMOVED lines=49> */
[----:B0-----:R-:W2:Y:S04]  /*36fe0*/  LDL.LU R0, [R1+0x344] ;  /* 0x0003440001007983 */ /* 0x001ea80000300800 */
[----:B--2---:R0:W-:Y:S04]  /*36ff0*/  STL [R1+0x32e4], R0 ;  /* 0x0032e40001007387 */ /* 0x0041e80000100800 */
[----:B0-----:R-:W2:Y:S04]  /*37000*/  LDL.LU R0, [R1+0x3b8] ;  /* 0x0003b80001007983 */ /* 0x001ea80000300800 */
[----:B--2---:R0:W-:Y:S04]  /*37010*/  STL [R1+0x32e8], R0 ;  /* 0x0032e80001007387 */ /* 0x0041e80000100800 */
[----:B0-----:R-:W2:Y:S04]  /*37020*/  LDL.LU R0, [R1+0x3bc] ;  /* 0x0003bc0001007983 */ /* 0x001ea80000300800 */
        /* <DEDUP_REMOVED lines=54> */
[----:B------:R2:W-:Y:S04]  /*37390*/  STS.U8 [R2+UR4+0x4d00], R8 ;  /* 0x004d000802007988 */ /* 0x0005e80008000004 */
[----:B0-----:R-:W4:Y:S04]  /*373a0*/  LDL.LU R0, [R1+0x32e0] ;  /* 0x0032e00001007983 */ /* 0x001f280000300800 */
[----:B-1----:R-:W4:Y:S04]  /*373b0*/  LDL.LU R12, [R1+0x32dc] ;  /* 0x0032dc00010c7983 */ /* 0x002f280000300800 */
[----:B--2---:R-:W2:Y:S04]  /*373c0*/  LDL.LU R11, [R1+0x32d8] ;  /* 0x0032d800010b7983 */ /* 0x004ea80000300800 */
[----:B---3--:R-:W3:Y:S04]  /*373d0*/  LDL.LU R10, [R1+0x32d4] ;  /* 0x0032d400010a7983 */ /* 0x008ee80000300800 */
[----:B----4-:R-:W4:Y:S04]  /*373e0*/  LDL.LU R9, [R1+0x32d0] ;  /* 0x0032d00001097983 */ /* 0x010f280000300800 */
[----:B------:R-:W2:Y:S04]  /*373f0*/  LDL.LU R8, [R1+0x32cc] ;  /* 0x0032cc0001087983 */ /* 0x000ea80000300800 */
[----:B------:R0:W-:Y:S04]  /*37400*/  STS.U8 [R2+UR4+0x4dc0], R7 ;  /* 0x004dc00702007988 */ /* 0x0001e80008000004 */
        /* <DEDUP_REMOVED lines=22> */
[----:B------:R-:W-:Y:S04]  /*37570*/  STS.U8 [R2+UR4+0x7580], R17 ;  /* 0x0075801102007988 */ /* 0x000fe80008000004 */
[----:B------:R1:W-:Y:S01]  /*37580*/  STS.U8 [R2+UR4+0x75c0], R13 ;  /* 0x0075c00d02007988 */ /* 0x0003e20008000004 */
[----:B------:R-:W-:-:S02]  /*37590*/  LOP3.LUT R12, R12, 0x3f, RZ, 0xc0, !PT ;  /* 0x0000003f0c0c7812 */ /* 0x000fc400078ec0ff */
[----:B0-----:R-:W-:Y:S01]  /*375a0*/  LOP3.LUT R14, R0, 0x30, RZ, 0x3c, !PT ;  /* 0x00000030000e7812 */ /* 0x001fe200078e3cff */
[----:B--2---:R0:W-:Y:S04]  /*375b0*/  STL [R1+0x32c8], R7 ;  /* 0x0032c80701007387 */ /* 0x0041e80000100800 */
[----:B------:R-:W2:Y:S04]  /*375c0*/  LDL.LU R6, [R1+0xec4] ;  /* 0x000ec40001067983 */ /* 0x000ea80000300800 */
[----:B------:R-:W2:Y:S04]  /*375d0*/  LDL.LU R5, [R1+0xe34] ;  /* 0x000e340001057983 */ /* 0x000ea80000300800 */
[----:B------:R-:W2:Y:S04]  /*375e0*/  LDL.LU R4, [R1+0xe30] ;  /* 0x000e300001047983 */ /* 0x000ea80000300800 */
[----:B------:R-:W2:Y:S04]  /*375f0*/  LDL.LU R3, [R1+0xe2c] ;  /* 0x000e2c0001037983 */ /* 0x000ea80000300800 */
[----:B-1----:R-:W2:Y:S04]  /*37600*/  LDL.LU R2, [R1+0xe28] ;  /* 0x000e280001027983 */ /* 0x002ea80000300800 */
        /* <DEDUP_REMOVED lines=12> */
[----:B------:R-:W2:Y:S01]  /*376d0*/  LDL.LU R21, [R1+0xac4] ;  /* 0x000ac40001157983 */ /* 0x000ea20000300800 */
[----:B0-----:R-:W-:-:S03]  /*376e0*/  LOP3.LUT R7, R12, 0x28, RZ, 0x3c, !PT ;  /* 0x000000280c077812 */ /* 0x001fc600078e3cff */
[----:B------:R-:W2:Y:S04]  /*376f0*/  LDL.LU R19, [R1+0xac0] ;  /* 0x000ac00001137983 */ /* 0x000ea80000300800 */
[----:B------:R-:W2:Y:S04]  /*37700*/  LDL.LU R17, [R1+0x42c] ;  /* 0x00042c0001117983 */ /* 0x000ea80000300800 */
[----:B------:R-:W2:Y:S04]  /*37710*/  LDL.LU R13, [R1+0x428] ;  /* 0x00042800010d7983 */ /* 0x000ea80000300800 */
[----:B------:R-:W2:Y:S04]  /*37720*/  LDL.LU R12, [R1+0x3b4] ;  /* 0x0003b400010c7983 */ /* 0x000ea80000300800 */
[----:B------:R-:W-:Y:S04]  /*37730*/  STS.U8 [R7+UR4+0x7d40], R8 ;  /* 0x007d400807007988 */ /* 0x000fe80008000004 */
[----:B------:R0:W-:Y:S04]  /*37740*/  STL [R1+0x327c], R8 ;  /* 0x00327c0801007387 */ /* 0x0001e80000100800 */
[----:B----4-:R-:W-:Y:S04]  /*37750*/  STS.U8 [R7+UR4+0x7d00], R9 ;  /* 0x007d000907007988 */ /* 0x010fe80008000004 */
[----:B---3--:R-:W-:Y:S04]  /*37760*/  STS.U8 [R7+UR4+0x7dc0], R10 ;  /* 0x007dc00a07007988 */ /* 0x008fe80008000004 */
[----:B------:R-:W-:Y:S04]  /*37770*/  STS.U8 [R7+UR4+0x7d80], R11 ;  /* 0x007d800b07007988 */ /* 0x000fe80008000004 */
[----:B0-----:R-:W3:Y:S04]  /*37780*/  LDL.LU R8, [R1+0xecc] ;  /* 0x000ecc0001087983 */ /* 0x001ee80000300800 */
[----:B------:R0:W-:Y:S04]  /*37790*/  STL [R1+0x3280], R9 ;  /* 0x0032800901007387 */ /* 0x0001e80000100800 */
[----:B0-----:R-:W4:Y:S04]  /*377a0*/  LDL.LU R9, [R1+0xed0] ;  /* 0x000ed00001097983 */ /* 0x001f280000300800 */
[----:B------:R0:W-:Y:S04]  /*377b0*/  STL [R1+0x32b4], R0 ;  /* 0x0032b40001007387 */ /* 0x0001e80000100800 */
[----:B0-----:R-:W2:Y:S04]  /*377c0*/  LDL.LU R0, [R1+0xf44] ;  /* 0x000f440001007983 */ /* 0x001ea80000300800 */
        /* <DEDUP_REMOVED lines=15> */
[----:B----4-:R-:W-:Y:S04]  /*378c0*/  STS.U8 [R14+UR4+0xe40], R9 ;  /* 0x000e40090e007988 */ /* 0x010fe80008000004 */
[----:B------:R-:W-:Y:S04]  /*378d0*/  STS.U8 [R14+UR4+0xe00], R8 ;  /* 0x000e00080e007988 */ /* 0x000fe80008000004 */
        /* <DEDUP_REMOVED lines=92> */
[----:B------:R0:W-:Y:S04]  /*37ea0*/  STL [R1+0x328c], R12 ;  /* 0x00328c0c01007387 */ /* 0x0001e80000100800 */
[----:B0-----:R-:W4:Y:S04]  /*37eb0*/  LDL.LU R12, [R1+0xec0] ;  /* 0x000ec000010c7983 */ /* 0x001f280000300800 */
[----:B---3--:R-:W-:Y:S04]  /*37ec0*/  STS.U8 [R14+UR4+0x7e00], R13 ;  /* 0x007e000d0e007988 */ /* 0x008fe80008000004 */
[----:B--2---:R-:W-:Y:S04]  /*37ed0*/  STS.U8 [R14+UR4+0x7ec0], R17 ;  /* 0x007ec0110e007988 */ /* 0x004fe80008000004 */
[----:B------:R-:W-:Y:S01]  /*37ee0*/  STS.U8 [R14+UR4+0x7e80], R19 ;  /* 0x007e80130e007988 */ /* 0x000fe20008000004 */
[----:B------:R-:W-:-:S03]  /*37ef0*/  LOP3.LUT R0, R0, 0x38, RZ, 0x3c, !PT ;  /* 0x0000003800007812 */ /* 0x000fc600078e3cff */
[----:B----4-:R0:W-:Y:S04]  /*37f00*/  STL [R1+0x32a0], R12 ;  /* 0x0032a00c01007387 */ /* 0x0101e80000100800 */
        /* <DEDUP_REMOVED lines=18> */
[----:B------:R0:W-:Y:S04]  /*38030*/  STL [R1+0x3294], R17 ;  /* 0x0032941101007387 */ /* 0x0001e80000100800 */
        /* <DEDUP_REMOVED lines=33> */
[----:B0-----:R-:W2:Y:S04]  /*38250*/  LDL.LU R23, [R1+0x3a0] ;  /* 0x0003a00001177983 */ /* 0x001ea80000300800 */
[----:B-1----:R-:W3:Y:S04]  /*38260*/  LDL.LU R21, [R1+0x39c] ;  /* 0x00039c0001157983 */ /* 0x002ee80000300800 */
[----:B------:R-:W4:Y:S04]  /*38270*/  LDL.LU R19, [R1+0x324] ;  /* 0x0003240001137983 */ /* 0x000f280000300800 */
[----:B------:R-:W-:Y:S04]  /*38280*/  STS.U8 [R0+UR4+0x2f40], R22 ;  /* 0x002f401600007988 */ /* 0x000fe80008000004 */
[----:B------:R-:W-:Y:S04]  /*38290*/  STS.U8 [R0+UR4+0x2f00], R26 ;  /* 0x002f001a00007988 */ /* 0x000fe80008000004 */
[----:B------:R-:W-:Y:S04]  /*382a0*/  STS.U8 [R0+UR4+0x2fc0], R27 ;  /* 0x002fc01b00007988 */ /* 0x000fe80008000004 */
[----:B------:R-:W-:Y:S04]  /*382b0*/  STS.U8 [R0+UR4+0x2f80], R28 ;  /* 0x002f801c00007988 */ /* 0x000fe80008000004 */
[----:B------:R-:W-:Y:S04]  /*382c0*/  STS.U8 [R0+UR4+0x3700], R29 ;  /* 0x0037001d00007988 */ /* 0x000fe80008000004 */
        /* <DEDUP_REMOVED lines=22> */
[----:B------:R0:W-:Y:S04]  /*38430*/  STS.U8 [R0+UR4+0x3740], R15 ;  /* 0x0037400f00007988 */ /* 0x0001e80008000004 */
[----:B------:R-:W4:Y:S04]  /*38440*/  LDL.LU R29, [R1+0x8c] ;  /* 0x00008c00011d7983 */ /* 0x000f280000300800 */
[----:B------:R1:W-:Y:S04]  /*38450*/  STS.U8 [R0+UR4+0x3780], R14 ;  /* 0x0037800e00007988 */ /* 0x0003e80008000004 */
[----:B------:R0:W-:Y:S04]  /*38460*/  STS.U8 [R0+UR4+0x37c0], R25 ;  /* 0x0037c01900007988 */ /* 0x0001e80008000004 */
[----:B------:R0:W-:Y:S04]  /*38470*/  STS.U8 [R0+UR4+0x3f40], R24 ;  /* 0x003f401800007988 */ /* 0x0001e80008000004 */
[----:B--2---:R2:W-:Y:S04]  /*38480*/  STS.U8 [R0+UR4+0x3f00], R23 ;  /* 0x003f001700007988 */ /* 0x0045e80008000004 */
[----:B---3--:R3:W-:Y:S04]  /*38490*/  STS.U8 [R0+UR4+0x3fc0], R21 ;  /* 0x003fc01500007988 */ /* 0x0087e80008000004 */
[----:B0-----:R-:W4:Y:S04]  /*384a0*/  LDL.LU R15, [R1+0x88] ;  /* 0x00008800010f7983 */ /* 0x001f280000300800 */
[----:B-1----:R-:W4:Y:S04]  /*384b0*/  LDL.LU R14, [R1+0x84] ;  /* 0x00008400010e7983 */ /* 0x002f280000300800 */
[----:B------:R-:W4:Y:S04]  /*384c0*/  LDL.LU R25, [R1+0x20] ;  /* 0x0000200001197983 */ /* 0x000f280000300800 */
[----:B------:R-:W4:Y:S04]  /*384d0*/  LDL.LU R24, [R1+0x1c] ;  /* 0x00001c0001187983 */ /* 0x000f280000300800 */
[----:B--2---:R-:W2:Y:S04]  /*384e0*/  LDL.LU R23, [R1+0x18] ;  /* 0x0000180001177983 */ /* 0x004ea80000300800 */
[----:B---3--:R-:W3:Y:S04]  /*384f0*/  LDL.LU R21, [R1+0x14] ;  /* 0x0000140001157983 */ /* 0x008ee80000300800 */
[----:B----4-:R0:W-:Y:S04]  /*38500*/  STS.U8 [R0+UR4+0x3f80], R19 ;  /* 0x003f801300007988 */ /* 0x0101e80008000004 */
[----:B0-----:R-:W4:Y:S04]  /*38510*/  LDL.LU R19, [R1+0x329c] ;  /* 0x00329c0001137983 */ /* 0x001f280000300800 */
[----:B----4-:R0:W-:Y:S04]  /*38520*/  STS.U8 [R0+UR4+0x4700], R19 ;  /* 0x0047001300007988 */ /* 0x0101e80008000004 */
[----:B------:R1:W-:Y:S04]  /*38530*/  STS.U8 [R0+UR4+0x4740], R17 ;  /* 0x0047401100007988 */ /* 0x0003e80008000004 */
[----:B------:R4:W-:Y:S04]  /*38540*/  STS.U8 [R0+UR4+0x4780], R13 ;  /* 0x0047800d00007988 */ /* 0x0009e80008000004 */
[----:B------:R0:W-:Y:S04]  /*38550*/  STS.U8 [R0+UR4+0x47c0], R12 ;  /* 0x0047c00c00007988 */ /* 0x0001e80008000004 */
[----:B------:R0:W-:Y:S04]  /*38560*/  STS.U8 [R0+UR4+0x4f40], R11 ;  /* 0x004f400b00007988 */ /* 0x0001e80008000004 */
[----:B------:R1:W-:Y:S04]  /*38570*/  STS.U8 [R0+UR4+0x4f00], R10 ;  /* 0x004f000a00007988 */ /* 0x0003e80008000004 */
[----:B------:R2:W-:Y:S04]  /*38580*/  STS.U8 [R0+UR4+0x4fc0], R9 ;  /* 0x004fc00900007988 */ /* 0x0005e80008000004 */
[----:B0-----:R-:W3:Y:S04]  /*38590*/  LDL.LU R19, [R1+0x3298] ;  /* 0x0032980001137983 */ /* 0x001ee80000300800 */
[----:B-1----:R-:W3:Y:S04]  /*385a0*/  LDL.LU R17, [R1+0x3294] ;  /* 0x0032940001117983 */ /* 0x002ee80000300800 */
[----:B----4-:R-:W4:Y:S04]  /*385b0*/  LDL.LU R13, [R1+0x3290] ;  /* 0x00329000010d7983 */ /* 0x010f280000300800 */
[----:B------:R-:W4:Y:S04]  /*385c0*/  LDL.LU R12, [R1+0x328c] ;  /* 0x00328c00010c7983 */ /* 0x000f280000300800 */
[----:B------:R-:W4:Y:S04]  /*385d0*/  LDL.LU R11, [R1+0x3288] ;  /* 0x00328800010b7983 */ /* 0x000f280000300800 */
[----:B------:R-:W4:Y:S04]  /*385e0*/  LDL.LU R10, [R1+0x3284] ;  /* 0x00328400010a7983 */ /* 0x000f280000300800 */
[----:B------:R0:W-:Y:S04]  /*385f0*/  STS.U8 [R0+UR4+0x4f80], R8 ;  /* 0x004f800800007988 */ /* 0x0001e80008000004 */
[----:B--2---:R-:W2:Y:S04]  /*38600*/  LDL.LU R9, [R1+0x3280] ;  /* 0x0032800001097983 */ /* 0x004ea80000300800 */
[----:B------:R1:W-:Y:S04]  /*38610*/  STS.U8 [R0+UR4+0x5700], R7 ;  /* 0x0057000700007988 */ /* 0x0003e80008000004 */
[----:B------:R0:W-:Y:S04]  /*38620*/  STS.U8 [R0+UR4+0x5740], R6 ;  /* 0x0057400600007988 */ /* 0x0001e80008000004 */
[----:B------:R0:W-:Y:S04]  /*38630*/  STS.U8 [R0+UR4+0x5780], R5 ;  /* 0x0057800500007988 */ /* 0x0001e80008000004 */
[----:B------:R1:W-:Y:S04]  /*38640*/  STS.U8 [R0+UR4+0x57c0], R4 ;  /* 0x0057c00400007988 */ /* 0x0003e80008000004 */
[----:B------:R1:W-:Y:S04]  /*38650*/  STS.U8 [R0+UR4+0x5f40], R16 ;  /* 0x005f401000007988 */ /* 0x0003e80008000004 */
[----:B0-----:R-:W2:Y:S04]  /*38660*/  LDL.LU R8, [R1+0x327c] ;  /* 0x00327c0001087983 */ /* 0x001ea80000300800 */
[----:B-1----:R-:W2:Y:S04]  /*38670*/  LDL.LU R7, [R1+0x3278] ;  /* 0x0032780001077983 */ /* 0x002ea80000300800 */
[----:B------:R-:W2:Y:S04]  /*38680*/  LDL.LU R6, [R1+0x3274] ;  /* 0x0032740001067983 */ /* 0x000ea80000300800 */
[----:B------:R0:W-:Y:S04]  /*38690*/  STS.U8 [R0+UR4+0x5f00], R18 ;  /* 0x005f001200007988 */ /* 0x0001e80008000004 */
[----:B------:R-:W2:Y:S04]  /*386a0*/  LDL.LU R5, [R1+0x3270] ;  /* 0x0032700001057983 */ /* 0x000ea80000300800 */
[----:B------:R-:W2:Y:S04]  /*386b0*/  LDL.LU R4, [R1+0x326c] ;  /* 0x00326c0001047983 */ /* 0x000ea80000300800 */
[----:B------:R-:W2:Y:S04]  /*386c0*/  LDL.LU R16, [R1+0x3268] ;  /* 0x0032680001107983 */ /* 0x000ea80000300800 */
[----:B------:R1:W-:Y:S04]  /*386d0*/  STS.U8 [R0+UR4+0x5fc0], R20 ;  /* 0x005fc01400007988 */ /* 0x0003e80008000004 */
[----:B------:R0:W-:Y:S04]  /*386e0*/  STS.U8 [R0+UR4+0x5f80], R22 ;  /* 0x005f801600007988 */ /* 0x0001e80008000004 */
[----:B------:R1:W-:Y:S04]  /*386f0*/  STS.U8 [R0+UR4+0x6700], R3 ;  /* 0x0067000300007988 */ /* 0x0003e80008000004 */
[----:B------:R1:W-:Y:S04]  /*38700*/  STS.U8 [R0+UR4+0x6740], R2 ;  /* 0x0067400200007988 */ /* 0x0003e80008000004 */
[----:B0-----:R-:W2:Y:S04]  /*38710*/  LDL.LU R18, [R1+0x3264] ;  /* 0x0032640001127983 */ /* 0x001ea80000300800 */
[----:B------:R0:W-:Y:S04]  /*38720*/  STS.U8 [R0+UR4+0x6780], R26 ;  /* 0x0067801a00007988 */ /* 0x0001e80008000004 */
[----:B-1----:R-:W2:Y:S04]  /*38730*/  LDL.LU R20, [R1+0x3260] ;  /* 0x0032600001147983 */ /* 0x002ea80000300800 */
[----:B------:R-:W2:Y:S04]  /*38740*/  LDL.LU R22, [R1+0x325c] ;  /* 0x00325c0001167983 */ /* 0x000ea80000300800 */
[----:B------:R1:W-:Y:S04]  /*38750*/  STS.U8 [R0+UR4+0x67c0], R27 ;  /* 0x0067c01b00007988 */ /* 0x0003e80008000004 */
[----:B------:R-:W2:Y:S04]  /*38760*/  LDL R3, [R1+0x1b88] ;  /* 0x001b880001037983 */ /* 0x000ea80000100800 */
[----:B------:R-:W2:Y:S04]  /*38770*/  LDL R2, [R1+0x1b8c] ;  /* 0x001b8c0001027983 */ /* 0x000ea80000100800 */
[----:B------:R1:W-:Y:S04]  /*38780*/  STS.U8 [R0+UR4+0x6f40], R28 ;  /* 0x006f401c00007988 */ /* 0x0003e80008000004 */
[----:B------:R1:W-:Y:S04]  /*38790*/  STS.U8 [R0+UR4+0x6f00], R29 ;  /* 0x006f001d00007988 */ /* 0x0003e80008000004 */
[----:B0-----:R-:W2:Y:S04]  /*387a0*/  LDL.LU R26, [R1+0x3258] ;  /* 0x00325800011a7983 */ /* 0x001ea80000300800 */
[----:B-1----:R-:W2:Y:S04]  /*387b0*/  LDL.LU R27, [R1+0x3254] ;  /* 0x00325400011b7983 */ /* 0x002ea80000300800 */
[----:B------:R0:W-:Y:S04]  /*387c0*/  STS.U8 [R0+UR4+0x6fc0], R15 ;  /* 0x006fc00f00007988 */ /* 0x0001e80008000004 */
[----:B------:R1:W-:Y:S04]  /*387d0*/  STS.U8 [R0+UR4+0x6f80], R14 ;  /* 0x006f800e00007988 */ /* 0x0003e80008000004 */
[----:B------:R0:W-:Y:S04]  /*387e0*/  STS.U8 [R0+UR4+0x7700], R25 ;  /* 0x0077001900007988 */ /* 0x0001e80008000004 */
[----:B------:R-:W2:Y:S04]  /*387f0*/  LDL.LU R28, [R1+0x3250] ;  /* 0x00325000011c7983 */ /* 0x000ea80000300800 */
[----:B------:R-:W2:Y:S04]  /*38800*/  LDL.LU R29, [R1+0x324c] ;  /* 0x00324c00011d7983 */ /* 0x000ea80000300800 */
[----:B------:R1:W-:Y:S04]  /*38810*/  STS.U8 [R0+UR4+0x7740], R24 ;  /* 0x0077401800007988 */ /* 0x0003e80008000004 */
[----:B------:R3:W-:Y:S04]  /*38820*/  STS.U8 [R0+UR4+0x7780], R23 ;  /* 0x0077801700007988 */ /* 0x0007e80008000004 */
[----:B0-----:R-:W2:Y:S04]  /*38830*/  LDL.LU R15, [R1+0x3248] ;  /* 0x00324800010f7983 */ /* 0x001ea80000300800 */
[----:B-1----:R-:W2:Y:S04]  /*38840*/  LDL.LU R14, [R1+0x3244] ;  /* 0x00324400010e7983 */ /* 0x002ea80000300800 */
[----:B------:R-:W2:Y:S04]  /*38850*/  LDL.LU R25, [R1+0x3240] ;  /* 0x0032400001197983 */ /* 0x000ea80000300800 */
[----:B---3--:R0:W-:Y:S04]  /*38860*/  STS.U8 [R0+UR4+0x77c0], R21 ;  /* 0x0077c01500007988 */ /* 0x0081e80008000004 */
[----:B------:R-:W3:Y:S04]  /*38870*/  LDL.LU R24, [R1+0x323c] ;  /* 0x00323c0001187983 */ /* 0x000ee80000300800 */
[----:B------:R-:W2:Y:S04]  /*38880*/  LDL.LU R23, [R1+0x3238] ;  /* 0x0032380001177983 */ /* 0x000ea80000300800 */
[----:B0-----:R-:W2:Y:S04]  /*38890*/  LDL.LU R21, [R1+0x3234] ;  /* 0x0032340001157983 */ /* 0x001ea80000300800 */
[----:B--2---:R-:W-:Y:S04]  /*388a0*/  STS.U8 [R0+UR4+0x7f40], R21 ;  /* 0x007f401500007988 */ /* 0x004fe80008000004 */
[----:B------:R-:W-:Y:S04]  /*388b0*/  STS.U8 [R0+UR4+0x7f00], R23 ;  /* 0x007f001700007988 */ /* 0x000fe80008000004 */
[----:B---3--:R-:W-:Y:S04]  /*388c0*/  STS.U8 [R0+UR4+0x7fc0], R24 ;  /* 0x007fc01800007988 */ /* 0x008fe80008000004 */
[----:B------:R0:W-:Y:S01]  /*388d0*/  STS.U8 [R0+UR4+0x7f80], R25 ;  /* 0x007f801900007988 */ /* 0x0001e20008000004 */
[----:B------:R-:W-:Y:S01]  /*388e0*/  PRMT R14, RZ, 0x7610, R14 ;  /* 0x00007610ff0e7816 */ /* 0x000fe2000000000e */
[----:B------:R-:W-:Y:S06]  /*388f0*/  BAR.SYNC.DEFER_BLOCKING 0x0 ;  /* 0x0000000000007b1d */ /* 0x000fec0000010000 */
[----:B0-----:R-:W2:Y:S04]  /*38900*/  LDL.LU R0, [R1+0x3230] ;  /* 0x0032300001007983 */ /* 0x001ea80000300800 */
[----:B------:R-:W3:Y:S04]  /*38910*/  @!P6 LDG.E.U8 R14, desc[UR40][R2.64] ;  /* 0x00000028020ee981 */ /* 0x000ee8000c1e1100 */
[----:B---3--:R0:W-:Y:S04]  /*38920*/  STL [R1+0x3ac], R14 ;  /* 0x0003ac0e01007387 */ /* 0x0081e80000100800 */
[----:B0-----:R-:W3:Y:S04]  /*38930*/  LDL.LU R14, [R1+0x322c] ;  /* 0x00322c00010e7983 */ /* 0x001ee80000300800 */
[----:B------:R-:W3:Y:S04]  /*38940*/  LDL R2, [R1+0x1b90] ;  /* 0x001b900001027983 */ /* 0x000ee80000100800 */
[----:B------:R-:W3:Y:S01]  /*38950*/  LDL R3, [R1+0x1b94] ;  /* 0x001b940001037983 */ /* 0x000ee20000100800 */
[----:B--2---:R-:W-:-:S02]  /*38960*/  PRMT R0, RZ, 0x7610, R0 ;  /* 0x00007610ff007816 */ /* 0x004fc40000000000 */
[----:B---3--:R-:W-:-:S04]  /*38970*/  @!P0 LOP3.LUT R3, R3, R2, RZ, 0x3c, !PT ;  /* 0x0000000203038212 */ /* 0x008fc800078e3cff */
[----:B------:R-:W-:-:S04]  /*38980*/  @!P0 LOP3.LUT R2, R3, R2, RZ, 0x3c, !PT ;  /* 0x0000000203028212 */ /* 0x000fc800078e3cff */
[----:B------:R-:W-:-:S05]  /*38990*/  @!P0 LOP3.LUT R3, R3, R2, RZ, 0x3c, !PT ;  /* 0x0000000203038212 */ /* 0x000fca00078e3cff */
[----:B------:R-:W2:Y:S04]  /*389a0*/  @!P0 LDG.E.U8 R0, desc[UR40][R2.64] ;  /* 0x0000002802008981 */ /* 0x000ea8000c1e1100 */
[----:B--2---:R0:W-:Y:S04]  /*389b0*/  STL [R1+0x3a8], R0 ;  /* 0x0003a80001007387 */ /* 0x0041e80000100800 */
[----:B0-----:R-:W2:Y:S04]  /*389c0*/  LDL.LU R0, [R1+0x3228] ;  /* 0x0032280001007983 */ /* 0x001ea80000300800 */
[----:B------:R-:W3:Y:S04]  /*389d0*/  LDL R2, [R1+0x235c] ;  /* 0x00235c0001027983 */ /* 0x000ee80000100800 */
[----:B------:R-:W3:Y:S01]  /*389e0*/  LDL R3, [R1+0x2360] ;  /* 0x0023600001037983 */ /* 0x000ee20000100800 */
[----:B------:R-:W-:-:S02]  /*389f0*/  PRMT R14, RZ, 0x7610, R14 ;  /* 0x00007610ff0e7816 */ /* 0x000fc4000000000e */
[----:B---3--:R-:W-:-:S04]  /*38a00*/  @!P0 LOP3.LUT R3, R3, R2, RZ, 0x3c, !PT ;  /* 0x0000000203038212 */ /* 0x008fc800078e3cff */
[----:B------:R-:W-:-:S04]  /*38a10*/  @!P0 LOP3.LUT R2, R3, R2, RZ, 0x3c, !PT ;  /* 0x0000000203028212 */ /* 0x000fc800078e3cff */
[----:B------:R-:W-:-:S05]  /*38a20*/  @!P0 LOP3.LUT R3, R3, R2, RZ, 0x3c, !PT ;  /* 0x0000000203038212 */ /* 0x000fca00078e3cff */
        /* <DEDUP_REMOVED lines=1850> */
[----:B----4-:R-:W-:-:S02]  /*3fdd0*/  PRMT R12, RZ, 0x7610, R12 ;  /* 0x00007610ff0c7816 */ /* 0x010fc4000000000c */
[----:B---3--:R-:W-:-:S04]  /*3fde0*/  @!P0 LOP3.LUT R3, R3, R2, RZ, 0x3c, !PT ;  /* 0x0000000203038212 */ /* 0x008fc800078e3cff */
[----:B------:R-:W-:-:S04]  /*3fdf0*/  @!P0 LOP3.LUT R2, R3, R2, RZ, 0x3c, !PT ;  /* 0x0000000203028212 */ /* 0x000fc800078e3cff */
[----:B------:R-:W-:-:S05]  /*3fe00*/  @!P0 LOP3.LUT R3, R3, R2, RZ, 0x3c, !PT ;  /* 0x0000000203038212 */ /* 0x000fca00078e3cff */
[----:B------:R0:W3:Y:S04]  /*3fe10*/  @!P0 LDG.E.U8 R12, desc[UR40][R2.64] ;  /* 0x00000028020c8981 */ /* 0x0000e8000c1e1100 */
[----:B------:R-:W0:Y:S04]  /*3fe20*/  LDL R2, [R1+0x1d08] ;  /* 0x001d080001027983 */ /* 0x000e280000100800 */
[----:B------:R-:W0:Y:S01]  /*3fe30*/  LDL R3, [R1+0x1d0c] ;  /* 0x001d0c0001037983 */ /* 0x000e220000100800 */
[----:B--2---:R-:W-:Y:S02]  /*3fe40*/  PRMT R0, RZ, 0x7610, R0 ;  /* 0x00007610ff007816 */ /* 0x004fe40000000000 */
[----:B0-----:R-:W-:-:S04]  /*3fe50*/  @!P6 LOP3.LUT R3, R3, R2, RZ, 0x3c, !PT ;  /* 0x000000020303e212 */ /* 0x001fc800078e3cff */
[----:B------:R-:W-:-:S04]  /*3fe60*/  @!P6 LOP3.LUT R2, R3, R2, RZ, 0x3c, !PT ;  /* 0x000000020302e212 */ /* 0x000fc800078e3cff */
[----:B------:R-:W-:-:S05]  /*3fe70*/  @!P6 LOP3.LUT R3, R3, R2, RZ, 0x3c, !PT ;  /* 0x000000020303e212 */ /* 0x000fca00078e3cff */
[----:B------:R-:W2:Y:S04]  /*3fe80*/  @!P6 LDG.E.U8 R0, desc[UR40][R2.64] ;  /* 0x000000280200e981 */ /* 0x000ea8000c1e1100 */
[----:B---3--:R0:W-:Y:S04]  /*3fe90*/  STL [R1+0x54], R12 ;  /* 0x0000540c01007387 */ /* 0x0081e80000100800 */
[----:B0-----:R-:W3:Y:S04]  /*3fea0*/  LDL R12, [R1+0x1ce4] ;  /* 0x001ce400010c7983 */ /* 0x001ee80000100800 */
[----:B--2---:R0:W-:Y:S04]  /*3feb0*/  STL [R1+0x50], R0 ;  /* 0x0000500001007387 */ /* 0x0041e80000100800 */
[----:B0-----:R-:W2:Y:S04]  /*3fec0*/  LDL.LU R0, [R1+0x2eec] ;  /* 0x002eec0001007983 */ /* 0x001ea80000300800 */
[----:B------:R-:W4:Y:S04]  /*3fed0*/  LDL R2, [R1+0x1d00] ;  /* 0x001d000001027983 */ /* 0x000f280000100800 */
[----:B------:R-:W4:Y:S01]  /*3fee0*/  LDL R3, [R1+0x1d04] ;  /* 0x001d040001037983 */ /* 0x000f220000100800 */
[----:B------:R-:W-:-:S02]  /*3fef0*/  PRMT R14, RZ, 0x7610, R14 ;  /* 0x00007610ff0e7816 */ /* 0x000fc4000000000e */
[----:B----4-:R-:W-:-:S04]  /*3ff00*/  @!P0 LOP3.LUT R3, R3, R2, RZ, 0x3c, !PT ;  /* 0x0000000203038212 */ /* 0x010fc800078e3cff */
[----:B------:R-:W-:-:S04]  /*3ff10*/  @!P0 LOP3.LUT R2, R3, R2, RZ, 0x3c, !PT ;  /* 0x0000000203028212 */ /* 0x000fc800078e3cff */
[----:B------:R-:W-:-:S05]  /*3ff20*/  @!P0 LOP3.LUT R3, R3, R2, RZ, 0x3c, !PT ;  /* 0x0000000203038212 */ /* 0x000fca00078e3cff */
[----:B------:R-:W4:Y:S04]  /*3ff30*/  @!P0 LDG.E.U8 R14, desc[UR40][R2.64] ;  /* 0x00000028020e8981 */ /* 0x000f28000c1e1100 */
[----:B----4-:R0:W-:Y:S04]  /*3ff40*/  STL [R1+0x4c], R14 ;  /* 0x00004c0e01007387 */ /* 0x0101e80000100800 */
[----:B0-----:R-:W4:Y:S04]  /*3ff50*/  LDL.LU R14, [R1+0x2ee8] ;  /* 0x002ee800010e7983 */ /* 0x001f280000300800 */
        /* <DEDUP_REMOVED lines=27> */
[----:B------:R-:W2:Y:S01]  /*40110*/  LDL R3, [R1+0x1ce0] ;  /* 0x001ce00001037983 */ /* 0x000ea20000100800 */
[----:B----4-:R-:W-:Y:S01]  /*40120*/  PRMT R14, RZ, 0x7610, R14 ;  /* 0x00007610ff0e7816 */ /* 0x010fe2000000000e */
[----:B------:R-:W-:-:S02]  /*40130*/  @!P0 IMAD.MOV.U32 R2, RZ, RZ, R12 ;  /* 0x000000ffff028224 */ /* 0x000fc400078e000c */
[----:B------:R-:W4:Y:S04]  /*40140*/  LDL R12, [R1+0x1cbc] ;  /* 0x001cbc00010c7983 */ /* 0x000f280000100800 */
[----:B--2---:R-:W2:Y:S04]  /*40150*/  @!P0 LDG.E.U8 R14, desc[UR40][R2.64] ;  /* 0x00000028020e8981 */ /* 0x004ea8000c1e1100 */
[----:B--2---:R0:W-:Y:S04]  /*40160*/  STL [R1+0x3c], R14 ;  /* 0x00003c0e01007387 */ /* 0x0041e80000100800 */
[----:B0-----:R-:W2:Y:S04]  /*40170*/  LDL.LU R14, [R1+0x2edc] ;  /* 0x002edc00010e7983 */ /* 0x001ea80000300800 */
[----:B------:R-:W2:Y:S04]  /*40180*/  LDL R2, [R1+0x1cd8] ;  /* 0x001cd80001027983 */ /* 0x000ea80000100800 */
[----:B------:R-:W2:Y:S01]  /*40190*/  LDL R3, [R1+0x1cdc] ;  /* 0x001cdc0001037983 */ /* 0x000ea20000100800 */
[----:B------:R-:W-:-:S02]  /*401a0*/  PRMT R0, RZ, 0x7610, R0 ;  /* 0x00007610ff007816 */ /* 0x000fc40000000000 */
[----:B--2---:R-:W-:-:S04]  /*401b0*/  @!P6 LOP3.LUT R3, R3, R2, RZ, 0x3c, !PT ;  /* 0x000000020303e212 */ /* 0x004fc800078e3cff */
[----:B------:R-:W-:-:S04]  /*401c0*/  @!P6 LOP3.LUT R2, R3, R2, RZ, 0x3c, !PT ;  /* 0x000000020302e212 */ /* 0x000fc800078e3cff */
[----:B------:R-:W-:-:S05]  /*401d0*/  @!P6 LOP3.LUT R3, R3, R2, RZ, 0x3c, !PT ;  /* 0x000000020303e212 */ /* 0x000fca00078e3cff */
[----:B------:R-:W2:Y:S04]  /*401e0*/  @!P6 LDG.E.U8 R0, desc[UR40][R2.64] ;  /* 0x000000280200e981 */ /* 0x000ea8000c1e1100 */
        /* <DEDUP_REMOVED lines=17> */
[----:B------:R-:W2:Y:S01]  /*40300*/  @!P6 LDG.E.U8 R0, desc[UR40][R2.64] ;  /* 0x000000280200e981 */ /* 0x000ea2000c1e1100 */
[----:B------:R-:W-:-:S03]  /*40310*/  PRMT R9, RZ, 0x7610, R9 ;  /* 0x00007610ff097816 */ /* 0x000fc60000000009 */
[----:B--2---:R0:W-:Y:S04]  /*40320*/  STL [R1+0x30], R0 ;  /* 0x0000300001007387 */ /* 0x0041e80000100800 */
[----:B0-----:R-:W2:Y:S04]  /*40330*/  LDL.LU R0, [R1+0x2ed0] ;  /* 0x002ed00001007983 */ /* 0x001ea80000300800 */
[----:B------:R-:W2:Y:S01]  /*40340*/  LDL R3, [R1+0x1cc0] ;  /* 0x001cc00001037983 */ /* 0x000ea20000100800 */
[----:B---3--:R-:W-:Y:S01]  /*40350*/  @!P0 IMAD.MOV.U32 R2, RZ, RZ, R13 ;  /* 0x000000ffff028224 */ /* 0x008fe200078e000d */
[----:B------:R-:W-:-:S02]  /*40360*/  PRMT R7, RZ, 0x7610, R7 ;  /* 0x00007610ff077816 */ /* 0x000fc40000000007 */
[----:B------:R-:W3:Y:S04]  /*40370*/  LDL R13, [R1+0x1c98] ;  /* 0x001c9800010d7983 */ /* 0x000ee80000100800 */
[----:B--2---:R4:W2:Y:S04]  /*40380*/  @!P0 LDG.E.U8 R9, desc[UR40][R2.64] ;  /* 0x0000002802098981 */ /* 0x0048a8000c1e1100 */
[----:B------:R-:W3:Y:S01]  /*40390*/  LDL R3, [R1+0x1cb8] ;  /* 0x001cb80001037983 */ /* 0x000ee20000100800 */
[----:B----4-:R-:W-:-:S03]  /*403a0*/  @!P6 IMAD.MOV.U32 R2, RZ, RZ, R12 ;  /* 0x000000ffff02e224 */ /* 0x010fc600078e000c */
[----:B--2---:R0:W-:Y:S01]  /*403b0*/  STL [R1+0x2c], R9 ;  /* 0x00002c0901007387 */ /* 0x0041e20000100800 */
[----:B------:R-:W-:-:S03]  /*403c0*/  PRMT R0, RZ, 0x7610, R0 ;  /* 0x00007610ff007816 */ /* 0x000fc60000000000 */
[----:B------:R-:W2:Y:S04]  /*403d0*/  LDL R12, [R1+0x1c90] ;  /* 0x001c9000010c7983 */ /* 0x000ea80000100800 */
[----:B---3--:R1:W3:Y:S04]  /*403e0*/  @!P6 LDG.E.U8 R7, desc[UR40][R2.64] ;  /* 0x000000280207e981 */ /* 0x0082e8000c1e1100 */
[----:B0-----:R-:W4:Y:S04]  /*403f0*/  LDL R9, [R1+0x1c9c] ;  /* 0x001c9c0001097983 */ /* 0x001f280000100800 */
[----:B------:R-:W1:Y:S04]  /*40400*/  LDL R2, [R1+0x1cb0] ;  /* 0x001cb00001027983 */ /* 0x000e680000100800 */
[----:B------:R-:W1:Y:S02]  /*40410*/  LDL R3, [R1+0x1cb4] ;  /* 0x001cb40001037983 */ /* 0x000e640000100800 */
[----:B-1----:R-:W-:-:S04]  /*40420*/  @!P0 LOP3.LUT R3, R3, R2, RZ, 0x3c, !PT ;  /* 0x0000000203038212 */ /* 0x002fc800078e3cff */
[----:B------:R-:W-:-:S04]  /*40430*/  @!P0 LOP3.LUT R2, R3, R2, RZ, 0x3c, !PT ;  /* 0x0000000203028212 */ /* 0x000fc800078e3cff */
[----:B------:R-:W-:-:S05]  /*40440*/  @!P0 LOP3.LUT R3, R3, R2, RZ, 0x3c, !PT ;  /* 0x0000000203038212 */ /* 0x000fca00078e3cff */
[----:B------:R-:W2:Y:S04]  /*40450*/  @!P0 LDG.E.U8 R0, desc[UR40][R2.64] ;  /* 0x0000002802008981 */ /* 0x000ea8000c1e1100 */
[----:B---3--:R0:W-:Y:S04]  /*40460*/  STL [R1+0x28], R7 ;  /* 0x0000280701007387 */ /* 0x0081e80000100800 */
[----:B0-----:R-:W3:Y:S04]  /*40470*/  LDL R7, [R1+0x1c94] ;  /* 0x001c940001077983 */ /* 0x001ee80000100800 */
        /* <DEDUP_REMOVED lines=8> */
[----:B------:R0:W2:Y:S04]  /*40500*/  @!P6 LDG.E.U8 R5, desc[UR40][R2.64] ;  /* 0x000000280205e981 */ /* 0x0000a8000c1e1100 */
[----:B------:R-:W0:Y:S04]  /*40510*/  LDL R2, [R1+0x1ca0] ;  /* 0x001ca00001027983 */ /* 0x000e280000100800 */
[----:B------:R-:W0:Y:S01]  /*40520*/  LDL R3, [R1+0x1ca4] ;  /* 0x001ca40001037983 */ /* 0x000e220000100800 */
[----:B------:R-:W-:Y:S02]  /*40530*/  PRMT R0, RZ, 0x7610, R0 ;  /* 0x00007610ff007816 */ /* 0x000fe40000000000 */
[----:B------:R-:W-:-:S02]  /*40540*/  PRMT R8, RZ, 0x7610, R8 ;  /* 0x00007610ff087816 */ /* 0x000fc40000000008 */
[----:B0-----:R-:W-:-:S04]  /*40550*/  @!P0 LOP3.LUT R3, R3, R2, RZ, 0x3c, !PT ;  /* 0x0000000203038212 */ /* 0x001fc800078e3cff */
[----:B------:R-:W-:-:S04]  /*40560*/  @!P0 LOP3.LUT R2, R3, R2, RZ, 0x3c, !PT ;  /* 0x0000000203028212 */ /* 0x000fc800078e3cff */
[----:B------:R-:W-:-:S05]  /*40570*/  @!P0 LOP3.LUT R3, R3, R2, RZ, 0x3c, !PT ;  /* 0x0000000203038212 */ /* 0x000fca00078e3cff */
[----:B------:R4:W3:Y:S02]  /*40580*/  @!P0 LDG.E.U8 R0, desc[UR40][R2.64] ;  /* 0x0000002802008981 */ /* 0x0008e4000c1e1100 */
[----:B----4-:R-:W-:Y:S02]  /*40590*/  @!P6 IMAD.MOV.U32 R2, RZ, RZ, R9 ;  /* 0x000000ffff02e224 */ /* 0x010fe400078e0009 */
[----:B------:R-:W-:-:S05]  /*405a0*/  @!P6 IMAD.MOV.U32 R3, RZ, RZ, R13 ;  /* 0x000000ffff03e224 */ /* 0x000fca00078e000d */
[----:B------:R3:W4:Y:S01]  /*405b0*/  @!P6 LDG.E.U8 R8, desc[UR40][R2.64] ;  /* 0x000000280208e981 */ /* 0x000722000c1e1100 */
[----:B------:R-:W-:-:S03]  /*405c0*/  PRMT R6, RZ, 0x7610, R6 ;  /* 0x00007610ff067816 */ /* 0x000fc60000000006 */
[----:B--2---:R0:W-:Y:S01]  /*405d0*/  STL [R1+0x20], R5 ;  /* 0x0000200501007387 */ /* 0x0041e20000100800 */
[----:B---3--:R-:W-:Y:S02]  /*405e0*/  @!P0 IMAD.MOV.U32 R2, RZ, RZ, R7 ;  /* 0x000000ffff028224 */ /* 0x008fe400078e0007 */
[----:B------:R-:W-:Y:S01]  /*405f0*/  @!P0 IMAD.MOV.U32 R3, RZ, RZ, R12 ;  /* 0x000000ffff038224 */ /* 0x000fe200078e000c */
[----:B0-----:R-:W2:Y:S04]  /*40600*/  LDL R5, [R1+0x1c8c] ;  /* 0x001c8c0001057983 */ /* 0x001ea80000100800 */
[----:B------:R2:W3:Y:S04]  /*40610*/  @!P0 LDG.E.U8 R6, desc[UR40][R2.64] ;  /* 0x0000002802068981 */ /* 0x0004e8000c1e1100 */
[----:B------:R0:W-:Y:S04]  /*40620*/  STL [R1+0x1c], R0 ;  /* 0x00001c0001007387 */ /* 0x0001e80000100800 */
[----:B0-----:R-:W3:Y:S04]  /*40630*/  LDL.LU R0, [R1+0x2ec8] ;  /* 0x002ec80001007983 */ /* 0x001ee80000300800 */
[----:B------:R-:W3:Y:S04]  /*40640*/  LDL R9, [R1+0x1c78] ;  /* 0x001c780001097983 */ /* 0x000ee80000100800 */
[----:B----4-:R0:W-:Y:S04]  /*40650*/  STL [R1+0x18], R8 ;  /* 0x0000180801007387 */ /* 0x0101e80000100800 */
[----:B------:R-:W4:Y:S01]  /*40660*/  LDL R3, [R1+0x1c88] ;  /* 0x001c880001037983 */ /* 0x000f220000100800 */
[----:B------:R-:W-:-:S03]  /*40670*/  PRMT R4, RZ, 0x7610, R4 ;  /* 0x00007610ff047816 */ /* 0x000fc60000000004 */
[----:B------:R-:W4:Y:S04]  /*40680*/  LDL R13, [R1+0x1c70] ;  /* 0x001c7000010d7983 */ /* 0x000f280000100800 */
[----:B------:R-:W4:Y:S04]  /*40690*/  LDL R12, [R1+0x1c74] ;  /* 0x001c7400010c7983 */ /* 0x000f280000100800 */
[----:B------:R-:W4:Y:S04]  /*406a0*/  LDL R7, [R1+0x1c68] ;  /* 0x001c680001077983 */ /* 0x000f280000100800 */
[----:B0-----:R-:W4:Y:S01]  /*406b0*/  LDL R8, [R1+0x1c7c] ;  /* 0x001c7c0001087983 */ /* 0x001f220000100800 */
[----:B--2---:R-:W-:-:S03]  /*406c0*/  @!P6 IMAD.MOV.U32 R2, RZ, RZ, R5 ;  /* 0x000000ffff02e224 */ /* 0x004fc600078e0005 */
[----:B---3--:R0:W-:Y:S04]  /*406d0*/  STL [R1+0x14], R6 ;  /* 0x0000140601007387 */ /* 0x0081e80000100800 */
[----:B------:R-:W2:Y:S04]  /*406e0*/  LDL R5, [R1+0x1c60] ;  /* 0x001c600001057983 */ /* 0x000ea80000100800 */
[----:B0-----:R-:W3:Y:S04]  /*406f0*/  LDL R6, [R1+0x1c6c] ;  /* 0x001c6c0001067983 */ /* 0x001ee80000100800 */
[----:B----4-:R-:W4:Y:S04]  /*40700*/  @!P6 LDG.E.U8 R4, desc[UR40][R2.64] ;  /* 0x000000280204e981 */ /* 0x010f28000c1e1100 */
[----:B------:R-:W2:Y:S04]  /*40710*/  LDL R2, [R1+0x1c80] ;  /* 0x001c800001027983 */ /* 0x000ea80000100800 */
[----:B------:R-:W2:Y:S01]  /*40720*/  LDL R3, [R1+0x1c84] ;  /* 0x001c840001037983 */ /* 0x000ea20000100800 */
[----:B------:R-:W-:-:S02]  /*40730*/  PRMT R15, RZ, 0x7610, R15 ;  /* 0x00007610ff0f7816 */ /* 0x000fc4000000000f */
[----:B------:R-:W-:Y:S01]  /*40740*/  PRMT R14, RZ, 0x7610, R14 ;  /* 0x00007610ff0e7816 */ /* 0x000fe2000000000e */
[----:B----4-:R0:W-:Y:S04]  /*40750*/  STL [R1+0x10], R4 ;  /* 0x0000100401007387 */ /* 0x0101e80000100800 */
[----:B0-----:R-:W4:Y:S01]  /*40760*/  LDL R4, [R1+0x1c64] ;  /* 0x001c640001047983 */ /* 0x001f220000100800 */
[----:B--2---:R-:W-:-:S04]  /*40770*/  @!P0 LOP3.LUT R3, R3, R2, RZ, 0x3c, !PT ;  /* 0x0000000203038212 */ /* 0x004fc800078e3cff */
[----:B------:R-:W-:-:S04]  /*40780*/  @!P0 LOP3.LUT R2, R3, R2, RZ, 0x3c, !PT ;  /* 0x0000000203028212 */ /* 0x000fc800078e3cff */
[----:B------:R-:W-:-:S05]  /*40790*/  @!P0 LOP3.LUT R3, R3, R2, RZ, 0x3c, !PT ;  /* 0x0000000203038212 */ /* 0x000fca00078e3cff */
[----:B------:R0:W2:Y:S02]  /*407a0*/  @!P0 LDG.E.U8 R15, desc[UR40][R2.64] ;  /* 0x00000028020f8981 */ /* 0x0000a4000c1e1100 */
[----:B0-----:R-:W-:Y:S02]  /*407b0*/  @!P6 IMAD.MOV.U32 R2, RZ, RZ, R8 ;  /* 0x000000ffff02e224 */ /* 0x001fe400078e0008 */
[----:B------:R-:W-:Y:S01]  /*407c0*/  @!P6 IMAD.MOV.U32 R3, RZ, RZ, R9 ;  /* 0x000000ffff03e224 */ /* 0x000fe200078e0009 */
[----:B------:R-:W2:Y:S04]  /*407d0*/  LDL R8, [R1+0x1c5c] ;  /* 0x001c5c0001087983 */ /* 0x000ea80000100800 */
[----:B------:R-:W2:Y:S01]  /*407e0*/  LDL R9, [R1+0x1c58] ;  /* 0x001c580001097983 */ /* 0x000ea20000100800 */
[----:B------:R-:W-:-:S03]  /*407f0*/  PRMT R11, RZ, 0x7610, R11 ;  /* 0x00007610ff0b7816 */ /* 0x000fc6000000000b */
[----:B------:R0:W2:Y:S01]  /*40800*/  @!P6 LDG.E.U8 R14, desc[UR40][R2.64] ;  /* 0x00000028020ee981 */ /* 0x0000a2000c1e1100 */
[----:B------:R-:W-:Y:S01]  /*40810*/  PRMT R10, RZ, 0x7610, R10 ;  /* 0x00007610ff0a7816 */ /* 0x000fe2000000000a */
[----:B0-----:R-:W-:Y:S02]  /*40820*/  @!P0 IMAD.MOV.U32 R2, RZ, RZ, R12 ;  /* 0x000000ffff028224 */ /* 0x001fe400078e000c */
[----:B------:R-:W-:-:S05]  /*40830*/  @!P0 IMAD.MOV.U32 R3, RZ, RZ, R13 ;  /* 0x000000ffff038224 */ /* 0x000fca00078e000d */
[----:B------:R3:W2:Y:S01]  /*40840*/  @!P0 LDG.E.U8 R11, desc[UR40][R2.64] ;  /* 0x00000028020b8981 */ /* 0x0006a2000c1e1100 */
[----:B------:R-:W-:Y:S01]  /*40850*/  PRMT R29, RZ, 0x7610, R29 ;  /* 0x00007610ff1d7816 */ /* 0x000fe2000000001d */
[----:B---3--:R-:W-:Y:S02]  /*40860*/  @!P6 IMAD.MOV.U32 R2, RZ, RZ, R6 ;  /* 0x000000ffff02e224 */ /* 0x008fe400078e0006 */
[----:B------:R-:W-:Y:S01]  /*40870*/  @!P6 IMAD.MOV.U32 R3, RZ, RZ, R7 ;  /* 0x000000ffff03e224 */ /* 0x000fe200078e0007 */
[----:B------:R-:W-:Y:S01]  /*40880*/  PRMT R28, RZ, 0x7610, R28 ;  /* 0x00007610ff1c7816 */ /* 0x000fe2000000001c */
[----:B------:R-:W3:Y:S04]  /*40890*/  LDL R7, [R1+0x1c50] ;  /* 0x001c500001077983 */ /* 0x000ee80000100800 */
[----:B------:R0:W3:Y:S04]  /*408a0*/  @!P6 LDG.E.U8 R10, desc[UR40][R2.64] ;  /* 0x00000028020ae981 */ /* 0x0000e8000c1e1100 */
[----:B------:R-:W3:Y:S01]  /*408b0*/  LDL R6, [R1+0x1c54] ;  /* 0x001c540001067983 */ /* 0x000ee20000100800 */
[----:B0-----:R-:W-:-:S03]  /*408c0*/  @!P0 IMAD.MOV.U32 R3, RZ, RZ, R5 ;  /* 0x000000ffff038224 */ /* 0x001fc600078e0005 */
[----:B------:R-:W3:Y:S01]  /*408d0*/  LDL R5, [R1+0x1c48] ;  /* 0x001c480001057983 */ /* 0x000ee20000100800 */
[----:B----4-:R-:W-:-:S03]  /*408e0*/  @!P0 IMAD.MOV.U32 R2, RZ, RZ, R4 ;  /* 0x000000ffff028224 */ /* 0x010fc600078e0004 */
[----:B------:R-:W4:Y:S04]  /*408f0*/  LDL R4, [R1+0x1c4c] ;  /* 0x001c4c0001047983 */ /* 0x000f280000100800 */
[----:B------:R2:W4:Y:S02]  /*40900*/  @!P0 LDG.E.U8 R29, desc[UR40][R2.64] ;  /* 0x00000028021d8981 */ /* 0x000524000c1e1100 */
[----:B--2---:R-:W-:Y:S02]  /*40910*/  @!P6 IMAD.MOV.U32 R2, RZ, RZ, R8 ;  /* 0x000000ffff02e224 */ /* 0x004fe400078e0008 */
[----:B------:R-:W-:-:S05]  /*40920*/  @!P6 IMAD.MOV.U32 R3, RZ, RZ, R9 ;  /* 0x000000ffff03e224 */ /* 0x000fca00078e0009 */
[----:B------:R3:W2:Y:S01]  /*40930*/  @!P6 LDG.E.U8 R28, desc[UR40][R2.64] ;  /* 0x00000028021ce981 */ /* 0x0006a2000c1e1100 */
[----:B------:R-:W-:Y:S01]  /*40940*/  PRMT R27, RZ, 0x7610, R27 ;  /* 0x00007610ff1b7816 */ /* 0x000fe2000000001b */
[----:B---3--:R-:W-:Y:S02]  /*40950*/  @!P0 IMAD.MOV.U32 R3, RZ, RZ, R7 ;  /* 0x000000ffff038224 */ /* 0x008fe400078e0007 */
[----:B------:R-:W-:-:S05]  /*40960*/  @!P0 IMAD.MOV.U32 R2, RZ, RZ, R6 ;  /* 0x000000ffff028224 */ /* 0x000fca00078e0006 */
[----:B------:R0:W3:Y:S04]  /*40970*/  @!P0 LDG.E.U8 R27, desc[UR40][R2.64] ;  /* 0x00000028021b8981 */ /* 0x0000e8000c1e1100 */
[----:B----4-:R-:W-:Y:S04]  /*40980*/  STL [R1+0x2e38], R29 ;  /* 0x002e381d01007387 */ /* 0x010fe80000100800 */
[----:B------:R1:W-:Y:S04]  /*40990*/  STL [R1+0x4], R11 ;  /* 0x0000040b01007387 */ /* 0x0003e80000100800 */
[----:B-1----:R-:W4:Y:S04]  /*409a0*/  LDL R11, [R1+0x1c40] ;  /* 0x001c4000010b7983 */ /* 0x002f280000100800 */
[----:B------:R1:W-:Y:S04]  /*409b0*/  STL [R1], R10 ;  /* 0x0000000a01007387 */ /* 0x0003e80000100800 */
[----:B------:R-:W4:Y:S04]  /*409c0*/  LDL R9, [R1+0x1c38] ;  /* 0x001c380001097983 */ /* 0x000f280000100800 */
[----:B------:R-:W4:Y:S04]  /*409d0*/  LDL R8, [R1+0x1c3c] ;  /* 0x001c3c0001087983 */ /* 0x000f280000100800 */
[----:B-1----:R-:W4:Y:S04]  /*409e0*/  LDL R10, [R1+0x1c44] ;  /* 0x001c4400010a7983 */ /* 0x002f280000100800 */
[----:B--2---:R-:W-:Y:S04]  /*409f0*/  STL [R1+0x2e3c], R28 ;  /* 0x002e3c1c01007387 */ /* 0x004fe80000100800 */
[----:B------:R-:W-:Y:S04]  /*40a00*/  STL [R1+0xc], R15 ;  /* 0x00000c0f01007387 */ /* 0x000fe80000100800 */
[----:B------:R-:W2:Y:S04]  /*40a10*/  LDL R7, [R1+0x1c30] ;  /* 0x001c300001077983 */ /* 0x000ea80000100800 */
[----:B------:R-:W2:Y:S01]  /*40a20*/  LDL R6, [R1+0x1c34] ;  /* 0x001c340001067983 */ /* 0x000ea20000100800 */
[----:B------:R-:W-:Y:S01]  /*40a30*/  PRMT R26, RZ, 0x7610, R26 ;  /* 0x00007610ff1a7816 */ /* 0x000fe2000000001a */
[----:B0-----:R-:W-:-:S02]  /*40a40*/  @!P6 IMAD.MOV.U32 R2, RZ, RZ, R4 ;  /* 0x000000ffff02e224 */ /* 0x001fc400078e0004 */
[----:B------:R-:W-:Y:S01]  /*40a50*/  @!P6 IMAD.MOV.U32 R3, RZ, RZ, R5 ;  /* 0x000000ffff03e224 */ /* 0x000fe200078e0005 */
[----:B------:R-:W-:-:S04]  /*40a60*/  PRMT R22, RZ, 0x7610, R22 ;  /* 0x00007610ff167816 */ /* 0x000fc80000000016 */
[----:B------:R4:W2:Y:S01]  /*40a70*/  @!P6 LDG.E.U8 R26, desc[UR40][R2.64] ;  /* 0x00000028021ae981 */ /* 0x0008a2000c1e1100 */
[----:B------:R-:W-:Y:S02]  /*40a80*/  PRMT R20, RZ, 0x7610, R20 ;  /* 0x00007610ff147816 */ /* 0x000fe40000000014 */
[----:B------:R-:W-:Y:S01]  /*40a90*/  PRMT R18, RZ, 0x7610, R18 ;  /* 0x00007610ff127816 */ /* 0x000fe20000000012 */
[----:B---3--:R-:W-:Y:S04]  /*40aa0*/  STL [R1+0x2e28], R27 ;  /* 0x002e281b01007387 */ /* 0x008fe80000100800 */
[----:B------:R0:W-:Y:S04]  /*40ab0*/  STL [R1+0x8], R14 ;  /* 0x0000080e01007387 */ /* 0x0001e80000100800 */
[----:B------:R-:W3:Y:S04]  /*40ac0*/  LDL R5, [R1+0x1c28] ;  /* 0x001c280001057983 */ /* 0x000ee80000100800 */
[----:B------:R-:W3:Y:S01]  /*40ad0*/  LDL R4, [R1+0x1c2c] ;  /* 0x001c2c0001047983 */ /* 0x000ee20000100800 */
[----:B----4-:R-:W-:-:S02]  /*40ae0*/  @!P0 IMAD.MOV.U32 R3, RZ, RZ, R11 ;  /* 0x000000ffff038224 */ /* 0x010fc400078e000b */
[----:B------:R-:W-:-:S05]  /*40af0*/  @!P0 IMAD.MOV.U32 R2, RZ, RZ, R10 ;  /* 0x000000ffff028224 */ /* 0x000fca00078e000a */
[----:B------:R1:W4:Y:S02]  /*40b00*/  @!P0 LDG.E.U8 R22, desc[UR40][R2.64] ;  /* 0x0000002802168981 */ /* 0x000324000c1e1100 */
[----:B-1----:R-:W-:Y:S02]  /*40b10*/  @!P6 IMAD.MOV.U32 R2, RZ, RZ, R8 ;  /* 0x000000ffff02e224 */ /* 0x002fe400078e0008 */
[----:B------:R-:W-:-:S05]  /*40b20*/  @!P6 IMAD.MOV.U32 R3, RZ, RZ, R9 ;  /* 0x000000ffff03e224 */ /* 0x000fca00078e0009 */
[----:B------:R2:W4:Y:S02]  /*40b30*/  @!P6 LDG.E.U8 R20, desc[UR40][R2.64] ;  /* 0x000000280214e981 */ /* 0x000524000c1e1100 */
[----:B--2---:R-:W-:Y:S02]  /*40b40*/  @!P0 IMAD.MOV.U32 R2, RZ, RZ, R6 ;  /* 0x000000ffff028224 */ /* 0x004fe400078e0006 */
[----:B------:R-:W-:-:S05]  /*40b50*/  @!P0 IMAD.MOV.U32 R3, RZ, RZ, R7 ;  /* 0x000000ffff038224 */ /* 0x000fca00078e0007 */
[----:B------:R-:W2:Y:S04]  /*40b60*/  @!P0 LDG.E.U8 R18, desc[UR40][R2.64] ;  /* 0x0000002802128981 */ /* 0x000ea8000c1e1100 */
[----:B------:R-:W-:Y:S01]  /*40b70*/  STL [R1+0x2e2c], R26 ;  /* 0x002e2c1a01007387 */ /* 0x000fe20000100800 */
[----:B------:R-:W-:-:S06]  /*40b80*/  PRMT R16, RZ, 0x7610, R16 ;  /* 0x00007610ff107816 */ /* 0x000fcc0000000010 */
[----:B---3--:R-:W3:Y:S04]  /*40b90*/  @!P6 LDG.E.U8 R16, desc[UR40][R4.64] ;  /* 0x000000280410e981 */ /* 0x008ee8000c1e1100 */
[----:B----4-:R-:W-:Y:S04]  /*40ba0*/  STL [R1+0x2e9c], R22 ;  /* 0x002e9c1601007387 */ /* 0x010fe80000100800 */
[----:B------:R-:W4:Y:S04]  /*40bb0*/  LDL R11, [R1+0x1c20] ;  /* 0x001c2000010b7983 */ /* 0x000f280000100800 */
[----:B------:R-:W4:Y:S04]  /*40bc0*/  LDL R10, [R1+0x1c24] ;  /* 0x001c2400010a7983 */ /* 0x000f280000100800 */
[----:B------:R-:W-:Y:S04]  /*40bd0*/  STL [R1+0x2ea0], R20 ;  /* 0x002ea01401007387 */ /* 0x000fe80000100800 */
[----:B------:R-:W4:Y:S04]  /*40be0*/  LDL R7, [R1+0x1c18] ;  /* 0x001c180001077983 */ /* 0x000f280000100800 */
[----:B------:R-:W4:Y:S04]  /*40bf0*/  LDL R6, [R1+0x1c1c] ;  /* 0x001c1c0001067983 */ /* 0x000f280000100800 */
[----:B--2---:R-:W-:Y:S04]  /*40c00*/  STL [R1+0x2e78], R18 ;  /* 0x002e781201007387 */ /* 0x004fe80000100800 */
[----:B0-----:R-:W2:Y:S04]  /*40c10*/  LDL R14, [R1+0x1c10] ;  /* 0x001c1000010e7983 */ /* 0x001ea80000100800 */
[----:B------:R-:W2:Y:S04]  /*40c20*/  LDL R13, [R1+0x1c14] ;  /* 0x001c1400010d7983 */ /* 0x000ea80000100800 */
[----:B------:R-:W2:Y:S04]  /*40c30*/  LDL R9, [R1+0x1c08] ;  /* 0x001c080001097983 */ /* 0x000ea80000100800 */
[----:B------:R-:W2:Y:S01]  /*40c40*/  LDL R8, [R1+0x1c0c] ;  /* 0x001c0c0001087983 */ /* 0x000ea20000100800 */
[----:B------:R-:W-:-:S02]  /*40c50*/  PRMT R2, RZ, 0x7610, R2 ;  /* 0x00007610ff027816 */ /* 0x000fc40000000002 */
[----:B------:R-:W-:Y:S01]  /*40c60*/  PRMT R3, RZ, 0x7610, R3 ;  /* 0x00007610ff037816 */ /* 0x000fe20000000003 */
[----:B---3--:R-:W-:Y:S04]  /*40c70*/  STL [R1+0x2e7c], R16 ;  /* 0x002e7c1001007387 */ /* 0x008fe80000100800 */
[----:B------:R-:W3:Y:S01]  /*40c80*/  LDL R12, [R1+0x1c00] ;  /* 0x001c0000010c7983 */ /* 0x000ee20000100800 */
[----:B----4-:R-:W-:Y:S02]  /*40c90*/  @!P0 IMAD.MOV.U32 R5, RZ, RZ, R11 ;  /* 0x000000ffff058224 */ /* 0x010fe400078e000b */
[----:B------:R-:W-:Y:S01]  /*40ca0*/  @!P0 IMAD.MOV.U32 R4, RZ, RZ, R10 ;  /* 0x000000ffff048224 */ /* 0x000fe200078e000a */
[----:B------:R-:W4:Y:S04]  /*40cb0*/  LDL R11, [R1+0x1c04] ;  /* 0x001c0400010b7983 */ /* 0x000f280000100800 */
[----:B------:R0:W4:Y:S02]  /*40cc0*/  @!P0 LDG.E.U8 R2, desc[UR40][R4.64] ;  /* 0x0000002804028981 */ /* 0x000124000c1e1100 */
[----:B0-----:R-:W-:-:S02]  /*40cd0*/  PRMT R4, RZ, 0x7610, R4 ;  /* 0x00007610ff047816 */ /* 0x001fc40000000004 */
[----:B------:R2:W4:Y:S01]  /*40ce0*/  @!P6 LDG.E.U8 R3, desc[UR40][R6.64] ;  /* 0x000000280603e981 */ /* 0x000522000c1e1100 */
[----:B------:R-:W-:Y:S01]  /*40cf0*/  PRMT R5, RZ, 0x7610, R5 ;  /* 0x00007610ff057816 */ /* 0x000fe20000000005 */
[----:B--2---:R-:W-:Y:S02]  /*40d00*/  @!P0 IMAD.MOV.U32 R7, RZ, RZ, R14 ;  /* 0x000000ffff078224 */ /* 0x004fe400078e000e */
[----:B------:R-:W-:-:S03]  /*40d10*/  @!P0 IMAD.MOV.U32 R6, RZ, RZ, R13 ;  /* 0x000000ffff068224 */ /* 0x000fc600078e000d */
[----:B------:R3:W2:Y:S04]  /*40d20*/  @!P6 LDG.E.U8 R5, desc[UR40][R8.64] ;  /* 0x000000280805e981 */ /* 0x0006a8000c1e1100 */
[----:B------:R0:W2:Y:S01]  /*40d30*/  @!P0 LDG.E.U8 R4, desc[UR40][R6.64] ;  /* 0x0000002806048981 */ /* 0x0000a2000c1e1100 */
[----:B---3--:R-:W-:Y:S01]  /*40d40*/  @!P0 IMAD.MOV.U32 R9, RZ, RZ, R12 ;  /* 0x000000ffff098224 */ /* 0x008fe200078e000c */
[----:B0-----:R-:W-:Y:S02]  /*40d50*/  PRMT R6, RZ, 0x7610, R6 ;  /* 0x00007610ff067816 */ /* 0x001fe40000000006 */
[----:B----4-:R0:W-:Y:S04]  /*40d60*/  STL [R1+0x2e40], R2 ;  /* 0x002e400201007387 */ /* 0x0101e80000100800 */
[----:B------:R-:W3:Y:S04]  /*40d70*/  LDL R10, [R1+0x1bf8] ;  /* 0x001bf800010a7983 */ /* 0x000ee80000100800 */
[----:B0-----:R-:W4:Y:S04]  /*40d80*/  LDL R2, [R1+0x1bfc] ;  /* 0x001bfc0001027983 */ /* 0x001f280000100800 */
[----:B------:R-:W-:Y:S01]  /*40d90*/  STL [R1+0x2e44], R3 ;  /* 0x002e440301007387 */ /* 0x000fe20000100800 */
[----:B------:R-:W-:-:S05]  /*40da0*/  @!P0 IMAD.MOV.U32 R8, RZ, RZ, R11 ;  /* 0x000000ffff088224 */ /* 0x000fca00078e000b */
[----:B------:R0:W4:Y:S04]  /*40db0*/  @!P0 LDG.E.U8 R6, desc[UR40][R8.64] ;  /* 0x0000002808068981 */ /* 0x000128000c1e1100 */
[----:B--2---:R1:W-:Y:S04]  /*40dc0*/  STL [R1+0x2e30], R4 ;  /* 0x002e300401007387 */ /* 0x0043e80000100800 */
[----:B------:R-:W2:Y:S04]  /*40dd0*/  LDL R15, [R1+0x1bf0] ;  /* 0x001bf000010f7983 */ /* 0x000ea80000100800 */
[----:B------:R-:W2:Y:S04]  /*40de0*/  LDL R13, [R1+0x1bf4] ;  /* 0x001bf400010d7983 */ /* 0x000ea80000100800 */
[----:B------:R0:W-:Y:S04]  /*40df0*/  STL [R1+0x2e34], R5 ;  /* 0x002e340501007387 */ /* 0x0001e80000100800 */
[----:B------:R-:W2:Y:S04]  /*40e00*/  LDL R12, [R1+0x1be8] ;  /* 0x001be800010c7983 */ /* 0x000ea80000100800 */
[----:B-1----:R-:W2:Y:S01]  /*40e10*/  LDL R4, [R1+0x1bec] ;  /* 0x001bec0001047983 */ /* 0x002ea20000100800 */
[----:B------:R-:W-:-:S02]  /*40e20*/  PRMT R7, RZ, 0x7610, R7 ;  /* 0x00007610ff077816 */ /* 0x000fc40000000007 */
[----:B0-----:R-:W-:Y:S02]  /*40e30*/  PRMT R8, RZ, 0x7610, R8 ;  /* 0x00007610ff087816 */ /* 0x001fe40000000008 */
[----:B------:R-:W-:Y:S01]  /*40e40*/  PRMT R9, RZ, 0x7610, R9 ;  /* 0x00007610ff097816 */ /* 0x000fe20000000009 */
[----:B---3--:R-:W-:Y:S02]  /*40e50*/  @!P6 IMAD.MOV.U32 R11, RZ, RZ, R10 ;  /* 0x000000ffff0be224 */ /* 0x008fe400078e000a */
[----:B----4-:R-:W-:-:S05]  /*40e60*/  @!P6 IMAD.MOV.U32 R10, RZ, RZ, R2 ;  /* 0x000000ffff0ae224 */ /* 0x010fca00078e0002 */
[----:B------:R2:W3:Y:S04]  /*40e70*/  @!P6 LDG.E.U8 R7, desc[UR40][R10.64] ;  /* 0x000000280a07e981 */ /* 0x0004e8000c1e1100 */
[----:B------:R0:W-:Y:S04]  /*40e80*/  STL [R1+0x2ea4], R6 ;  /* 0x002ea40601007387 */ /* 0x0001e80000100800 */
[----:B------:R-:W4:Y:S04]  /*40e90*/  LDL R14, [R1+0x1be0] ;  /* 0x001be000010e7983 */ /* 0x000f280000100800 */
[----:B------:R-:W4:Y:S04]  /*40ea0*/  LDL R5, [R1+0x1be4] ;  /* 0x001be40001057983 */ /* 0x000f280000100800 */
[----:B------:R-:W4:Y:S04]  /*40eb0*/  LDL R3, [R1+0x1bd8] ;  /* 0x001bd80001037983 */ /* 0x000f280000100800 */
[----:B------:R-:W4:Y:S01]  /*40ec0*/  LDL R2, [R1+0x1bdc] ;  /* 0x001bdc0001027983 */ /* 0x000f220000100800 */
[----:B--2---:R-:W-:-:S02]  /*40ed0*/  @!P0 IMAD.MOV.U32 R11, RZ, RZ, R15 ;  /* 0x000000ffff0b8224 */ /* 0x004fc400078e000f */
[----:B------:R-:W-:Y:S02]  /*40ee0*/  @!P0 IMAD.MOV.U32 R10, RZ, RZ, R13 ;  /* 0x000000ffff0a8224 */ /* 0x000fe400078e000d */
[----:B------:R-:W-:-:S03]  /*40ef0*/  @!P6 IMAD.MOV.U32 R13, RZ, RZ, R12 ;  /* 0x000000ffff0de224 */ /* 0x000fc600078e000c */
[----:B------:R1:W2:Y:S01]  /*40f00*/  @!P0 LDG.E.U8 R8, desc[UR40][R10.64] ;  /* 0x000000280a088981 */ /* 0x0002a2000c1e1100 */
[----:B------:R-:W-:-:S05]  /*40f10*/  @!P6 IMAD.MOV.U32 R12, RZ, RZ, R4 ;  /* 0x000000ffff0ce224 */ /* 0x000fca00078e0004 */
[----:B------:R4:W2:Y:S01]  /*40f20*/  @!P6 LDG.E.U8 R9, desc[UR40][R12.64] ;  /* 0x000000280c09e981 */ /* 0x0008a2000c1e1100 */
[----:B-1----:R-:W-:-:S03]  /*40f30*/  PRMT R10, RZ, 0x7610, R10 ;  /* 0x00007610ff0a7816 */ /* 0x002fc6000000000a */
[----:B---3--:R1:W-:Y:S04]  /*40f40*/  STL [R1+0x2ea8], R7 ;  /* 0x002ea80701007387 */ /* 0x0083e80000100800 */
[----:B0-----:R-:W3:Y:S04]  /*40f50*/  LDL R6, [R1+0x1bd4] ;  /* 0x001bd40001067983 */ /* 0x001ee80000100800 */
[----:B-1----:R-:W3:Y:S01]  /*40f60*/  LDL R7, [R1+0x1bd0] ;  /* 0x001bd00001077983 */ /* 0x002ee20000100800 */
[----:B----4-:R-:W-:Y:S02]  /*40f70*/  @!P0 IMAD.MOV.U32 R12, RZ, RZ, R5 ;  /* 0x000000ffff0c8224 */ /* 0x010fe400078e0005 */
[----:B------:R-:W-:-:S05]  /*40f80*/  @!P0 IMAD.MOV.U32 R13, RZ, RZ, R14 ;  /* 0x000000ffff0d8224 */ /* 0x000fca00078e000e */
[----:B------:R0:W4:Y:S04]  /*40f90*/  @!P0 LDG.E.U8 R10, desc[UR40][R12.64] ;  /* 0x000000280c0a8981 */ /* 0x000128000c1e1100 */
[----:B--2---:R-:W-:Y:S04]  /*40fa0*/  STL [R1+0x2e80], R8 ;  /* 0x002e800801007387 */ /* 0x004fe80000100800 */
[----:B------:R-:W2:Y:S04]  /*40fb0*/  LDL R4, [R1+0x1bcc] ;  /* 0x001bcc0001047983 */ /* 0x000ea80000100800 */
[----:B------:R-:W-:Y:S04]  /*40fc0*/  STL [R1+0x2e84], R9 ;  /* 0x002e840901007387 */ /* 0x000fe80000100800 */
[----:B------:R-:W2:Y:S01]  /*40fd0*/  LDL R5, [R1+0x1bc8] ;  /* 0x001bc80001057983 */ /* 0x000ea20000100800 */
[----:B------:R-:W-:Y:S01]  /*40fe0*/  PRMT R11, RZ, 0x7610, R11 ;  /* 0x00007610ff0b7816 */ /* 0x000fe2000000000b */
[----:B------:R-:W-:-:S02]  /*40ff0*/  @!P6 IMAD.MOV.U32 R14, RZ, RZ, R2 ;  /* 0x000000ffff0ee224 */ /* 0x000fc400078e0002 */
[----:B------:R-:W-:Y:S01]  /*41000*/  @!P6 IMAD.MOV.U32 R15, RZ, RZ, R3 ;  /* 0x000000ffff0fe224 */ /* 0x000fe200078e0003 */
[----:B0-----:R-:W-:-:S04]  /*41010*/  PRMT R12, RZ, 0x7610, R12 ;  /* 0x00007610ff0c7816 */ /* 0x001fc8000000000c */
[----:B------:R3:W2:Y:S01]  /*41020*/  @!P6 LDG.E.U8 R11, desc[UR40][R14.64] ;  /* 0x000000280e0be981 */ /* 0x0006a2000c1e1100 */
[----:B------:R-:W-:Y:S01]  /*41030*/  PRMT R13, RZ, 0x7610, R13 ;  /* 0x00007610ff0d7816 */ /* 0x000fe2000000000d */
[----:B---3--:R-:W-:Y:S02]  /*41040*/  @!P0 IMAD.MOV.U32 R14, RZ, RZ, R6 ;  /* 0x000000ffff0e8224 */ /* 0x008fe400078e0006 */
[----:B------:R-:W-:-:S05]  /*41050*/  @!P0 IMAD.MOV.U32 R15, RZ, RZ, R7 ;  /* 0x000000ffff0f8224 */ /* 0x000fca00078e0007 */
[----:B------:R2:W3:Y:S04]  /*41060*/  @!P0 LDG.E.U8 R12, desc[UR40][R14.64] ;  /* 0x000000280e0c8981 */ /* 0x0004e8000c1e1100 */
[----:B----4-:R0:W-:Y:S04]  /*41070*/  STL [R1+0x2e48], R10 ;  /* 0x002e480a01007387 */ /* 0x0101e80000100800 */
[----:B------:R-:W4:Y:S04]  /*41080*/  LDL R3, [R1+0x1bc0] ;  /* 0x001bc00001037983 */ /* 0x000f280000100800 */
[----:B------:R-:W4:Y:S01]  /*41090*/  LDL R2, [R1+0x1bc4] ;  /* 0x001bc40001027983 */ /* 0x000f220000100800 */
[----:B--2---:R-:W-:-:S02]  /*410a0*/  @!P6 IMAD.MOV.U32 R14, RZ, RZ, R4 ;  /* 0x000000ffff0ee224 */ /* 0x004fc400078e0004 */
[----:B------:R-:W-:-:S05]  /*410b0*/  @!P6 IMAD.MOV.U32 R15, RZ, RZ, R5 ;  /* 0x000000ffff0fe224 */ /* 0x000fca00078e0005 */
[----:B------:R4:W2:Y:S04]  /*410c0*/  @!P6 LDG.E.U8 R13, desc[UR40][R14.64] ;  /* 0x000000280e0de981 */ /* 0x0008a8000c1e1100 */
[----:B------:R1:W-:Y:S04]  /*410d0*/  STL [R1+0x2e4c], R11 ;  /* 0x002e4c0b01007387 */ /* 0x0003e80000100800 */
[----:B0-----:R-:W2:Y:S04]  /*410e0*/  LDL R10, [R1+0x1bbc] ;  /* 0x001bbc00010a7983 */ /* 0x001ea80000100800 */
[----:B------:R-:W2:Y:S04]  /*410f0*/  LDL R8, [R1+0x1bb4] ;  /* 0x001bb40001087983 */ /* 0x000ea80000100800 */
[----:B-1----:R-:W2:Y:S04]  /*41100*/  LDL R11, [R1+0x1bb8] ;  /* 0x001bb800010b7983 */ /* 0x002ea80000100800 */
[----:B---3--:R-:W-:Y:S04]  /*41110*/  STL [R1+0x2e50], R12 ;  /* 0x002e500c01007387 */ /* 0x008fe80000100800 */
[----:B------:R-:W3:Y:S04]  /*41120*/  LDL R9, [R1+0x1bb0] ;  /* 0x001bb00001097983 */ /* 0x000ee80000100800 */
[----:B------:R-:W3:Y:S04]  /*41130*/  LDL R7, [R1+0x1ba8] ;  /* 0x001ba80001077983 */ /* 0x000ee80000100800 */
[----:B------:R-:W3:Y:S04]  /*41140*/  LDL R6, [R1+0x1bac] ;  /* 0x001bac0001067983 */ /* 0x000ee80000100800 */
[----:B------:R-:W3:Y:S04]  /*41150*/  LDL R5, [R1+0x1ba0] ;  /* 0x001ba00001057983 */ /* 0x000ee80000100800 */
[----:B------:R-:W3:Y:S01]  /*41160*/  LDL R4, [R1+0x1ba4] ;  /* 0x001ba40001047983 */ /* 0x000ee20000100800 */
[----:B----4-:R-:W-:-:S02]  /*41170*/  @!P0 IMAD.MOV.U32 R14, RZ, RZ, R2 ;  /* 0x000000ffff0e8224 */ /* 0x010fc400078e0002 */
[----:B------:R-:W-:Y:S01]  /*41180*/  @!P0 IMAD.MOV.U32 R15, RZ, RZ, R3 ;  /* 0x000000ffff0f8224 */ /* 0x000fe200078e0003 */
[----:B--2---:R-:W-:Y:S04]  /*41190*/  STL [R1+0x2e54], R13 ;  /* 0x002e540d01007387 */ /* 0x004fe80000100800 */
[----:B------:R-:W2:Y:S04]  /*411a0*/  LDL R3, [R1+0x1b98] ;  /* 0x001b980001037983 */ /* 0x000ea80000100800 */
[----:B------:R-:W4:Y:S01]  /*411b0*/  LDL R2, [R1+0x1b9c] ;  /* 0x001b9c0001027983 */ /* 0x000f220000100800 */
[----:B------:R-:W-:-:S02]  /*411c0*/  PRMT R17, RZ, 0x7610, R17 ;  /* 0x00007610ff117816 */ /* 0x000fc40000000011 */
[----:B------:R-:W-:-:S04]  /*411d0*/  PRMT R19, RZ, 0x7610, R19 ;  /* 0x00007610ff137816 */ /* 0x000fc80000000013 */
[----:B------:R0:W2:Y:S01]  /*411e0*/  @!P0 LDG.E.U8 R17, desc[UR40][R14.64] ;  /* 0x000000280e118981 */ /* 0x0000a2000c1e1100 */
[----:B------:R-:W-:Y:S01]  /*411f0*/  PRMT R21, RZ, 0x7610, R21 ;  /* 0x00007610ff157816 */ /* 0x000fe20000000015 */
[----:B0-----:R-:W-:Y:S02]  /*41200*/  @!P6 IMAD.MOV.U32 R14, RZ, RZ, R10 ;  /* 0x000000ffff0ee224 */ /* 0x001fe400078e000a */
[----:B------:R-:W-:-:S05]  /*41210*/  @!P6 IMAD.MOV.U32 R15, RZ, RZ, R11 ;  /* 0x000000ffff0fe224 */ /* 0x000fca00078e000b */
[----:B------:R0:W2:Y:S01]  /*41220*/  @!P6 LDG.E.U8 R19, desc[UR40][R14.64] ;  /* 0x000000280e13e981 */ /* 0x0000a2000c1e1100 */
[----:B------:R-:W-:Y:S01]  /*41230*/  PRMT R23, RZ, 0x7610, R23 ;  /* 0x00007610ff177816 */ /* 0x000fe20000000017 */
[----:B0-----:R-:W-:Y:S01]  /*41240*/  @!P0 IMAD.MOV.U32 R14, RZ, RZ, R8 ;  /* 0x000000ffff0e8224 */ /* 0x001fe200078e0008 */
[----:B------:R-:W-:Y:S02]  /*41250*/  PRMT R24, RZ, 0x7610, R24 ;  /* 0x00007610ff187816 */ /* 0x000fe40000000018 */
[----:B------:R-:W-:Y:S01]  /*41260*/  PRMT R25, RZ, 0x7610, R25 ;  /* 0x00007610ff197816 */ /* 0x000fe20000000019 */
[----:B---3--:R-:W-:-:S05]  /*41270*/  @!P0 IMAD.MOV.U32 R15, RZ, RZ, R9 ;  /* 0x000000ffff0f8224 */ /* 0x008fca00078e0009 */
[----:B------:R0:W3:Y:S02]  /*41280*/  @!P0 LDG.E.U8 R21, desc[UR40][R14.64] ;  /* 0x000000280e158981 */ /* 0x0000e4000c1e1100 */
[----:B0-----:R-:W-:Y:S02]  /*41290*/  @!P6 IMAD.MOV.U32 R14, RZ, RZ, R6 ;  /* 0x000000ffff0ee224 */ /* 0x001fe400078e0006 */
[----:B------:R-:W-:-:S05]  /*412a0*/  @!P6 IMAD.MOV.U32 R15, RZ, RZ, R7 ;  /* 0x000000ffff0fe224 */ /* 0x000fca00078e0007 */
[----:B------:R0:W3:Y:S02]  /*412b0*/  @!P6 LDG.E.U8 R23, desc[UR40][R14.64] ;  /* 0x000000280e17e981 */ /* 0x0000e4000c1e1100 */
[----:B0-----:R-:W-:Y:S02]  /*412c0*/  @!P0 IMAD.MOV.U32 R14, RZ, RZ, R4 ;  /* 0x000000ffff0e8224 */ /* 0x001fe400078e0004 */
[----:B------:R-:W-:Y:S01]  /*412d0*/  @!P0 IMAD.MOV.U32 R15, RZ, RZ, R5 ;  /* 0x000000ffff0f8224 */ /* 0x000fe200078e0005 */
[----:B------:R-:W-:Y:S04]  /*412e0*/  LDS.U8 R4, [R0+UR4+0x100] ;  /* 0x0001000400047984 */ /* 0x000fe80008000000 */
[----:B------:R4:W3:Y:S02]  /*412f0*/  @!P0 LDG.E.U8 R24, desc[UR40][R14.64] ;  /* 0x000000280e188981 */ /* 0x0008e4000c1e1100 */
[----:B----4-:R-:W-:-:S02]  /*41300*/  @!P6 IMAD.MOV.U32 R14, RZ, RZ, R2 ;  /* 0x000000ffff0ee224 */ /* 0x010fc400078e0002 */
[----:B--2---:R-:W-:Y:S01]  /*41310*/  @!P6 IMAD.MOV.U32 R15, RZ, RZ, R3 ;  /* 0x000000ffff0fe224 */ /* 0x004fe200078e0003 */
[----:B------:R-:W-:Y:S04]  /*41320*/  LDS.U8 R2, [R0+UR4+0x1000] ;  /* 0x0010000400027984 */ /* 0x000fe80008000000 */
[----:B------:R-:W-:Y:S04]  /*41330*/  LDS.U8 R3, [R0+UR4+0x8] ;  /* 0x0000080400037984 */ /* 0x000fe80008000000 */
[----:B------:R0:W2:Y:S04]  /*41340*/  @!P6 LDG.E.U8 R25, desc[UR40][R14.64] ;  /* 0x000000280e19e981 */ /* 0x0000a8000c1e1100 */
[----:B0-----:R-:W0:Y:S04]  /*41350*/  LDS.U8 R15, [R0+UR4] ;  /* 0x00000004000f7984 */ /* 0x001e280008000000 */
[----:B------:R-:W1:Y:S04]  /*41360*/  LDS.U8 R14, [R0+UR4+0x108] ;  /* 0x00010804000e7984 */ /* 0x000e680008000000 */
[----:B------:R-:W-:Y:S04]  /*41370*/  STL [R1+0x2eac], R17 ;  /* 0x002eac1101007387 */ /* 0x000fe80000100800 */
[----:B------:R-:W-:Y:S04]  /*41380*/  STL [R1+0x2eb0], R19 ;  /* 0x002eb01301007387 */ /* 0x000fe80000100800 */
[----:B---3--:R-:W-:Y:S04]  /*41390*/  STL [R1+0x2e74], R21 ;  /* 0x002e741501007387 */ /* 0x008fe80000100800 */
[----:B------:R-:W-:Y:S04]  /*413a0*/  STL [R1+0x2e88], R23 ;  /* 0x002e881701007387 */ /* 0x000fe80000100800 */
[----:B------:R-:W-:Y:S04]  /*413b0*/  STL [R1+0x2e58], R24 ;  /* 0x002e581801007387 */ /* 0x000fe80000100800 */
[----:B--2---:R-:W-:Y:S04]  /*413c0*/  STL [R1+0x2e5c], R25 ;  /* 0x002e5c1901007387 */ /* 0x004fe80000100800 */
[----:B0-----:R-:W-:Y:S04]  /*413d0*/  STL [R1+0x2e60], R15 ;  /* 0x002e600f01007387 */ /* 0x001fe80000100800 */
[----:B-1----:R-:W-:Y:S04]  /*413e0*/  STL [R1+0x2e64], R14 ;  /* 0x002e640e01007387 */ /* 0x002fe80000100800 */
[----:B------:R-:W-:Y:S04]  /*413f0*/  STL [R1+0x25c], R3 ;  /* 0x00025c0301007387 */ /* 0x000fe80000100800 */
[----:B------:R-:W0:Y:S04]  /*41400*/  LDS.U8 R3, [R0+UR4+0x1108] ;  /* 0x0011080400037984 */ /* 0x000e280008000000 */
[----:B------:R-:W-:Y:S04]  /*41410*/  STL [R1+0x258], R4 ;  /* 0x0002580401007387 */ /* 0x000fe80000100800 */
[----:B------:R-:W1:Y:S04]  /*41420*/  LDS.U8 R4, [R0+UR4+0x1008] ;  /* 0x0010080400047984 */ /* 0x000e680008000000 */
[----:B------:R-:W-:Y:S04]  /*41430*/  STL [R1+0x26c], R2 ;  /* 0x00026c0201007387 */ /* 0x000fe80000100800 */
[----:B------:R-:W2:Y:S04]  /*41440*/  LDS.U8 R2, [R0+UR4+0x1100] ;  /* 0x0011000400027984 */ /* 0x000ea80008000000 */
[----:B0-----:R-:W-:Y:S04]  /*41450*/  STL [R1+0x268], R3 ;  /* 0x0002680301007387 */ /* 0x001fe80000100800 */
[----:B------:R-:W0:Y:S04]  /*41460*/  LDS.U8 R3, [R0+UR4+0x2000] ;  /* 0x0020000400037984 */ /* 0x000e280008000000 */
[----:B-1----:R-:W-:Y:S04]  /*41470*/  STL [R1+0x28c], R4 ;  /* 0x00028c0401007387 */ /* 0x002fe80000100800 */
[----:B------:R-:W1:Y:S04]  /*41480*/  LDS.U8 R4, [R0+UR4+0x2108] ;  /* 0x0021080400047984 */ /* 0x000e680008000000 */
[----:B--2---:R-:W-:Y:S04]  /*41490*/  STL [R1+0x284], R2 ;  /* 0x0002840201007387 */ /* 0x004fe80000100800 */
        /* <DEDUP_REMOVED lines=103> */
[----:B0-----:R0:W-:Y:S04]  /*41b10*/  STL [R1+0x2c6c], R3 ;  /* 0x002c6c0301007387 */ /* 0x0011e80000100800 */
[----:B-1----:R-:W-:Y:S04]  /*41b20*/  STL [R1+0x2c78], R4 ;  /* 0x002c780401007387 */ /* 0x002fe80000100800 */
[----:B------:R-:W1:Y:S04]  /*41b30*/  LDS.U8 R4, [R0+UR4+0x7088] ;  /* 0x0070880400047984 */ /* 0x000e680008000000 */
[----:B--2---:R-:W-:Y:S04]  /*41b40*/  STL [R1+0x2c74], R2 ;  /* 0x002c740201007387 */ /* 0x004fe80000100800 */
[----:B------:R-:W2:Y:S04]  /*41b50*/  LDS.U8 R2, [R0+UR4+0x7180] ;  /* 0x0071800400027984 */ /* 0x000ea80008000000 */
[----:B------:R-:W-:Y:S01]  /*41b60*/  STL [R1+0x2e68], R0 ;  /* 0x002e680001007387 */ /* 0x000fe20000100800 */
[----:B0-----:R-:W-:-:S05]  /*41b70*/  LOP3.LUT R3, R0, 0x210, RZ, 0x3c, !PT ;  /* 0x0000021000037812 */ /* 0x001fca00078e3cff */
[----:B------:R-:W0:Y:S04]  /*41b80*/  LDS.U8 R0, [R3+UR4] ;  /* 0x0000000403007984 */ /* 0x000e280008000000 */
[----:B------:R-:W-:Y:S04]  /*41b90*/  LDS.U8 R5, [R3+UR4+0x4180] ;  /* 0x0041800403057984 */ /* 0x000fe80008000000 */
[----:B-1----:R-:W-:Y:S04]  /*41ba0*/  STL [R1+0x2c80], R4 ;  /* 0x002c800401007387 */ /* 0x002fe80000100800 */
[----:B--2---:R-:W-:Y:S04]  /*41bb0*/  STL [R1+0x2c7c], R2 ;  /* 0x002c7c0201007387 */ /* 0x004fe80000100800 */
[----:B------:R-:W1:Y:S04]  /*41bc0*/  LDS.U8 R2, [R3+UR4+0x108] ;  /* 0x0001080403027984 */ /* 0x000e680008000000 */
        /* <DEDUP_REMOVED lines=93> */
[----:B-1----:R1:W-:Y:S04]  /*421a0*/  STL [R1+0x119c], R2 ;  /* 0x00119c0201007387 */ /* 0x0023e80000100800 */
[----:B-1----:R-:W3:Y:S04]  /*421b0*/  LDL R2, [R1+0x2df8] ;  /* 0x002df80001027983 */ /* 0x002ee80000100800 */
[----:B--2---:R-:W-:Y:S04]  /*421c0*/  STL [R1+0x1198], R4 ;  /* 0x0011980401007387 */ /* 0x004fe80000100800 */
[----:B------:R-:W1:Y:S04]  /*421d0*/  LDS.U8 R4, [R3+UR4+0x4188] ;  /* 0x0041880403047984 */ /* 0x000e680008000000 */
[----:B0-----:R-:W-:Y:S04]  /*421e0*/  STL [R1+0x2b68], R0 ;  /* 0x002b680001007387 */ /* 0x001fe80000100800 */
[----:B------:R-:W0:Y:S04]  /*421f0*/  LDS.U8 R0, [R3+UR4+0x4088] ;  /* 0x0040880403007984 */ /* 0x000e280008000000 */
[----:B-1----:R-:W-:Y:S04]  /*42200*/  STL [R1+0x2b64], R4 ;  /* 0x002b640401007387 */ /* 0x002fe80000100800 */
[----:B------:R-:W1:Y:S04]  /*42210*/  LDS.U8 R4, [R3+UR4+0x5080] ;  /* 0x0050800403047984 */ /* 0x000e680008000000 */
[----:B0-----:R-:W-:Y:S04]  /*42220*/  STL [R1+0x2b70], R0 ;  /* 0x002b700001007387 */ /* 0x001fe80000100800 */
[----:B------:R-:W0:Y:S04]  /*42230*/  LDS.U8 R0, [R3+UR4+0x5188] ;  /* 0x0051880403007984 */ /* 0x000e280008000000 */
[----:B------:R-:W-:Y:S04]  /*42240*/  STL [R1+0x2b6c], R5 ;  /* 0x002b6c0501007387 */ /* 0x000fe80000100800 */
[----:B------:R-:W2:Y:S04]  /*42250*/  LDS.U8 R5, [R3+UR4+0x5088] ;  /* 0x0050880403057984 */ /* 0x000ea80008000000 */
[----:B-1----:R-:W-:Y:S04]  /*42260*/  STL [R1+0x2b78], R4 ;  /* 0x002b780401007387 */ /* 0x002fe80000100800 */
[----:B------:R-:W1:Y:S04]  /*42270*/  LDS.U8 R4, [R3+UR4+0x5180] ;  /* 0x0051800403047984 */ /* 0x000e680008000000 */
[----:B0-----:R-:W-:Y:S04]  /*42280*/  STL [R1+0x2b74], R0 ;  /* 0x002b740001007387 */ /* 0x001fe80000100800 */
[----:B------:R-:W0:Y:S04]  /*42290*/  LDS.U8 R0, [R3+UR4+0x6080] ;  /* 0x0060800403007984 */ /* 0x000e280008000000 */
[----:B--2---:R-:W-:Y:S04]  /*422a0*/  STL [R1+0x2b80], R5 ;  /* 0x002b800501007387 */ /* 0x004fe80000100800 */
        /* <DEDUP_REMOVED lines=14> */
[----:B0-----:R-:W-:Y:S04]  /*42390*/  STL [R1+0x2d80], R0 ;  /* 0x002d800001007387 */ /* 0x001fe80000100800 */
[----:B--2---:R-:W-:Y:S04]  /*423a0*/  STL [R1+0x2d7c], R3 ;  /* 0x002d7c0301007387 */ /* 0x004fe80000100800 */
[----:B---3--:R-:W0:Y:S04]  /*423b0*/  LDS.U8 R4, [R2+UR4] ;  /* 0x0000000402047984 */ /* 0x008e280008000000 */
[----:B------:R-:W1:Y:S04]  /*423c0*/  LDS.U8 R0, [R2+UR4+0x108] ;  /* 0x0001080402007984 */ /* 0x000e680008000000 */
[----:B------:R-:W2:Y:S04]  /*423d0*/  LDS.U8 R3, [R2+UR4+0x8] ;  /* 0x0000080402037984 */ /* 0x000ea80008000000 */
[----:B------:R-:W-:Y:S04]  /*423e0*/  LDS.U8 R5, [R2+UR4+0x4088] ;  /* 0x0040880402057984 */ /* 0x000fe80008000000 */
        /* <DEDUP_REMOVED lines=91> */
[----:B-1----:R0:W-:Y:S04]  /*429a0*/  STL [R1+0x10bc], R0 ;  /* 0x0010bc0001007387 */ /* 0x0021e80000100800 */
[----:B------:R-:W1:Y:S04]  /*429b0*/  LDS.U8 R4, [R2+UR4+0x4080] ;  /* 0x0040800402047984 */ /* 0x000e680008000000 */
[----:B0-----:R-:W3:Y:S04]  /*429c0*/  LDL R0, [R1+0x2df4] ;  /* 0x002df40001007983 */ /* 0x001ee80000100800 */
[----:B--2---:R-:W-:Y:S04]  /*429d0*/  STL [R1+0x10b8], R3 ;  /* 0x0010b80301007387 */ /* 0x004fe80000100800 */
        /* <DEDUP_REMOVED lines=28> */
[----:B--2---:R-:W-:Y:S04]  /*42ba0*/  STL [R1+0x2ca0], R5 ;  /* 0x002ca00501007387 */ /* 0x004fe80000100800 */
[----:B-1----:R-:W-:Y:S04]  /*42bb0*/  STL [R1+0x2c9c], R4 ;  /* 0x002c9c0401007387 */ /* 0x002fe80000100800 */
        /* <DEDUP_REMOVED lines=634> */
[----:B-1----:R-:W-:Y:S04]  /*45360*/  STL [R1+0x2dd0], R2 ;  /* 0x002dd00201007387 */ /* 0x002fe80000100800 */
[----:B------:R-:W0:Y:S04]  /*45370*/  LDS.U8 R3, [R0+UR4+0x7080] ;  /* 0x0070800400037984 */ /* 0x000e280008000000 */
[----:B------:R1:W3:Y:S04]  /*45380*/  LDS.U8 R2, [R0+UR4+0x7188] ;  /* 0x0071880400027984 */ /* 0x0002e80008000000 */
[----:B--2---:R2:W-:Y:S04]  /*45390*/  STL [R1+0x2dcc], R4 ;  /* 0x002dcc0401007387 */ /* 0x0045e80000100800 */
[----:B-1----:R-:W4:Y:S01]  /*453a0*/  LDL.LU R0, [R1+0x3a4] ;  /* 0x0003a40001007983 */ /* 0x002f220000300800 */
[----:B------:R-:W1:Y:S03]  /*453b0*/  S2R R29, SR_TID.X ;  /* 0x00000000001d7919 */ /* 0x000e660000002100 */
[----:B0-----:R0:W-:Y:S01]  /*453c0*/  STL [R1+0x2dd8], R3 ;  /* 0x002dd80301007387 */ /* 0x0011e20000100800 */
[----:B-1----:R-:W-:-:S03]  /*453d0*/  LOP3.LUT R5, R29, 0x3f, RZ, 0xc0, !PT ;  /* 0x0000003f1d057812 */ /* 0x002fc600078ec0ff */
[----:B----4-:R-:W-:Y:S04]  /*453e0*/  STL [R1+0x2ec4], R0 ;  /* 0x002ec40001007387 */ /* 0x010fe80000100800 */
[----:B---3--:R1:W-:Y:S04]  /*453f0*/  STL [R1+0x2dd4], R2 ;  /* 0x002dd40201007387 */ /* 0x0083e80000100800 */
        /* <DEDUP_REMOVED lines=16> */
[----:B--2---:R-:W2:Y:S04]  /*45500*/  LDL.LU R4, [R1+0x2a0] ;  /* 0x0002a00001047983 */ /* 0x004ea80000300800 */
[----:B0-----:R-:W2:Y:S04]  /*45510*/  LDL.LU R3, [R1+0x27c] ;  /* 0x00027c0001037983 */ /* 0x001ea80000300800 */
        /* <DEDUP_REMOVED lines=9> */
[----:B0-----:R-:W2:Y:S04]  /*455b0*/  LDL R29, [R1+0x2de4] ;  /* 0x002de400011d7983 */ /* 0x001ea80000100800 */
[----:B--2---:R-:W0:Y:S04]  /*455c0*/  LDS.U8 R0, [R29+UR4+0x7088] ;  /* 0x007088041d007984 */ /* 0x004e280008000000 */
[----:B------:R-:W1:Y:S01]  /*455d0*/  LDS.U8 R29, [R29+UR4+0x7180] ;  /* 0x007180041d1d7984 */ /* 0x000e620008000000 */
[----:B------:R-:W-:Y:S06]  /*455e0*/  BAR.SYNC.DEFER_BLOCKING 0x0 ;  /* 0x0000000000007b1d */ /* 0x000fec0000010000 */
[----:B0-----:R0:W-:Y:S04]  /*455f0*/  STL [R1+0x2de0], R0 ;  /* 0x002de00001007387 */ /* 0x0011e80000100800 */
[----:B0-----:R-:W2:Y:S04]  /*45600*/  LDL.LU R0, [R1+0x2ec4] ;  /* 0x002ec40001007983 */ /* 0x001ea80000300800 */
[----:B-1----:R0:W-:Y:S04]  /*45610*/  STL [R1+0x2ddc], R29 ;  /* 0x002ddc1d01007387 */ /* 0x0021e80000100800 */
[----:B0-----:R-:W2:Y:S04]  /*45620*/  LDL.LU R29, [R1+0x1ac] ;  /* 0x0001ac00011d7983 */ /* 0x001ea80000300800 */
[----:B--2---:R0:W-:Y:S04]  /*45630*/  STL [R1+0x2eb8], R29 ;  /* 0x002eb81d01007387 */ /* 0x0041e80000100800 */
[----:B0-----:R-:W2:Y:S04]  /*45640*/  LDL.LU R29, [R1+0x1c8] ;  /* 0x0001c800011d7983 */ /* 0x001ea80000300800 */
[----:B--2---:R0:W-:Y:S04]  /*45650*/  STL [R1+0x2ebc], R29 ;  /* 0x002ebc1d01007387 */ /* 0x0041e80000100800 */
[----:B0-----:R-:W2:Y:S04]  /*45660*/  LDL.LU R29, [R1+0x1cc] ;  /* 0x0001cc00011d7983 */ /* 0x001ea80000300800 */
[----:B------:R-:W-:Y:S04]  /*45670*/  STS.U8 [R5+UR4], R0 ;  /* 0x0000000005007988 */ /* 0x000fe80008000004 */
        /* <DEDUP_REMOVED lines=26> */
[----:B------:R0:W-:Y:S04]  /*45820*/  STS.U8 [R5+UR4+0x1640], R20 ;  /* 0x0016401405007988 */ /* 0x0001e80008000004 */
[----:B------:R-:W3:Y:S04]  /*45830*/  LDL.LU R6, [R1+0x16c] ;  /* 0x00016c0001067983 */ /* 0x000ee80000300800 */
[----:B------:R1:W-:Y:S04]  /*45840*/  STS.U8 [R5+UR4+0x1600], R22 ;  /* 0x0016001605007988 */ /* 0x0003e80008000004 */
[----:B0-----:R-:W3:Y:S04]  /*45850*/  LDL.LU R20, [R1+0x168] ;  /* 0x0001680001147983 */ /* 0x001ee80000300800 */
[----:B-1----:R-:W3:Y:S04]  /*45860*/  LDL.LU R22, [R1+0x14c] ;  /* 0x00014c0001167983 */ /* 0x002ee80000300800 */
        /* <DEDUP_REMOVED lines=19> */
[----:B------:R1:W-:Y:S04]  /*459a0*/  STS.U8 [R5+UR4+0x1840], R27 ;  /* 0x0018401b05007988 */ /* 0x0003e80008000004 */
[----:B------:R1:W-:Y:S04]  /*459b0*/  STS.U8 [R5+UR4+0x1a40], R28 ;  /* 0x001a401c05007988 */ /* 0x0003e80008000004 */
[----:B0-----:R-:W3:Y:S04]  /*459c0*/  LDL.LU R26, [R1+0x28] ;  /* 0x00002800011a7983 */ /* 0x001ee80000300800 */
[----:B-1----:R-:W3:Y:S04]  /*459d0*/  LDL.LU R27, [R1+0xc] ;  /* 0x00000c00011b7983 */ /* 0x002ee80000300800 */
        /* <DEDUP_REMOVED lines=42> */
[----:B--2---:R-:W-:Y:S04]  /*45c80*/  STS.U8 [R5+UR4+0x3a40], R22 ;  /* 0x003a401605007988 */ /* 0x004fe80008000004 */
[----:B------:R-:W-:Y:S04]  /*45c90*/  STS.U8 [R5+UR4+0x3a00], R20 ;  /* 0x003a001405007988 */ /* 0x000fe80008000004 */
[----:B----4-:R0:W-:Y:S04]  /*45ca0*/  STS.U8 [R5+UR4+0x3c00], R6 ;  /* 0x003c000605007988 */ /* 0x0101e80008000004 */
[----:B0-----:R-:W2:Y:S04]  /*45cb0*/  LDL.LU R6, [R1+0x378] ;  /* 0x0003780001067983 */ /* 0x001ea80000300800 */
        /* <DEDUP_REMOVED lines=16> */
[----:B------:R-:W-:-:S03]  /*45dc0*/  LOP3.LUT R29, R29, 0x3f, RZ, 0xc0, !PT ;  /* 0x0000003f1d1d7812 */ /* 0x000fc600078ec0ff */
        /* <DEDUP_REMOVED lines=8> */
[----:B---3--:R0:W-:Y:S04]  /*45e50*/  STS.U8 [R5+UR4+0x3c40], R7 ;  /* 0x003c400705007988 */ /* 0x0081e80008000004 */
[----:B------:R1:W-:Y:S04]  /*45e60*/  STS.U8 [R5+UR4+0x3e40], R17 ;  /* 0x003e401105007988 */ /* 0x0003e80008000004 */
[----:B------:R3:W-:Y:S04]  /*45e70*/  STS.U8 [R5+UR4+0x3e00], R19 ;  /* 0x003e001305007988 */ /* 0x0007e80008000004 */
[----:B0-----:R-:W2:Y:S04]  /*45e80*/  LDL.LU R7, [R1+0x37c] ;  /* 0x00037c0001077983 */ /* 0x001ea80000300800 */
[----:B-1----:R-:W2:Y:S04]  /*45e90*/  LDL.LU R17, [R1+0x398] ;  /* 0x0003980001117983 */ /* 0x002ea80000300800 */
[----:B---3--:R-:W3:Y:S04]  /*45ea0*/  LDL.LU R19, [R1+0x39c] ;  /* 0x00039c0001137983 */ /* 0x008ee80000300800 */
[----:B------:R0:W-:Y:S04]  /*45eb0*/  STL [R1+0x2e8c], R5 ;  /* 0x002e8c0501007387 */ /* 0x0001e80000100800 */
[----:B0-----:R-:W2:Y:S04]  /*45ec0*/  LDL.LU R5, [R1+0x1a4] ;  /* 0x0001a40001057983 */ /* 0x001ea80000300800 */
[----:B--2---:R0:W-:Y:S04]  /*45ed0*/  STL [R1+0x2e90], R5 ;  /* 0x002e900501007387 */ /* 0x0041e80000100800 */
[----:B0-----:R-:W2:Y:S04]  /*45ee0*/  LDL.LU R5, [R1+0x1c0] ;  /* 0x0001c00001057983 */ /* 0x001ea80000300800 */
[----:B--2---:R0:W-:Y:S04]  /*45ef0*/  STL [R1+0x2e94], R5 ;  /* 0x002e940501007387 */ /* 0x0041e80000100800 */
[----:B0-----:R-:W2:Y:S04]  /*45f00*/  LDL.LU R5, [R1+0x1c4] ;  /* 0x0001c40001057983 */ /* 0x001ea80000300800 */
[----:B---3--:R-:W-:Y:S04]  /*45f10*/  STS.U8 [R21+UR4+0x80], R19 ;  /* 0x0000801315007988 */ /* 0x008fe80008000004 */
[----:B------:R-:W-:Y:S04]  /*45f20*/  STS.U8 [R21+UR4+0xc0], R17 ;  /* 0x0000c01115007988 */ /* 0x000fe80008000004 */
[----:B------:R-:W-:Y:S04]  /*45f30*/  STS.U8 [R21+UR4+0x2c0], R7 ;  /* 0x0002c00715007988 */ /* 0x000fe80008000004 */
        /* <DEDUP_REMOVED lines=48> */
[----:B------:R1:W-:Y:S04]  /*46240*/  STS.U8 [R21+UR4+0x1ac0], R29 ;  /* 0x001ac01d15007988 */ /* 0x0003e80008000004 */
[----:B0-----:R-:W3:Y:S04]  /*46250*/  LDL.LU R26, [R1+0x24] ;  /* 0x00002400011a7983 */ /* 0x001ee80000300800 */
[----:B-1----:R-:W3:Y:S04]  /*46260*/  LDL.LU R27, [R1+0x20] ;  /* 0x00002000011b7983 */ /* 0x002ee80000300800 */
[----:B------:R-:W3:Y:S04]  /*46270*/  LDL.LU R28, [R1+0x4] ;  /* 0x00000400011c7983 */ /* 0x000ee80000300800 */
[----:B------:R-:W3:Y:S04]  /*46280*/  LDL.LU R29, [R1] ;  /* 0x00000000011d7983 */ /* 0x000ee80000300800 */
        /* <DEDUP_REMOVED lines=27> */
[----:B------:R-:W3:Y:S04]  /*46440*/  LDL.LU R7, [R1+0x334] ;  /* 0x0003340001077983 */ /* 0x000ee80000300800 */
[----:B------:R-:W3:Y:S04]  /*46450*/  LDL.LU R6, [R1+0x330] ;  /* 0x0003300001067983 */ /* 0x000ee80000300800 */
[----:B------:R-:W3:Y:S04]  /*46460*/  LDL.LU R20, [R1+0x314] ;  /* 0x0003140001147983 */ /* 0x000ee80000300800 */
[----:B------:R0:W-:Y:S04]  /*46470*/  STS.U8 [R21+UR4+0x2a80], R14 ;  /* 0x002a800e15007988 */ /* 0x0001e80008000004 */
[----:B------:R-:W3:Y:S04]  /*46480*/  LDL.LU R22, [R1+0x310] ;  /* 0x0003100001167983 */ /* 0x000ee80000300800 */
[----:B------:R1:W-:Y:S04]  /*46490*/  STS.U8 [R21+UR4+0x2c80], R15 ;  /* 0x002c800f15007988 */ /* 0x0003e80008000004 */
[----:B------:R-:W3:Y:S04]  /*464a0*/  LDL.LU R0, [R1+0x2f4] ;  /* 0x0002f40001007983 */ /* 0x000ee80000300800 */
[----:B------:R0:W-:Y:S04]  /*464b0*/  STS.U8 [R21+UR4+0x2cc0], R25 ;  /* 0x002cc01915007988 */ /* 0x0001e80008000004 */
[----:B------:R0:W-:Y:S04]  /*464c0*/  STS.U8 [R21+UR4+0x2ec0], R24 ;  /* 0x002ec01815007988 */ /* 0x0001e80008000004 */
[----:B------:R1:W-:Y:S04]  /*464d0*/  STS.U8 [R21+UR4+0x2e80], R13 ;  /* 0x002e800d15007988 */ /* 0x0003e80008000004 */
[----:B------:R1:W-:Y:S04]  /*464e0*/  STS.U8 [R21+UR4+0x3080], R12 ;  /* 0x0030800c15007988 */ /* 0x0003e80008000004 */
[----:B0-----:R-:W3:Y:S04]  /*464f0*/  LDL.LU R14, [R1+0x2f0] ;  /* 0x0002f000010e7983 */ /* 0x001ee80000300800 */
[----:B-1----:R-:W3:Y:S04]  /*46500*/  LDL.LU R15, [R1+0x2d4] ;  /* 0x0002d400010f7983 */ /* 0x002ee80000300800 */
[----:B------:R0:W-:Y:S04]  /*46510*/  STS.U8 [R21+UR4+0x30c0], R11 ;  /* 0x0030c00b15007988 */ /* 0x0001e80008000004 */
[----:B------:R-:W3:Y:S04]  /*46520*/  LDL.LU R25, [R1+0x2d0] ;  /* 0x0002d00001197983 */ /* 0x000ee80000300800 */
[----:B------:R-:W3:Y:S04]  /*46530*/  LDL.LU R24, [R1+0x2b4] ;  /* 0x0002b40001187983 */ /* 0x000ee80000300800 */
[----:B------:R-:W3:Y:S04]  /*46540*/  LDL.LU R13, [R1+0x2b0] ;  /* 0x0002b000010d7983 */ /* 0x000ee80000300800 */
[----:B------:R1:W-:Y:S04]  /*46550*/  STS.U8 [R21+UR4+0x32c0], R10 ;  /* 0x0032c00a15007988 */ /* 0x0003e80008000004 */
[----:B------:R-:W3:Y:S04]  /*46560*/  LDL.LU R12, [R1+0x294] ;  /* 0x00029400010c7983 */ /* 0x000ee80000300800 */
[----:B------:R-:W-:Y:S04]  /*46570*/  STS.U8 [R21+UR4+0x3280], R4 ;  /* 0x0032800415007988 */ /* 0x000fe80008000004 */
[----:B------:R1:W-:Y:S04]  /*46580*/  STS.U8 [R21+UR4+0x3480], R3 ;  /* 0x0034800315007988 */ /* 0x0003e80008000004 */
[----:B------:R1:W-:Y:S04]  /*46590*/  STS.U8 [R21+UR4+0x34c0], R2 ;  /* 0x0034c00215007988 */ /* 0x0003e80008000004 */
[----:B0-----:R-:W3:Y:S04]  /*465a0*/  LDL.LU R11, [R1+0x290] ;  /* 0x00029000010b7983 */ /* 0x001ee80000300800 */
[----:B------:R0:W-:Y:S04]  /*465b0*/  STS.U8 [R21+UR4+0x36c0], R26 ;  /* 0x0036c01a15007988 */ /* 0x0001e80008000004 */
[----:B-1----:R-:W3:Y:S04]  /*465c0*/  LDL.LU R10, [R1+0x264] ;  /* 0x00026400010a7983 */ /* 0x002ee80000300800 */
[----:B------:R-:W3:Y:S04]  /*465d0*/  LDL.LU R3, [R1+0x260] ;  /* 0x0002600001037983 */ /* 0x000ee80000300800 */
[----:B------:R1:W-:Y:S04]  /*465e0*/  STS.U8 [R21+UR4+0x3680], R27 ;  /* 0x0036801b15007988 */ /* 0x0003e80008000004 */
[----:B------:R-:W3:Y:S04]  /*465f0*/  LDL.LU R2, [R1+0x23c] ;  /* 0x00023c0001027983 */ /* 0x000ee80000300800 */
[----:B0-----:R-:W3:Y:S04]  /*46600*/  LDL.LU R26, [R1+0x238] ;  /* 0x00023800011a7983 */ /* 0x001ee80000300800 */
[----:B------:R0:W-:Y:S04]  /*46610*/  STS.U8 [R21+UR4+0x3880], R28 ;  /* 0x0038801c15007988 */ /* 0x0001e80008000004 */
[----:B------:R0:W-:Y:S04]  /*46620*/  STS.U8 [R21+UR4+0x38c0], R29 ;  /* 0x0038c01d15007988 */ /* 0x0001e80008000004 */
[----:B-1----:R-:W3:Y:S04]  /*46630*/  LDL.LU R27, [R1+0x21c] ;  /* 0x00021c00011b7983 */ /* 0x002ee80000300800 */
[----:B0-----:R-:W3:Y:S04]  /*46640*/  LDL.LU R28, [R1+0x218] ;  /* 0x00021800011c7983 */ /* 0x001ee80000300800 */
[----:B------:R-:W3:Y:S01]  /*46650*/  LDL.LU R29, [R1+0x1fc] ;  /* 0x0001fc00011d7983 */ /* 0x000ee20000300800 */
[----:B------:R-:W-:-:S03]  /*46660*/  LOP3.LUT R4, R5, 0x20, RZ, 0x3c, !PT ;  /* 0x0000002005047812 */ /* 0x000fc600078e3cff */
[----:B--2---:R0:W-:Y:S04]  /*46670*/  STS.U8 [R21+UR4+0x3ac0], R18 ;  /* 0x003ac01215007988 */ /* 0x0041e80008000004 */
[----:B----4-:R1:W-:Y:S04]  /*46680*/  STS.U8 [R21+UR4+0x3a80], R16 ;  /* 0x003a801015007988 */ /* 0x0103e80008000004 */
[----:B---3--:R2:W-:Y:S04]  /*46690*/  STS.U8 [R21+UR4+0x3c80], R8 ;  /* 0x003c800815007988 */ /* 0x0085e80008000004 */
[----:B------:R-:W-:Y:S04]  /*466a0*/  STS.U8 [R21+UR4+0x3cc0], R9 ;  /* 0x003cc00915007988 */ /* 0x000fe80008000004 */
[----:B0-----:R-:W3:Y:S04]  /*466b0*/  LDL.LU R18, [R1+0x370] ;  /* 0x0003700001127983 */ /* 0x001ee80000300800 */
[----:B-1----:R-:W4:Y:S04]  /*466c0*/  LDL.LU R16, [R1+0x374] ;  /* 0x0003740001107983 */ /* 0x002f280000300800 */
[----:B--2---:R-:W2:Y:S04]  /*466d0*/  LDL.LU R8, [R1+0x390] ;  /* 0x0003900001087983 */ /* 0x004ea80000300800 */
[----:B------:R0:W-:Y:S04]  /*466e0*/  STL [R1+0x2e6c], R5 ;  /* 0x002e6c0501007387 */ /* 0x0001e80000100800 */
[----:B0-----:R-:W2:Y:S04]  /*466f0*/  LDL.LU R5, [R1+0x394] ;  /* 0x0003940001057983 */ /* 0x001ea80000300800 */
[----:B------:R-:W2:Y:S01]  /*46700*/  LDL.LU R21, [R1+0x2e74] ;  /* 0x002e740001157983 */ /* 0x000ea20000300800 */
[----:B------:R-:W0:Y:S02]  /*46710*/  S2R R9, SR_TID.X ;  /* 0x0000000000097919 */ /* 0x000e240000002100 */
[----:B0-----:R-:W-:-:S04]  /*46720*/  LOP3.LUT R9, R9, 0x3f, RZ, 0xc0, !PT ;  /* 0x0000003f09097812 */ /* 0x001fc800078ec0ff */
[----:B------:R-:W-:-:S05]  /*46730*/  LOP3.LUT R9, R9, 0x10, RZ, 0x3c, !PT ;  /* 0x0000001009097812 */ /* 0x000fca00078e3cff */
[----:B--2---:R-:W-:Y:S04]  /*46740*/  STS.U8 [R9+UR4+0x3ec0], R21 ;  /* 0x003ec01509007988 */ /* 0x004fe80008000004 */
[----:B------:R-:W-:Y:S04]  /*46750*/  STS.U8 [R9+UR4+0x3e80], R23 ;  /* 0x003e801709007988 */ /* 0x000fe80008000004 */
[----:B------:R-:W-:Y:S04]  /*46760*/  STS.U8 [R4+UR4+0x100], R5 ;  /* 0x0001000504007988 */ /* 0x000fe80008000004 */
[----:B------:R-:W-:Y:S04]  /*46770*/  STS.U8 [R4+UR4+0x140], R8 ;  /* 0x0001400804007988 */ /* 0x000fe80008000004 */
[----:B----4-:R-:W-:Y:S04]  /*46780*/  STS.U8 [R4+UR4+0x340], R16 ;  /* 0x0003401004007988 */ /* 0x010fe80008000004 */
[----:B---3--:R-:W-:Y:S04]  /*46790*/  STS.U8 [R4+UR4+0x300], R18 ;  /* 0x0003001204007988 */ /* 0x008fe80008000004 */
        /* <DEDUP_REMOVED lines=52> */
[----:B---3--:R1:W-:Y:S04]  /*46ae0*/  STS.U8 [R4+UR4+0x1b40], R22 ;  /* 0x001b401604007988 */ /* 0x0083e80008000004 */
[----:B0-----:R-:W3:Y:S04]  /*46af0*/  LDL.LU R20, [R1+0x1c] ;  /* 0x00001c0001147983 */ /* 0x001ee80000300800 */
[----:B-1----:R-:W2:Y:S04]  /*46b00*/  LDL.LU R22, [R1+0x18] ;  /* 0x0000180001167983 */ /* 0x002ea80000300800 */
        /* <DEDUP_REMOVED lines=13> */
[----:B--2---:R-:W2:Y:S04]  /*46be0*/  LDL.LU R24, [R1+0x2e58] ;  /* 0x002e580001187983 */ /* 0x004ea80000300800 */
[----:B------:R0:W-:Y:S04]  /*46bf0*/  STS.U8 [R4+UR4+0x2340], R13 ;  /* 0x0023400d04007988 */ /* 0x0001e80008000004 */
        /* <DEDUP_REMOVED lines=8> */
[----:B------:R-:W2:Y:S04]  /*46c80*/  LDL.LU R10, [R1+0x2e48] ;  /* 0x002e4800010a7983 */ /* 0x000ea80000300800 */
[----:B------:R-:W2:Y:S04]  /*46c90*/  LDL.LU R3, [R1+0x2e44] ;  /* 0x002e440001037983 */ /* 0x000ea80000300800 */
[----:B------:R-:W2:Y:S04]  /*46ca0*/  LDL.LU R2, [R1+0x2e40] ;  /* 0x002e400001027983 */ /* 0x000ea80000300800 */
[----:B------:R0:W-:Y:S04]  /*46cb0*/  STS.U8 [R4+UR4+0x2900], R28 ;  /* 0x0029001c04007988 */ /* 0x0001e80008000004 */
[----:B------:R1:W-:Y:S04]  /*46cc0*/  STS.U8 [R4+UR4+0x2940], R29 ;  /* 0x0029401d04007988 */ /* 0x0003e80008000004 */
[----:B0-----:R-:W2:Y:S04]  /*46cd0*/  LDL.LU R28, [R1+0x2e3c] ;  /* 0x002e3c00011c7983 */ /* 0x001ea80000300800 */
[----:B-1----:R-:W2:Y:S04]  /*46ce0*/  LDL.LU R29, [R1+0x2e38] ;  /* 0x002e3800011d7983 */ /* 0x002ea80000300800 */
[----:B------:R-:W-:Y:S04]  /*46cf0*/  STS.U8 [R4+UR4+0x2b40], R23 ;  /* 0x002b401704007988 */ /* 0x000fe80008000004 */
[----:B------:R-:W-:Y:S04]  /*46d00*/  STS.U8 [R4+UR4+0x2b00], R21 ;  /* 0x002b001504007988 */ /* 0x000fe80008000004 */
[----:B------:R-:W-:Y:S04]  /*46d10*/  STS.U8 [R4+UR4+0x2d00], R9 ;  /* 0x002d000904007988 */ /* 0x000fe80008000004 */
[----:B------:R-:W-:Y:S04]  /*46d20*/  STS.U8 [R4+UR4+0x2d40], R8 ;  /* 0x002d400804007988 */ /* 0x000fe80008000004 */
[----:B------:R-:W-:Y:S04]  /*46d30*/  STS.U8 [R4+UR4+0x2f40], R16 ;  /* 0x002f401004007988 */ /* 0x000fe80008000004 */
[----:B------:R0:W-:Y:S04]  /*46d40*/  STS.U8 [R4+UR4+0x2f00], R26 ;  /* 0x002f001a04007988 */ /* 0x0001e80008000004 */
[----:B------:R1:W-:Y:S04]  /*46d50*/  STS.U8 [R4+UR4+0x3100], R27 ;  /* 0x0031001b04007988 */ /* 0x0003e80008000004 */
[----:B0-----:R-:W4:Y:S04]  /*46d60*/  LDL.LU R26, [R1+0x38c] ;  /* 0x00038c00011a7983 */ /* 0x001f280000300800 */
[----:B-1----:R-:W4:Y:S04]  /*46d70*/  LDL.LU R27, [R1+0x388] ;  /* 0x00038800011b7983 */ /* 0x002f280000300800 */
[----:B------:R-:W-:Y:S04]  /*46d80*/  STS.U8 [R4+UR4+0x3140], R18 ;  /* 0x0031401204007988 */ /* 0x000fe80008000004 */
[----:B------:R-:W-:Y:S04]  /*46d90*/  STS.U8 [R4+UR4+0x3340], R19 ;  /* 0x0033401304007988 */ /* 0x000fe80008000004 */
[----:B------:R-:W-:Y:S04]  /*46da0*/  STS.U8 [R4+UR4+0x3300], R17 ;  /* 0x0033001104007988 */ /* 0x000fe80008000004 */
[----:B------:R-:W-:Y:S04]  /*46db0*/  STS.U8 [R4+UR4+0x3500], R7 ;  /* 0x0035000704007988 */ /* 0x000fe80008000004 */
[----:B------:R-:W-:Y:S04]  /*46dc0*/  STS.U8 [R4+UR4+0x3540], R6 ;  /* 0x0035400604007988 */ /* 0x000fe80008000004 */
[----:B---3--:R0:W-:Y:S04]  /*46dd0*/  STS.U8 [R4+UR4+0x3740], R20 ;  /* 0x0037401404007988 */ /* 0x0081e80008000004 */
[----:B------:R1:W-:Y:S04]  /*46de0*/  STS.U8 [R4+UR4+0x3700], R22 ;  /* 0x0037001604007988 */ /* 0x0003e80008000004 */
[----:B0-----:R-:W3:Y:S04]  /*46df0*/  LDL.LU R20, [R1+0x2ec] ;  /* 0x0002ec0001147983 */ /* 0x001ee80000300800 */
[----:B-1----:R-:W3:Y:S04]  /*46e00*/  LDL.LU R22, [R1+0x2e8] ;  /* 0x0002e80001167983 */ /* 0x002ee80000300800 */
[----:B------:R-:W3:Y:S04]  /*46e10*/  LDL.LU R23, [R1+0x2cc] ;  /* 0x0002cc0001177983 */ /* 0x000ee80000300800 */
[----:B------:R-:W3:Y:S04]  /*46e20*/  LDL.LU R9, [R1+0x2c8] ;  /* 0x0002c80001097983 */ /* 0x000ee80000300800 */
[----:B------:R-:W3:Y:S04]  /*46e30*/  LDL.LU R8, [R1+0x2ac] ;  /* 0x0002ac0001087983 */ /* 0x000ee80000300800 */
[----:B--2---:R0:W-:Y:S04]  /*46e40*/  STS.U8 [R4+UR4+0x3900], R29 ;  /* 0x0039001d04007988 */ /* 0x0041e80008000004 */
[----:B------:R1:W-:Y:S04]  /*46e50*/  STS.U8 [R4+UR4+0x3940], R28 ;  /* 0x0039401c04007988 */ /* 0x0003e80008000004 */
[----:B------:R2:W-:Y:S04]  /*46e60*/  STS.U8 [R4+UR4+0x3b40], R2 ;  /* 0x003b400204007988 */ /* 0x0005e80008000004 */
[----:B------:R0:W-:Y:S04]  /*46e70*/  STS.U8 [R4+UR4+0x3b00], R3 ;  /* 0x003b000304007988 */ /* 0x0001e80008000004 */
[----:B------:R1:W-:Y:S04]  /*46e80*/  STS.U8 [R4+UR4+0x3d00], R10 ;  /* 0x003d000a04007988 */ /* 0x0003e80008000004 */
[----:B------:R2:W-:Y:S04]  /*46e90*/  STS.U8 [R4+UR4+0x3d40], R11 ;  /* 0x003d400b04007988 */ /* 0x0005e80008000004 */
[----:B0-----:R-:W3:Y:S04]  /*46ea0*/  LDL.LU R29, [R1+0x308] ;  /* 0x00030800011d7983 */ /* 0x001ee80000300800 */
[----:B-1----:R-:W3:Y:S04]  /*46eb0*/  LDL.LU R28, [R1+0x30c] ;  /* 0x00030c00011c7983 */ /* 0x002ee80000300800 */
[----:B--2---:R-:W2:Y:S04]  /*46ec0*/  LDL.LU R2, [R1+0x328] ;  /* 0x0003280001027983 */ /* 0x004ea80000300800 */
[----:B------:R-:W2:Y:S04]  /*46ed0*/  LDL.LU R3, [R1+0x32c] ;  /* 0x00032c0001037983 */ /* 0x000ea80000300800 */
[----:B------:R-:W2:Y:S04]  /*46ee0*/  LDL.LU R10, [R1+0x348] ;  /* 0x00034800010a7983 */ /* 0x000ea80000300800 */
[----:B------:R-:W2:Y:S04]  /*46ef0*/  LDL.LU R11, [R1+0x34c] ;  /* 0x00034c00010b7983 */ /* 0x000ea80000300800 */
[----:B------:R0:W-:Y:S04]  /*46f00*/  STS.U8 [R4+UR4+0x3f40], R24 ;  /* 0x003f401804007988 */ /* 0x0001e80008000004 */
[----:B----4-:R1:W-:Y:S04]  /*46f10*/  STS.U8 [R4+UR4+0x3f00], R25 ;  /* 0x003f001904007988 */ /* 0x0103e80008000004 */
[----:B0-----:R-:W4:Y:S04]  /*46f20*/  LDL.LU R24, [R1+0x368] ;  /* 0x0003680001187983 */ /* 0x001f280000300800 */
[----:B-1----:R-:W2:Y:S04]  /*46f30*/  LDL.LU R25, [R1+0x36c] ;  /* 0x00036c0001197983 */ /* 0x002ea80000300800 */
[----:B------:R-:W3:Y:S04]  /*46f40*/  LDL.LU R21, [R1+0x2a8] ;  /* 0x0002a80001157983 */ /* 0x000ee80000300800 */
[----:B------:R-:W3:Y:S01]  /*46f50*/  LDL.LU R16, [R1+0x288] ;  /* 0x0002880001107983 */ /* 0x000ee20000300800 */
[----:B------:R-:W-:-:S03]  /*46f60*/  LOP3.LUT R7, R5, 0x30, RZ, 0x3c, !PT ;  /* 0x0000003005077812 */ /* 0x000fc600078e3cff */
        /* <DEDUP_REMOVED lines=8> */
[----:B0-----:R-:W3:Y:S04]  /*46ff0*/  LDL.LU R26, [R1+0x210] ;  /* 0x00021000011a7983 */ /* 0x001ee80000300800 */
[----:B-1----:R-:W3:Y:S04]  /*47000*/  LDL.LU R27, [R1+0x1f4] ;  /* 0x0001f400011b7983 */ /* 0x002ee80000300800 */
[----:B--2---:R-:W-:Y:S04]  /*47010*/  STS.U8 [R7+UR4+0x3c0], R25 ;  /* 0x0003c01907007988 */ /* 0x004fe80008000004 */
[----:B----4-:R-:W-:Y:S04]  /*47020*/  STS.U8 [R7+UR4+0x380], R24 ;  /* 0x0003801807007988 */ /* 0x010fe80008000004 */
[----:B------:R-:W-:Y:S04]  /*47030*/  STS.U8 [R7+UR4+0x580], R11 ;  /* 0x0005800b07007988 */ /* 0x000fe80008000004 */
[----:B------:R-:W-:Y:S04]  /*47040*/  STS.U8 [R7+UR4+0x5c0], R10 ;  /* 0x0005c00a07007988 */ /* 0x000fe80008000004 */
[----:B------:R-:W-:Y:S04]  /*47050*/  STS.U8 [R7+UR4+0x7c0], R3 ;  /* 0x0007c00307007988 */ /* 0x000fe80008000004 */
[----:B------:R-:W-:Y:S04]  /*47060*/  STS.U8 [R7+UR4+0x780], R2 ;  /* 0x0007800207007988 */ /* 0x000fe80008000004 */
[----:B---3--:R-:W-:Y:S04]  /*47070*/  STS.U8 [R7+UR4+0x980], R28 ;  /* 0x0009801c07007988 */ /* 0x008fe80008000004 */
[----:B------:R-:W-:Y:S04]  /*47080*/  STS.U8 [R7+UR4+0x9c0], R29 ;  /* 0x0009c01d07007988 */ /* 0x000fe80008000004 */
[----:B------:R0:W-:Y:S04]  /*47090*/  STS.U8 [R7+UR4+0xbc0], R20 ;  /* 0x000bc01407007988 */ /* 0x0001e80008000004 */
[----:B------:R1:W-:Y:S04]  /*470a0*/  STS.U8 [R7+UR4+0xb80], R22 ;  /* 0x000b801607007988 */ /* 0x0003e80008000004 */
[----:B0-----:R-:W2:Y:S04]  /*470b0*/  LDL.LU R20, [R1+0x1f0] ;  /* 0x0001f00001147983 */ /* 0x001ea80000300800 */
[----:B-1----:R-:W3:Y:S04]  /*470c0*/  LDL.LU R22, [R1+0x1d4] ;  /* 0x0001d40001167983 */ /* 0x002ee80000300800 */
[----:B------:R-:W4:Y:S04]  /*470d0*/  LDL.LU R2, [R1+0x1d0] ;  /* 0x0001d00001027983 */ /* 0x000f280000300800 */
[----:B------:R-:W4:Y:S04]  /*470e0*/  LDL.LU R28, [R1+0x1b4] ;  /* 0x0001b400011c7983 */ /* 0x000f280000300800 */
[----:B------:R0:W-:Y:S04]  /*470f0*/  STS.U8 [R7+UR4+0xd80], R23 ;  /* 0x000d801707007988 */ /* 0x0001e80008000004 */
[----:B------:R-:W4:Y:S04]  /*47100*/  LDL.LU R29, [R1+0x1b0] ;  /* 0x0001b000011d7983 */ /* 0x000f280000300800 */
[----:B------:R1:W-:Y:S04]  /*47110*/  STS.U8 [R7+UR4+0xdc0], R9 ;  /* 0x000dc00907007988 */ /* 0x0003e80008000004 */
[----:B------:R1:W-:Y:S04]  /*47120*/  STS.U8 [R7+UR4+0xfc0], R8 ;  /* 0x000fc00807007988 */ /* 0x0003e80008000004 */
[----:B0-----:R-:W4:Y:S04]  /*47130*/  LDL.LU R23, [R1+0x194] ;  /* 0x0001940001177983 */ /* 0x001f280000300800 */
[----:B-1----:R-:W4:Y:S04]  /*47140*/  LDL.LU R9, [R1+0x190] ;  /* 0x0001900001097983 */ /* 0x002f280000300800 */
[----:B------:R-:W4:Y:S04]  /*47150*/  LDL.LU R8, [R1+0x174] ;  /* 0x0001740001087983 */ /* 0x000f280000300800 */
        /* <DEDUP_REMOVED lines=8> */
[----:B------:R1:W-:Y:S04]  /*471e0*/  STS.U8 [R7+UR4+0x1780], R26 ;  /* 0x0017801a07007988 */ /* 0x0003e80008000004 */
[----:B------:R1:W-:Y:S04]  /*471f0*/  STS.U8 [R7+UR4+0x1980], R27 ;  /* 0x0019801b07007988 */ /* 0x0003e80008000004 */
[----:B0-----:R-:W4:Y:S04]  /*47200*/  LDL.LU R5, [R1+0x170] ;  /* 0x0001700001057983 */ /* 0x001f280000300800 */
[----:B-1----:R-:W4:Y:S04]  /*47210*/  LDL.LU R4, [R1+0x154] ;  /* 0x0001540001047983 */ /* 0x002f280000300800 */
        /* <DEDUP_REMOVED lines=10> */
[----:B---3--:R1:W-:Y:S04]  /*472c0*/  STS.U8 [R7+UR4+0x1bc0], R22 ;  /* 0x001bc01607007988 */ /* 0x0083e80008000004 */
[----:B0-----:R-:W2:Y:S04]  /*472d0*/  LDL.LU R20, [R1+0xb4] ;  /* 0x0000b40001147983 */ /* 0x001ea80000300800 */
[----:B-1----:R-:W3:Y:S04]  /*472e0*/  LDL.LU R22, [R1+0xb0] ;  /* 0x0000b00001167983 */ /* 0x002ee80000300800 */
[----:B------:R-:W3:Y:S04]  /*472f0*/  LDL.LU R24, [R1+0x94] ;  /* 0x0000940001187983 */ /* 0x000ee80000300800 */
[----:B------:R-:W3:Y:S04]  /*47300*/  LDL.LU R11, [R1+0x90] ;  /* 0x00009000010b7983 */ /* 0x000ee80000300800 */
[----:B------:R-:W3:Y:S04]  /*47310*/  LDL.LU R10, [R1+0x74] ;  /* 0x00007400010a7983 */ /* 0x000ee80000300800 */
[----:B----4-:R0:W-:Y:S04]  /*47320*/  STS.U8 [R7+UR4+0x1b80], R2 ;  /* 0x001b800207007988 */ /* 0x0101e80008000004 */
[----:B------:R-:W4:Y:S04]  /*47330*/  LDL.LU R3, [R1+0x70] ;  /* 0x0000700001037983 */ /* 0x000f280000300800 */
[----:B------:R1:W-:Y:S04]  /*47340*/  STS.U8 [R7+UR4+0x1d80], R28 ;  /* 0x001d801c07007988 */ /* 0x0003e80008000004 */
        /* <DEDUP_REMOVED lines=10> */
[----:B------:R0:W-:Y:S04]  /*473f0*/  STS.U8 [R7+UR4+0x21c0], R5 ;  /* 0x0021c00507007988 */ /* 0x0001e80008000004 */
[----:B------:R1:W-:Y:S04]  /*47400*/  STS.U8 [R7+UR4+0x23c0], R4 ;  /* 0x0023c00407007988 */ /* 0x0003e80008000004 */
[----:B------:R0:W-:Y:S04]  /*47410*/  STS.U8 [R7+UR4+0x2380], R26 ;  /* 0x0023801a07007988 */ /* 0x0001e80008000004 */
[----:B------:R0:W-:Y:S04]  /*47420*/  STS.U8 [R7+UR4+0x2580], R27 ;  /* 0x0025801b07007988 */ /* 0x0001e80008000004 */
[----:B------:R-:W-:Y:S04]  /*47430*/  STS.U8 [R7+UR4+0x25c0], R25 ;  /* 0x0025c01907007988 */ /* 0x000fe80008000004 */
[----:B------:R1:W-:Y:S04]  /*47440*/  STS.U8 [R7+UR4+0x27c0], R21 ;  /* 0x0027c01507007988 */ /* 0x0003e80008000004 */
[----:B0-----:R-:W4:Y:S04]  /*47450*/  LDL.LU R5, [R1+0x2e34] ;  /* 0x002e340001057983 */ /* 0x001f280000300800 */
[----:B-1----:R-:W4:Y:S04]  /*47460*/  LDL.LU R4, [R1+0x2e30] ;  /* 0x002e300001047983 */ /* 0x002f280000300800 */
[----:B------:R-:W4:Y:S04]  /*47470*/  LDL.LU R26, [R1+0x2e2c] ;  /* 0x002e2c00011a7983 */ /* 0x000f280000300800 */
[----:B------:R-:W4:Y:S04]  /*47480*/  LDL.LU R27, [R1+0x2e28] ;  /* 0x002e2800011b7983 */ /* 0x000f280000300800 */
[----:B------:R-:W-:Y:S04]  /*47490*/  STS.U8 [R7+UR4+0x2780], R16 ;  /* 0x0027801007007988 */ /* 0x000fe80008000004 */
[----:B------:R-:W-:Y:S04]  /*474a0*/  STS.U8 [R7+UR4+0x2980], R18 ;  /* 0x0029801207007988 */ /* 0x000fe80008000004 */
[----:B------:R-:W-:Y:S04]  /*474b0*/  STS.U8 [R7+UR4+0x29c0], R19 ;  /* 0x0029c01307007988 */ /* 0x000fe80008000004 */
[----:B------:R0:W-:Y:S04]  /*474c0*/  STS.U8 [R7+UR4+0x2bc0], R6 ;  /* 0x002bc00607007988 */ /* 0x0001e80008000004 */
[----:B------:R-:W4:Y:S04]  /*474d0*/  LDL.LU R21, [R1+0x3a8] ;  /* 0x0003a80001157983 */ /* 0x000f280000300800 */
[----:B0-----:R-:W4:Y:S04]  /*474e0*/  LDL.LU R6, [R1+0x3ac] ;  /* 0x0003ac0001067983 */ /* 0x001f280000300800 */
[----:B------:R-:W4:Y:S04]  /*474f0*/  LDL.LU R16, [R1+0x25c] ;  /* 0x00025c0001107983 */ /* 0x000f280000300800 */
[----:B------:R-:W4:Y:S04]  /*47500*/  LDL.LU R18, [R1+0x258] ;  /* 0x0002580001127983 */ /* 0x000f280000300800 */
[----:B------:R0:W-:Y:S04]  /*47510*/  STS.U8 [R7+UR4+0x2b80], R17 ;  /* 0x002b801107007988 */ /* 0x0001e80008000004 */
[----:B------:R-:W4:Y:S04]  /*47520*/  LDL.LU R19, [R1+0x26c] ;  /* 0x00026c0001137983 */ /* 0x000f280000300800 */
[----:B0-----:R-:W4:Y:S04]  /*47530*/  LDL.LU R17, [R1+0x268] ;  /* 0x0002680001117983 */ /* 0x001f280000300800 */
[----:B--2---:R0:W-:Y:S04]  /*47540*/  STS.U8 [R7+UR4+0x2d80], R20 ;  /* 0x002d801407007988 */ /* 0x0041e80008000004 */
[----:B---3--:R1:W-:Y:S04]  /*47550*/  STS.U8 [R7+UR4+0x2dc0], R22 ;  /* 0x002dc01607007988 */ /* 0x0083e80008000004 */
[----:B0-----:R-:W2:Y:S04]  /*47560*/  LDL.LU R20, [R1+0x28c] ;  /* 0x00028c0001147983 */ /* 0x001ea80000300800 */
[----:B-1----:R-:W2:Y:S04]  /*47570*/  LDL.LU R22, [R1+0x284] ;  /* 0x0002840001167983 */ /* 0x002ea80000300800 */
        /* <DEDUP_REMOVED lines=12> */
[----:B------:R-:W-:Y:S04]  /*47640*/  STS.U8 [R7+UR4+0x39c0], R26 ;  /* 0x0039c01a07007988 */ /* 0x000fe80008000004 */
[----:B------:R1:W-:Y:S04]  /*47650*/  STS.U8 [R7+UR4+0x3bc0], R4 ;  /* 0x003bc00407007988 */ /* 0x0003e80008000004 */
[----:B------:R3:W-:Y:S04]  /*47660*/  STS.U8 [R7+UR4+0x3b80], R5 ;  /* 0x003b800507007988 */ /* 0x0007e80008000004 */
[----:B------:R-:W-:Y:S04]  /*47670*/  STS.U8 [R7+UR4+0x3d80], R12 ;  /* 0x003d800c07007988 */ /* 0x000fe80008000004 */
[----:B------:R4:W-:Y:S04]  /*47680*/  STS.U8 [R7+UR4+0x3dc0], R13 ;  /* 0x003dc00d07007988 */ /* 0x0009e80008000004 */
[----:B------:R-:W-:Y:S04]  /*47690*/  STS.U8 [R7+UR4+0x3fc0], R21 ;  /* 0x003fc01507007988 */ /* 0x000fe80008000004 */
[----:B------:R-:W-:Y:S01]  /*476a0*/  STS.U8 [R7+UR4+0x3f80], R6 ;  /* 0x003f800607007988 */ /* 0x000fe20008000004 */
[----:B------:R-:W-:Y:S01]  /*476b0*/  BAR.SYNC.DEFER_BLOCKING 0x0 ;  /* 0x0000000000007b1d */ /* 0x000fe20000010000 */
[C---:B0-----:R-:W-:Y:S01]  /*476c0*/  IMAD.SHL.U32 R9, R8.reuse, 0x2, RZ ;  /* 0x0000000208097824 */ /* 0x041fe200078e00ff */
[----:B------:R-:W-:-:S05]  /*476d0*/  LOP3.LUT R8, R8, 0x7, RZ, 0xc0, !PT ;  /* 0x0000000708087812 */ /* 0x000fca00078ec0ff */
[----:B------:R-:W-:-:S05]  /*476e0*/  IMAD R8, R8, 0x90, RZ ;  /* 0x0000009008087824 */ /* 0x000fca00078e02ff */
[----:B------:R-:W-:Y:S01]  /*476f0*/  LOP3.LUT R8, R8, 0x30, R9, 0x78, !PT ;  /* 0x0000003008087812 */ /* 0x000fe200078e7809 */
[----:B-1----:R-:W-:Y:S02]  /*47700*/  IMAD R4, R18, 0x100, R16 ;  /* 0x0000010012047824 */ /* 0x002fe400078e0210 */
[----:B------:R-:W-:Y:S02]  /*47710*/  IMAD R3, R17, 0x100, R19 ;  /* 0x0000010011037824 */ /* 0x000fe400078e0213 */
[----:B------:R-:W0:Y:S04]  /*47720*/  LDSM.16.M88.4 R24, [R8+UR4] ;  /* 0x000000040818783b */ /* 0x000e280008000200 */
[----:B------:R-:W1:Y:S01]  /*47730*/  LDSM.16.M88.4 R16, [R8+UR4+0x400] ;  /* 0x000400040810783b */ /* 0x000e620008000200 */
[----:B---3--:R-:W-:Y:S01]  /*47740*/  IMAD R5, R14, 0x100, R15 ;  /* 0x000001000e057824 */ /* 0x008fe200078e020f */
[----:B------:R-:W-:Y:S01]  /*47750*/  F2FP.F16.E4M3.UNPACK_B R14, R3 ;  /* 0x00000003ff0e723e */ /* 0x000fe200020006ff */
[----:B------:R-:W-:Y:S01]  /*47760*/  IMAD.MOV.U32 R3, RZ, RZ, R8 ;  /* 0x000000ffff037224 */ /* 0x000fe200078e0008 */
[----:B----4-:R-:W-:-:S02]  /*47770*/  F2FP.F16.E4M3.UNPACK_B R13, R4 ;  /* 0x00000004ff0d723e */ /* 0x010fc400020006ff */
[----:B------:R-:W-:Y:S02]  /*47780*/  F2FP.F16.E4M3.UNPACK_B R12, R5 ;  /* 0x00000005ff0c723e */ /* 0x000fe400020006ff */
[----:B------:R-:W3:Y:S04]  /*47790*/  LDSM.16.M88.4 R8, [R3+UR4+0x1000] ;  /* 0x001000040308783b */ /* 0x000ee80008000200 */
[----:B0-----:R-:W-:Y:S04]  /*477a0*/  STL.64 [R1+0xac0], R24 ;  /* 0x000ac01801007387 */ /* 0x001fe80000100a00 */
[----:B------:R-:W-:Y:S04]  /*477b0*/  STL.64 [R1+0xac8], R26 ;  /* 0x000ac81a01007387 */ /* 0x000fe80000100a00 */
[----:B-1----:R-:W-:Y:S04]  /*477c0*/  STL.64 [R1+0xad0], R16 ;  /* 0x000ad01001007387 */ /* 0x002fe80000100a00 */
[----:B------:R-:W-:Y:S04]  /*477d0*/  STL.64 [R1+0xad8], R18 ;  /* 0x000ad81201007387 */ /* 0x000fe80000100a00 */
[----:B------:R-:W0:Y:S01]  /*477e0*/  LDSM.16.M88.4 R16, [R3+UR4+0x800] ;  /* 0x000800040310783b */ /* 0x000e220008000200 */
[----:B---3--:R-:W-:-:S02]  /*477f0*/  IMAD.MOV.U32 R28, RZ, RZ, R8 ;  /* 0x000000ffff1c7224 */ /* 0x008fc400078e0008 */
[----:B------:R-:W-:Y:S02]  /*47800*/  IMAD.MOV.U32 R29, RZ, RZ, R9 ;  /* 0x000000ffff1d7224 */ /* 0x000fe400078e0009 */
[----:B------:R-:W-:Y:S02]  /*47810*/  IMAD.MOV.U32 R7, RZ, RZ, R25 ;  /* 0x000000ffff077224 */ /* 0x000fe400078e0019 */
[----:B------:R-:W-:Y:S02]  /*47820*/  IMAD.MOV.U32 R6, RZ, RZ, R24 ;  /* 0x000000ffff067224 */ /* 0x000fe400078e0018 */
[----:B--2---:R-:W-:-:S05]  /*47830*/  IMAD R2, R22, 0x100, R20 ;  /* 0x0000010016027824 */ /* 0x004fca00078e0214 */
[----:B------:R-:W-:-:S05]  /*47840*/  F2FP.F16.E4M3.UNPACK_B R15, R2 ;  /* 0x00000002ff0f723e */ /* 0x000fca00020006ff */
[----:B------:R-:W-:Y:S04]  /*47850*/  STL.64 [R1+0x2e10], R14 ;  /* 0x002e100e01007387 */ /* 0x000fe80000100a00 */
[----:B------:R-:W-:Y:S04]  /*47860*/  STL.64 [R1+0x2e08], R12 ;  /* 0x002e080c01007387 */ /* 0x000fe80000100a00 */
[----:B------:R-:W1:Y:S04]  /*47870*/  LDSM.16.M88.4 R12, [R3+UR4+0xc00] ;  /* 0x000c0004030c783b */ /* 0x000e680008000200 */
[----:B0-----:R-:W-:Y:S04]  /*47880*/  STL.64 [R1+0xae0], R16 ;  /* 0x000ae01001007387 */ /* 0x001fe80000100a00 */
[----:B------:R-:W-:Y:S04]  /*47890*/  STL.64 [R1+0xae8], R18 ;  /* 0x000ae81201007387 */ /* 0x000fe80000100a00 */
[----:B-1----:R-:W-:Y:S04]  /*478a0*/  STL.64 [R1+0xaf0], R12 ;  /* 0x000af00c01007387 */ /* 0x002fe80000100a00 */
[----:B------:R-:W-:Y:S04]  /*478b0*/  STL.64 [R1+0xaf8], R14 ;  /* 0x000af80e01007387 */ /* 0x000fe80000100a00 */
[----:B------:R-:W-:Y:S04]  /*478c0*/  STL.64 [R1+0xb00], R8 ;  /* 0x000b000801007387 */ /* 0x000fe80000100a00 */
[----:B------:R-:W-:Y:S04]  /*478d0*/  STL.64 [R1+0xb08], R10 ;  /* 0x000b080a01007387 */ /* 0x000fe80000100a00 */
[----:B------:R-:W0:Y:S04]  /*478e0*/  LDSM.16.M88.4 R8, [R3+UR4+0x1400] ;  /* 0x001400040308783b */ /* 0x000e280008000200 */
[----:B0-----:R-:W-:Y:S01]  /*478f0*/  STL.64 [R1+0xb10], R8 ;  /* 0x000b100801007387 */ /* 0x001fe20000100a00 */
[----:B------:R-:W-:-:S03]  /*47900*/  IMAD.MOV.U32 R26, RZ, RZ, R8 ;  /* 0x000000ffff1a7224 */ /* 0x000fc600078e0008 */
[----:B------:R-:W-:Y:S01]  /*47910*/  STL.64 [R1+0xb18], R10 ;  /* 0x000b180a01007387 */ /* 0x000fe20000100a00 */
[----:B------:R-:W-:-:S03]  /*47920*/  IMAD.MOV.U32 R27, RZ, RZ, R9 ;  /* 0x000000ffff1b7224 */ /* 0x000fc600078e0009 */
[----:B------:R-:W0:Y:S04]  /*47930*/  LDSM.16.M88.4 R8, [R3+UR4+0x1800] ;  /* 0x001800040308783b */ /* 0x000e280008000200 */
[----:B0-----:R-:W-:Y:S01]  /*47940*/  STL.64 [R1+0xb20], R8 ;  /* 0x000b200801007387 */ /* 0x001fe20000100a00 */
[----:B------:R-:W-:-:S03]  /*47950*/  IMAD.MOV.U32 R24, RZ, RZ, R8 ;  /* 0x000000ffff187224 */ /* 0x000fc600078e0008 */
[----:B------:R-:W-:Y:S01]  /*47960*/  STL.64 [R1+0xb28], R10 ;  /* 0x000b280a01007387 */ /* 0x000fe20000100a00 */
[----:B------:R-:W-:-:S03]  /*47970*/  IMAD.MOV.U32 R25, RZ, RZ, R9 ;  /* 0x000000ffff197224 */ /* 0x000fc600078e0009 */
[----:B------:R-:W0:Y:S04]  /*47980*/  LDSM.16.M88.4 R8, [R3+UR4+0x1c00] ;  /* 0x001c00040308783b */ /* 0x000e280008000200 */
[----:B------:R-:W-:Y:S04]  /*47990*/  STL.64 [R1+0x2e20], R26 ;  /* 0x002e201a01007387 */ /* 0x000fe80000100a00 */
[----:B------:R-:W-:Y:S01]  /*479a0*/  STL.64 [R1+0x2e18], R24 ;  /* 0x002e181801007387 */ /* 0x000fe20000100a00 */
[----:B------:R-:W-:Y:S02]  /*479b0*/  IMAD.MOV.U32 R15, RZ, RZ, R7 ;  /* 0x000000ffff0f7224 */ /* 0x000fe400078e0007 */
[----:B------:R-:W-:Y:S01]  /*479c0*/  IMAD.MOV.U32 R14, RZ, RZ, R6 ;  /* 0x000000ffff0e7224 */ /* 0x000fe200078e0006 */
[----:B------:R-:W-:Y:S04]  /*479d0*/  LDSM.16.M88.4 R24, [R3+UR4+0x3400] ;  /* 0x003400040318783b */ /* 0x000fe80008000200 */
[----:B------:R-:W1:Y:S04]  /*479e0*/  LDSM.16.M88.4 R4, [R3+UR4+0x2400] ;  /* 0x002400040304783b */ /* 0x000e680008000200 */
[----:B0-----:R-:W-:Y:S01]  /*479f0*/  STL.64 [R1+0xb30], R8 ;  /* 0x000b300801007387 */ /* 0x001fe20000100a00 */
[----:B------:R-:W-:-:S03]  /*47a00*/  IMAD.MOV.U32 R22, RZ, RZ, R8 ;  /* 0x000000ffff167224 */ /* 0x000fc600078e0008 */
[----:B------:R-:W-:Y:S01]  /*47a10*/  STL.64 [R1+0xb38], R10 ;  /* 0x000b380a01007387 */ /* 0x000fe20000100a00 */
[----:B------:R-:W-:-:S03]  /*47a20*/  IMAD.MOV.U32 R23, RZ, RZ, R9 ;  /* 0x000000ffff177224 */ /* 0x000fc600078e0009 */
[----:B------:R-:W0:Y:S01]  /*47a30*/  LDSM.16.M88.4 R8, [R3+UR4+0x2000] ;  /* 0x002000040308783b */ /* 0x000e220008000200 */
[----:B-1----:R-:W-:Y:S02]  /*47a40*/  IMAD.MOV.U32 R18, RZ, RZ, R4 ;  /* 0x000000ffff127224 */ /* 0x002fe400078e0004 */
[----:B------:R-:W-:Y:S01]  /*47a50*/  IMAD.MOV.U32 R19, RZ, RZ, R5 ;  /* 0x000000ffff137224 */ /* 0x000fe200078e0005 */
[----:B0-----:R-:W-:Y:S04]  /*47a60*/  STL.64 [R1+0xb40], R8 ;  /* 0x000b400801007387 */ /* 0x001fe80000100a00 */
        /* <DEDUP_REMOVED lines=13> */
[----:B------:R-:W0:Y:S01]  /*47b40*/  LDSM.16.M88.4 R4, [R3+UR4+0x3000] ;  /* 0x003000040304783b */ /* 0x000e220008000200 */
[----:B------:R-:W1:Y:S03]  /*47b50*/  S2R R2, SR_TID.X ;  /* 0x0000000000027919 */ /* 0x000e660000002100 */
[----:B0-----:R-:W-:Y:S04]  /*47b60*/  STL.64 [R1+0xb80], R4 ;  /* 0x000b800401007387 */ /* 0x001fe80000100a00 */
[----:B------:R0:W-:Y:S04]  /*47b70*/  STL.64 [R1+0xb88], R6 ;  /* 0x000b880601007387 */ /* 0x0001e80000100a00 */
[----:B------:R-:W-:Y:S04]  /*47b80*/  STL.64 [R1+0xb90], R24 ;  /* 0x000b901801007387 */ /* 0x000fe80000100a00 */
[----:B------:R-:W-:Y:S01]  /*47b90*/  STL.64 [R1+0xb98], R26 ;  /* 0x000b981a01007387 */ /* 0x000fe20000100a00 */
[----:B0-----:R-:W-:-:S02]  /*47ba0*/  IMAD.MOV.U32 R6, RZ, RZ, R24 ;  /* 0x000000ffff067224 */ /* 0x001fc400078e0018 */
[----:B------:R-:W-:Y:S02]  /*47bb0*/  IMAD.MOV.U32 R7, RZ, RZ, R25 ;  /* 0x000000ffff077224 */ /* 0x000fe400078e0019 */
[----:B------:R-:W0:Y:S01]  /*47bc0*/  LDSM.16.M88.4 R24, [R3+UR4+0x3800] ;  /* 0x003800040318783b */ /* 0x000e220008000200 */
[----:B------:R-:W-:Y:S02]  /*47bd0*/  IMAD.MOV.U32 R20, RZ, RZ, R8 ;  /* 0x000000ffff147224 */ /* 0x000fe400078e0008 */
[----:B------:R-:W-:Y:S02]  /*47be0*/  IMAD.MOV.U32 R21, RZ, RZ, R9 ;  /* 0x000000ffff157224 */ /* 0x000fe400078e0009 */
[----:B------:R-:W-:Y:S02]  /*47bf0*/  IMAD.MOV.U32 R8, RZ, RZ, R4 ;  /* 0x000000ffff087224 */ /* 0x000fe400078e0004 */
[----:B------:R-:W-:Y:S01]  /*47c00*/  IMAD.MOV.U32 R9, RZ, RZ, R5 ;  /* 0x000000ffff097224 */ /* 0x000fe200078e0005 */
[C---:B-1----:R-:W-:Y:S01]  /*47c10*/  LOP3.LUT R12, R2.reuse, 0x7, RZ, 0xc0, !PT ;  /* 0x00000007020c7812 */ /* 0x042fe200078ec0ff */
[----:B------:R-:W-:-:S04]  /*47c20*/  IMAD.SHL.U32 R13, R2, 0x2, RZ ;  /* 0x00000002020d7824 */ /* 0x000fc800078e00ff */
[----:B------:R-:W-:Y:S01]  /*47c30*/  IMAD R12, R12, 0x90, RZ ;  /* 0x000000900c0c7824 */ /* 0x000fe200078e02ff */
[----:B0-----:R-:W-:Y:S01]  /*47c40*/  STL.64 [R1+0xba0], R24 ;  /* 0x000ba01801007387 */ /* 0x001fe20000100a00 */
[----:B------:R-:W-:-:S03]  /*47c50*/  IMAD.MOV.U32 R4, RZ, RZ, R24 ;  /* 0x000000ffff047224 */ /* 0x000fc600078e0018 */
[----:B------:R-:W-:Y:S01]  /*47c60*/  STL.64 [R1+0xba8], R26 ;  /* 0x000ba81a01007387 */ /* 0x000fe20000100a00 */
[----:B------:R-:W-:-:S03]  /*47c70*/  IMAD.MOV.U32 R5, RZ, RZ, R25 ;  /* 0x000000ffff057224 */ /* 0x000fc600078e0019 */
[----:B------:R-:W0:Y:S01]  /*47c80*/  LDSM.16.M88.4 R24, [R3+UR4+0x3c00] ;  /* 0x003c00040318783b */ /* 0x000e220008000200 */
[----:B------:R-:W-:-:S04]  /*47c90*/  LOP3.LUT R12, R12, 0x30, R13, 0x78, !PT ;  /* 0x000000300c0c7812 */ /* 0x000fc800078e780d */
[----:B------:R-:W-:Y:S01]  /*47ca0*/  LOP3.LUT R12, R12, 0x40, RZ, 0x3c, !PT ;  /* 0x000000400c0c7812 */ /* 0x000fe200078e3cff */
[----:B0-----:R-:W-:Y:S01]  /*47cb0*/  STL.64 [R1+0xbb0], R24 ;  /* 0x000bb01801007387 */ /* 0x001fe20000100a00 */
[----:B------:R-:W-:-:S03]  /*47cc0*/  IMAD.MOV.U32 R2, RZ, RZ, R24 ;  /* 0x000000ffff027224 */ /* 0x000fc600078e0018 */
[----:B------:R-:W-:Y:S01]  /*47cd0*/  STL.64 [R1+0xbb8], R26 ;  /* 0x000bb81a01007387 */ /* 0x000fe20000100a00 */
[----:B------:R-:W-:-:S03]  /*47ce0*/  IMAD.MOV.U32 R3, RZ, RZ, R25 ;  /* 0x000000ffff037224 */ /* 0x000fc600078e0019 */
[----:B------:R-:W0:Y:S04]  /*47cf0*/  LDSM.16.M88.4 R24, [R12+UR4] ;  /* 0x000000040c18783b */ /* 0x000e280008000200 */
[----:B0-----:R-:W-:Y:S04]  /*47d00*/  STL.64 [R1+0xda0], R24 ;  /* 0x000da01801007387 */ /* 0x001fe80000100a00 */
[----:B------:R-:W-:Y:S04]  /*47d10*/  STL.64 [R1+0xda8], R26 ;  /* 0x000da81a01007387 */ /* 0x000fe80000100a00 */
[----:B------:R-:W0:Y:S04]  /*47d20*/  LDSM.16.M88.4 R24, [R12+UR4+0x400] ;  /* 0x000400040c18783b */ /* 0x000e280008000200 */
        /* <DEDUP_REMOVED lines=8> */
[----:B------:R-:W0:Y:S01]  /*47db0*/  LDSM.16.M88.4 R24, [R12+UR4+0x1000] ;  /* 0x001000040c18783b */ /* 0x000e220008000200 */
[----:B------:R-:W-:-:S02]  /*47dc0*/  F2FP.F16.E4M3.UNPACK_B R14, R14 ;  /* 0x0000000eff0e723e */ /* 0x000fc400020006ff */
[----:B------:R-:W-:Y:S01]  /*47dd0*/  F2FP.F16.E4M3.UNPACK_B R13, R15 ;  /* 0x0000000fff0d723e */ /* 0x000fe200020006ff */
[----:B0-----:R-:W-:Y:S04]  /*47de0*/  STL.64 [R1+0xde0], R24 ;  /* 0x000de01801007387 */ /* 0x001fe80000100a00 */
[----:B------:R-:W-:Y:S04]  /*47df0*/  STL.64 [R1+0xde8], R26 ;  /* 0x000de81a01007387 */ /* 0x000fe80000100a00 */
[----:B------:R-:W0:Y:S04]  /*47e00*/  LDSM.16.M88.4 R24, [R12+UR4+0x1400] ;  /* 0x001400040c18783b */ /* 0x000e280008000200 */
[----:B------:R-:W-:Y:S04]  /*47e10*/  STL [R1+0x18], R14 ;  /* 0x0000180e01007387 */ /* 0x000fe80000100800 */
[----:B0-----:R-:W-:Y:S04]  /*47e20*/  STL.64 [R1+0xdf0], R24 ;  /* 0x000df01801007387 */ /* 0x001fe80000100a00 */
[----:B------:R-:W-:Y:S04]  /*47e30*/  STL [R1+0x1c], R13 ;  /* 0x00001c0d01007387 */ /* 0x000fe80000100800 */
        /* <DEDUP_REMOVED lines=26> */
[----:B------:R-:W1:Y:S04]  /*47fe0*/  LDSM.16.M88.4 R12, [R12+UR4+0x3c00] ;  /* 0x003c00040c0c783b */ /* 0x000e680008000200 */
[----:B0-----:R-:W-:Y:S04]  /*47ff0*/  STL.64 [R1+0xe80], R24 ;  /* 0x000e801801007387 */ /* 0x001fe80000100a00 */
[----:B------:R0:W-:Y:S04]  /*48000*/  STL.64 [R1+0xe88], R26 ;  /* 0x000e881a01007387 */ /* 0x0001e80000100a00 */
[----:B0-----:R-:W2:Y:S04]  /*48010*/  LDL.LU.64 R26, [R1+0x2e20] ;  /* 0x002e2000011a7983 */ /* 0x001ea80000300a00 */
[----:B------:R-:W3:Y:S04]  /*48020*/  LDL.LU.64 R24, [R1+0x2e18] ;  /* 0x002e180001187983 */ /* 0x000ee80000300a00 */
[----:B-1----:R-:W-:Y:S04]  /*48030*/  STL.64 [R1+0xe90], R12 ;  /* 0x000e900c01007387 */ /* 0x002fe80000100a00 */
[----:B------:R0:W-:Y:S04]  /*48040*/  STL.64 [R1+0xe98], R14 ;  /* 0x000e980e01007387 */ /* 0x0001e80000100a00 */
[----:B0-----:R-:W4:Y:S04]  /*48050*/  LDL.LU.64 R14, [R1+0x2e10] ;  /* 0x002e1000010e7983 */ /* 0x001f280000300a00 */
[----:B------:R-:W4:Y:S04]  /*48060*/  LDL.LU.64 R12, [R1+0x2e08] ;  /* 0x002e0800010c7983 */ /* 0x000f280000300a00 */
[----:B--2---:R-:W-:Y:S04]  /*48070*/  STL.64 [R1+0x6778], R26 ;  /* 0x0067781a01007387 */ /* 0x004fe80000100a00 */
[----:B---3--:R0:W-:Y:S04]  /*48080*/  STL.64 [R1+0x6770], R24 ;  /* 0x0067701801007387 */ /* 0x0081e80000100a00 */
[----:B0-----:R-:W2:Y:S04]  /*48090*/  LDL.LU.64 R24, [R1+0x960] ;  /* 0x0009600001187983 */ /* 0x001ea80000300a00 */
[----:B------:R-:W3:Y:S04]  /*480a0*/  LDL.LU.64 R26, [R1+0x968] ;  /* 0x00096800011a7983 */ /* 0x000ee80000300a00 */
[----:B---3--:R-:W-:Y:S04]  /*480b0*/  STL.64 [R1+0x6788], R26 ;  /* 0x0067881a01007387 */ /* 0x008fe80000100a00 */
[----:B--2---:R0:W-:Y:S04]  /*480c0*/  STL.64 [R1+0x6780], R24 ;  /* 0x0067801801007387 */ /* 0x0041e80000100a00 */
[----:B0-----:R-:W2:Y:S04]  /*480d0*/  LDL.LU.64 R24, [R1+0x860] ;  /* 0x0008600001187983 */ /* 0x001ea80000300a00 */
[----:B------:R-:W3:Y:S04]  /*480e0*/  LDL.LU.64 R26, [R1+0x868] ;  /* 0x00086800011a7983 */ /* 0x000ee80000300a00 */
[----:B---3--:R-:W-:Y:S04]  /*480f0*/  STL.64 [R1+0x6798], R26 ;  /* 0x0067981a01007387 */ /* 0x008fe80000100a00 */
[----:B--2---:R0:W-:Y:S04]  /*48100*/  STL.64 [R1+0x6790], R24 ;  /* 0x0067901801007387 */ /* 0x0041e80000100a00 */
[----:B0-----:R-:W4:Y:S04]  /*48110*/  LDL.LU.64 R24, [R1+0x840] ;  /* 0x0008400001187983 */ /* 0x001f280000300a00 */
[----:B------:R-:W4:Y:S04]  /*48120*/  LDL.LU.64 R26, [R1+0x848] ;  /* 0x00084800011a7983 */ /* 0x000f280000300a00 */
[----:B------:R0:W-:Y:S04]  /*48130*/  STL.64 [R1+0x6768], R22 ;  /* 0x0067681601007387 */ /* 0x0001e80000100a00 */
[----:B0-----:R-:W4:Y:S04]  /*48140*/  LDL R22, [R1+0x18] ;  /* 0x0000180001167983 */ /* 0x001f280000100800 */
[----:B------:R-:W4:Y:S04]  /*48150*/  LDL R23, [R1+0x1c] ;  /* 0x00001c0001177983 */ /* 0x000f280000100800 */
[----:B------:R0:W-:Y:S04]  /*48160*/  STL.64 [R1+0x6760], R20 ;  /* 0x0067601401007387 */ /* 0x0001e80000100a00 */
[----:B0-----:R-:W2:Y:S04]  /*48170*/  LDL R20, [R1+0xae0] ;  /* 0x000ae00001147983 */ /* 0x001ea80000100800 */
[----:B------:R-:W3:Y:S04]  /*48180*/  LDL R21, [R1+0xae4] ;  /* 0x000ae40001157983 */ /* 0x000ee80000100800 */
[----:B------:R-:W-:Y:S04]  /*48190*/  STL.64 [R1+0x6758], R18 ;  /* 0x0067581201007387 */ /* 0x000fe80000100a00 */
[----:B------:R0:W-:Y:S04]  /*481a0*/  STL.64 [R1+0x6750], R16 ;  /* 0x0067501001007387 */ /* 0x0001e80000100a00 */
[----:B0-----:R-:W4:Y:S04]  /*481b0*/  LDL.LU.64 R16, [R1+0x850] ;  /* 0x0008500001107983 */ /* 0x001f280000300a00 */
[----:B------:R-:W4:Y:S04]  /*481c0*/  LDL.LU.64 R18, [R1+0x858] ;  /* 0x0008580001127983 */ /* 0x000f280000300a00 */
[----:B------:R0:W-:Y:S04]  /*481d0*/  STL.64 [R1+0x6748], R10 ;  /* 0x0067480a01007387 */ /* 0x0001e80000100a00 */
[----:B0-----:R-:W4:Y:S04]  /*481e0*/  LDL R10, [R1+0xaf0] ;  /* 0x000af000010a7983 */ /* 0x001f280000100800 */
[----:B------:R-:W4:Y:S04]  /*481f0*/  LDL R11, [R1+0xaf4] ;  /* 0x000af400010b7983 */ /* 0x000f280000100800 */
[----:B------:R-:W-:Y:S04]  /*48200*/  STL.64 [R1+0x6740], R8 ;  /* 0x0067400801007387 */ /* 0x000fe80000100a00 */
[----:B------:R0:W-:Y:S04]  /*48210*/  STL.64 [R1+0x6738], R6 ;  /* 0x0067380601007387 */ /* 0x0001e80000100a00 */
[----:B0-----:R-:W4:Y:S04]  /*48220*/  LDL R6, [R1+0xad0] ;  /* 0x000ad00001067983 */ /* 0x001f280000100800 */
[----:B------:R-:W4:Y:S04]  /*48230*/  LDL R7, [R1+0xad4] ;  /* 0x000ad40001077983 */ /* 0x000f280000100800 */
[----:B------:R-:W-:Y:S04]  /*48240*/  STL.64 [R1+0x6730], R4 ;  /* 0x0067300401007387 */ /* 0x000fe80000100a00 */
[----:B------:R-:W-:Y:S01]  /*48250*/  STL [R1+0x2e04], R0 ;  /* 0x002e040001007387 */ /* 0x000fe20000100800 */
[----:B--2---:R-:W-:-:S02]  /*48260*/  IMAD.MOV.U32 R8, RZ, RZ, R20 ;  /* 0x000000ffff087224 */ /* 0x004fc400078e0014 */
[----:B---3--:R-:W-:Y:S02]  /*48270*/  IMAD.MOV.U32 R9, RZ, RZ, R21 ;  /* 0x000000ffff097224 */ /* 0x008fe400078e0015 */
[----:B----4-:R-:W-:Y:S01]  /*48280*/  HMMA.16816.F32 R20, R12, R22, R24 ;  /* 0x000000160c14723c */ /* 0x010fe20000001818 */
[----:B------:R-:W2:Y:S04]  /*48290*/  LDL.LU.64 R26, [R1+0x6798] ;  /* 0x00679800011a7983 */ /* 0x000ea80000300a00 */
[----:B------:R-:W2:Y:S01]  /*482a0*/  LDL.LU.64 R24, [R1+0x6790] ;  /* 0x0067900001187983 */ /* 0x000ea20000300a00 */
[----:B------:R-:W-:Y:S02]  /*482b0*/  F2FP.F16.E4M3.UNPACK_B R8, R8 ;  /* 0x00000008ff08723e */ /* 0x000fe400020006ff */
[----:B------:R-:W-:-:S11]  /*482c0*/  F2FP.F16.E4M3.UNPACK_B R9, R9 ;  /* 0x00000009ff09723e */ /* 0x000fd600020006ff */
[----:B------:R0:W-:Y:S04]  /*482d0*/  STL.64 [R1+0x20], R20 ;  /* 0x0000201401007387 */ /* 0x0001e80000100a00 */
[----:B------:R1:W-:Y:S04]  /*482e0*/  STL.64 [R1+0x28], R22 ;  /* 0x0000281601007387 */ /* 0x0003e80000100a00 */
[----:B0-----:R-:W3:Y:S04]  /*482f0*/  LDL.LU.64 R20, [R1+0x970] ;  /* 0x0009700001147983 */ /* 0x001ee80000300a00 */
[----:B-1----:R-:W3:Y:S01]  /*48300*/  LDL.LU.64 R22, [R1+0x978] ;  /* 0x0009780001167983 */ /* 0x002ee20000300a00 */
[----:B------:R-:W-:-:S02]  /*48310*/  F2FP.F16.E4M3.UNPACK_B R4, R6 ;  /* 0x00000006ff04723e */ /* 0x000fc400020006ff */
[----:B------:R-:W-:-:S05]  /*48320*/  F2FP.F16.E4M3.UNPACK_B R5, R7 ;  /* 0x00000007ff05723e */ /* 0x000fca00020006ff */
[----:B------:R0:W-:Y:S02]  /*48330*/  STL.64 [R1+0x10], R4 ;  /* 0x0000100401007387 */ /* 0x0001e40000100a00 */
[----:B0-----:R-:W-:Y:S02]  /*48340*/  HMMA.16816.F32 R4, R12, R4, R16 ;  /* 0x000000040c04723c */ /* 0x001fe40000001810 */
[----:B------:R-:W4:Y:S04]  /*48350*/  LDL.LU.64 R16, [R1+0x980] ;  /* 0x0009800001107983 */ /* 0x000f280000300a00 */
[----:B------:R-:W4:-:S13]  /*48360*/  LDL.LU.64 R18, [R1+0x988] ;  /* 0x0009880001127983 */ /* 0x000f1a0000300a00 */
[----:B------:R0:W-:Y:S04]  /*48370*/  STL.64 [R1+0x30], R4 ;  /* 0x0000300401007387 */ /* 0x0001e80000100a00 */
[----:B------:R1:W-:Y:S04]  /*48380*/  STL.64 [R1+0x38], R6 ;  /* 0x0000380601007387 */ /* 0x0003e80000100a00 */
[----:B0-----:R-:W3:Y:S04]  /*48390*/  LDL.LU.64 R4, [R1+0x9a0] ;  /* 0x0009a00001047983 */ /* 0x001ee80000300a00 */
[----:B-1----:R-:W3:Y:S04]  /*483a0*/  LDL.LU.64 R6, [R1+0x9a8] ;  /* 0x0009a80001067983 */ /* 0x002ee80000300a00 */
[----:B------:R-:W-:Y:S01]  /*483b0*/  STL.64 [R1+0x8], R8 ;  /* 0x0000080801007387 */ /* 0x000fe20000100a00 */
[----:B--2---:R-:W-:-:S15]  /*483c0*/  HMMA.16816.F32 R24, R12, R8, R24 ;  /* 0x000000080c18723c */ /* 0x004fde0000001818 */
[----:B------:R-:W-:-:S04]  /*483d0*/  NOP ;  /* 0x0000000000007918 */ /* 0x000fc80000000000 */
[----:B------:R-:W-:Y:S04]  /*483e0*/  STL.64 [R1+0x40], R24 ;  /* 0x0000401801007387 */ /* 0x000fe80000100a00 */
[----:B------:R0:W-:Y:S04]  /*483f0*/  STL.64 [R1+0x48], R26 ;  /* 0x0000481a01007387 */ /* 0x0001e80000100a00 */
[----:B0-----:R-:W2:Y:S04]  /*48400*/  LDL.LU.64 R26, [R1+0x6788] ;  /* 0x00678800011a7983 */ /* 0x001ea80000300a00 */
[----:B------:R-:W2:Y:S01]  /*48410*/  LDL.LU.64 R24, [R1+0x6780] ;  /* 0x0067800001187983 */ /* 0x000ea20000300a00 */
[----:B------:R-:W-:-:S02]  /*48420*/  F2FP.F16.E4M3.UNPACK_B R8, R10 ;  /* 0x0000000aff08723e */ /* 0x000fc400020006ff */
[----:B------:R-:W-:-:S05]  /*48430*/  F2FP.F16.E4M3.UNPACK_B R9, R11 ;  /* 0x0000000bff09723e */ /* 0x000fca00020006ff */
[----:B------:R2:W-:Y:S02]  /*48440*/  STL.64 [R1], R8 ;  /* 0x0000000801007387 */ /* 0x0005e40000100a00 */
[----:B--2---:R-:W-:Y:S02]  /*48450*/  HMMA.16816.F32 R8, R12, R8, R24 ;  /* 0x000000080c08723c */ /* 0x004fe40000001818 */
[----:B------:R-:W2:Y:S04]  /*48460*/  LDL.LU.64 R26, [R1+0x6778] ;  /* 0x00677800011a7983 */ /* 0x000ea80000300a00 */
[----:B------:R-:W4:Y:S01]  /*48470*/  LDL.LU.64 R24, [R1+0x6770] ;  /* 0x0067700001187983 */ /* 0x000f220000300a00 */
[----:B------:R-:W-:Y:S02]  /*48480*/  F2FP.F16.E4M3.UNPACK_B R28, R28 ;  /* 0x0000001cff1c723e */ /* 0x000fe400020006ff */
[----:B------:R-:W-:-:S07]  /*48490*/  F2FP.F16.E4M3.UNPACK_B R29, R29 ;  /* 0x0000001dff1d723e */ /* 0x000fce00020006ff */
[----:B---3--:R-:W-:Y:S03]  /*484a0*/  HMMA.16816.F32 R20, R12, R28, R20 ;  /* 0x0000001c0c14723c */ /* 0x008fe60000001814 */
[----:B------:R0:W-:Y:S04]  /*484b0*/  STL.64 [R1+0x50], R8 ;  /* 0x0000500801007387 */ /* 0x0001e80000100a00 */
[----:B------:R1:W-:Y:S04]  /*484c0*/  STL.64 [R1+0x58], R10 ;  /* 0x0000580a01007387 */ /* 0x0003e80000100a00 */
[----:B0-----:R-:W3:Y:S04]  /*484d0*/  LDL.LU.64 R8, [R1+0xaa0] ;  /* 0x000aa00001087983 */ /* 0x001ee80000300a00 */
[----:B-1----:R-:W3:Y:S04]  /*484e0*/  LDL.LU.64 R10, [R1+0xaa8] ;  /* 0x000aa800010a7983 */ /* 0x002ee80000300a00 */
[----:B------:R-:W-:Y:S04]  /*484f0*/  STL.64 [R1+0x60], R20 ;  /* 0x0000601401007387 */ /* 0x000fe80000100a00 */
[----:B------:R0:W-:Y:S04]  /*48500*/  STL.64 [R1+0x68], R22 ;  /* 0x0000681601007387 */ /* 0x0001e80000100a00 */
[----:B0-----:R-:W3:Y:S04]  /*48510*/  LDL.LU.64 R22, [R1+0x6768] ;  /* 0x0067680001167983 */ /* 0x001ee80000300a00 */
[----:B------:R-:W3:Y:S04]  /*48520*/  LDL.LU.64 R20, [R1+0x6760] ;  /* 0x0067600001147983 */ /* 0x000ee80000300a00 */
[----:B------:R-:W-:Y:S01]  /*48530*/  STL.64 [R1+0x66d0], R28 ;  /* 0x0066d01c01007387 */ /* 0x000fe20000100a00 */
[----:B--2---:R-:W-:-:S02]  /*48540*/  F2FP.F16.E4M3.UNPACK_B R26, R26 ;  /* 0x0000001aff1a723e */ /* 0x004fc400020006ff */
[----:B------:R-:W-:Y:S02]  /*48550*/  F2FP.F16.E4M3.UNPACK_B R27, R27 ;  /* 0x0000001bff1b723e */ /* 0x000fe400020006ff */
[----:B----4-:R-:W-:Y:S02]  /*48560*/  F2FP.F16.E4M3.UNPACK_B R24, R24 ;  /* 0x00000018ff18723e */ /* 0x010fe400020006ff */
[----:B------:R-:W-:-:S03]  /*48570*/  F2FP.F16.E4M3.UNPACK_B R25, R25 ;  /* 0x00000019ff19723e */ /* 0x000fc600020006ff */
[C---:B------:R-:W-:Y:S08]  /*48580*/  HMMA.16816.F32 R16, R12.reuse, R26, R16 ;  /* 0x0000001a0c10723c */ /* 0x040ff00000001810 */
[----:B------:R-:W-:Y:S11]  /*48590*/  HMMA.16816.F32 R4, R12, R24, R4 ;  /* 0x000000180c04723c */ /* 0x000ff60000001804 */
[----:B------:R-:W-:Y:S04]  /*485a0*/  STL.64 [R1+0x70], R16 ;  /* 0x0000701001007387 */ /* 0x000fe80000100a00 */
[----:B------:R0:W-:Y:S04]  /*485b0*/  STL.64 [R1+0x78], R18 ;  /* 0x0000781201007387 */ /* 0x0001e80000100a00 */
[----:B0-----:R-:W2:Y:S04]  /*485c0*/  LDL.LU.64 R18, [R1+0x6758] ;  /* 0x0067580001127983 */ /* 0x001ea80000300a00 */
[----:B------:R-:W4:Y:S04]  /*485d0*/  LDL.LU.64 R16, [R1+0x6750] ;  /* 0x0067500001107983 */ /* 0x000f280000300a00 */
[----:B------:R0:W-:Y:S04]  /*485e0*/  STL.64 [R1+0x80], R4 ;  /* 0x0000800401007387 */ /* 0x0001e80000100a00 */
[----:B------:R1:W-:Y:S04]  /*485f0*/  STL.64 [R1+0x88], R6 ;  /* 0x0000880601007387 */ /* 0x0003e80000100a00 */
[----:B0-----:R-:W2:Y:S04]  /*48600*/  LDL.LU.64 R4, [R1+0xbc0] ;  /* 0x000bc00001047983 */ /* 0x001ea80000300a00 */
[----:B-1----:R-:W2:Y:S04]  /*48610*/  LDL.LU.64 R6, [R1+0xbc8] ;  /* 0x000bc80001067983 */ /* 0x002ea80000300a00 */
[----:B------:R-:W-:Y:S04]  /*48620*/  STL.64 [R1+0x66e0], R26 ;  /* 0x0066e01a01007387 */ /* 0x000fe80000100a00 */
[----:B------:R0:W-:Y:S04]  /*48630*/  STL.64 [R1+0x66d8], R24 ;  /* 0x0066d81801007387 */ /* 0x0001e80000100a00 */
[----:B0-----:R-:W2:Y:S04]  /*48640*/  LDL.LU.64 R24, [R1+0xab0] ;  /* 0x000ab00001187983 */ /* 0x001ea80000300a00 */
[----:B------:R-:W2:Y:S01]  /*48650*/  LDL.LU.64 R26, [R1+0xab8] ;  /* 0x000ab800011a7983 */ /* 0x000ea20000300a00 */
[----:B---3--:R-:W-:-:S02]  /*48660*/  F2FP.F16.E4M3.UNPACK_B R22, R22 ;  /* 0x00000016ff16723e */ /* 0x008fc400020006ff */
[----:B------:R-:W-:Y:S02]  /*48670*/  F2FP.F16.E4M3.UNPACK_B R23, R23 ;  /* 0x00000017ff17723e */ /* 0x000fe400020006ff */
[----:B------:R-:W-:Y:S02]  /*48680*/  F2FP.F16.E4M3.UNPACK_B R20, R20 ;  /* 0x00000014ff14723e */ /* 0x000fe400020006ff */
[----:B------:R-:W-:-:S03]  /*48690*/  F2FP.F16.E4M3.UNPACK_B R21, R21 ;  /* 0x00000015ff15723e */ /* 0x000fc600020006ff */
[----:B------:R-:W-:-:S15]  /*486a0*/  HMMA.16816.F32 R8, R12, R22, R8 ;  /* 0x000000160c08723c */ /* 0x000fde0000001808 */
[----:B------:R-:W-:-:S04]  /*486b0*/  NOP ;  /* 0x0000000000007918 */ /* 0x000fc80000000000 */
[----:B------:R-:W-:Y:S04]  /*486c0*/  STL.64 [R1+0x90], R8 ;  /* 0x0000900801007387 */ /* 0x000fe80000100a00 */
[----:B------:R0:W-:Y:S04]  /*486d0*/  STL.64 [R1+0x98], R10 ;  /* 0x0000980a01007387 */ /* 0x0001e80000100a00 */
[----:B0-----:R-:W3:Y:S04]  /*486e0*/  LDL.LU.64 R10, [R1+0x6748] ;  /* 0x00674800010a7983 */ /* 0x001ee80000300a00 */
[----:B------:R-:W3:Y:S04]  /*486f0*/  LDL.LU.64 R8, [R1+0x6740] ;  /* 0x0067400001087983 */ /* 0x000ee80000300a00 */
[----:B------:R0:W-:Y:S04]  /*48700*/  STL.64 [R1+0x66b8], R22 ;  /* 0x0066b81601007387 */ /* 0x0001e80000100a00 */
[----:B------:R1:W-:Y:S01]  /*48710*/  STL.64 [R1+0x66b0], R20 ;  /* 0x0066b01401007387 */ /* 0x0003e20000100a00 */
[----:B--2---:R-:W-:-:S15]  /*48720*/  HMMA.16816.F32 R24, R12, R20, R24 ;  /* 0x000000140c18723c */ /* 0x004fde0000001818 */
[----:B------:R-:W-:-:S04]  /*48730*/  NOP ;  /* 0x0000000000007918 */ /* 0x000fc80000000000 */
[----:B------:R-:W-:Y:S04]  /*48740*/  STL.64 [R1+0xa0], R24 ;  /* 0x0000a01801007387 */ /* 0x000fe80000100a00 */
[----:B------:R-:W-:Y:S04]  /*48750*/  STL.64 [R1+0xa8], R26 ;  /* 0x0000a81a01007387 */ /* 0x000fe80000100a00 */
[----:B0-----:R-:W2:Y:S01]  /*48760*/  LDL.LU R23, [R1+0x3b4] ;  /* 0x0003b40001177983 */ /* 0x001ea20000300800 */
[----:B------:R-:W-:Y:S02]  /*48770*/  F2FP.F16.E4M3.UNPACK_B R18, R18 ;  /* 0x00000012ff12723e */ /* 0x000fe400020006ff */
[----:B------:R-:W-:-:S02]  /*48780*/  F2FP.F16.E4M3.UNPACK_B R19, R19 ;  /* 0x00000013ff13723e */ /* 0x000fc400020006ff */
[----:B----4-:R-:W-:Y:S01]  /*48790*/  F2FP.F16.E4M3.UNPACK_B R16, R16 ;  /* 0x00000010ff10723e */ /* 0x010fe200020006ff */
[----:B--2---:R0:W-:Y:S04]  /*487a0*/  STL [R1+0x6728], R23 ;  /* 0x0067281701007387 */ /* 0x0041e80000100800 */
[----:B-1----:R-:W2:Y:S04]  /*487b0*/  LDL.LU.64 R20, [R1+0xbe0] ;  /* 0x000be00001147983 */ /* 0x002ea80000300a00 */
[----:B0-----:R-:W2:Y:S01]  /*487c0*/  LDL.LU.64 R22, [R1+0xbe8] ;  /* 0x000be80001167983 */ /* 0x001ea20000300a00 */
[----:B------:R-:W-:Y:S01]  /*487d0*/  F2FP.F16.E4M3.UNPACK_B R17, R17 ;  /* 0x00000011ff11723e */ /* 0x000fe200020006ff */
[C---:B------:R-:W-:Y:S02]  /*487e0*/  HMMA.16816.F32 R24, R12.reuse, R18, R4 ;  /* 0x000000120c18723c */ /* 0x040fe40000001804 */
[----:B------:R-:W4:Y:S04]  /*487f0*/  LDL.LU R0, [R1+0x3b0] ;  /* 0x0003b00001007983 */ /* 0x000f280000300800 */
[----:B------:R-:W3:Y:S04]  /*48800*/  LDL.LU.64 R4, [R1+0xcf0] ;  /* 0x000cf00001047983 */ /* 0x000ee80000300a00 */
[----:B------:R-:W3:Y:S09]  /*48810*/  LDL.LU.64 R6, [R1+0xcf8] ;  /* 0x000cf80001067983 */ /* 0x000ef20000300a00 */
[----:B------:R0:W-:Y:S04]  /*48820*/  STL.64 [R1+0xb0], R24 ;  /* 0x0000b01801007387 */ /* 0x0001e80000100a00 */
[----:B------:R1:W-:Y:S04]  /*48830*/  STL.64 [R1+0xb8], R26 ;  /* 0x0000b81a01007387 */ /* 0x0003e80000100a00 */
[----:B0-----:R-:W3:Y:S04]  /*48840*/  LDL.LU R24, [R1+0x3bc] ;  /* 0x0003bc0001187983 */ /* 0x001ee80000300800 */
[----:B------:R-:W3:Y:S04]  /*48850*/  LDL.LU R25, [R1+0x3b8] ;  /* 0x0003b80001197983 */ /* 0x000ee80000300800 */
[----:B-1----:R-:W3:Y:S04]  /*48860*/  LDL.LU R26, [R1+0x3c4] ;  /* 0x0003c400011a7983 */ /* 0x002ee80000300800 */
[----:B------:R-:W3:Y:S01]  /*48870*/  LDL.LU R27, [R1+0x3c0] ;  /* 0x0003c000011b7983 */ /* 0x000ee20000300800 */
[----:B--2---:R-:W-:-:S15]  /*48880*/  HMMA.16816.F32 R20, R12, R16, R20 ;  /* 0x000000100c14723c */ /* 0x004fde0000001814 */
[----:B------:R-:W-:-:S04]  /*48890*/  NOP ;  /* 0x0000000000007918 */ /* 0x000fc80000000000 */
        /* <DEDUP_REMOVED lines=11> */
[----:B------:R-:W-:-:S07]  /*48950*/  F2FP.F16.E4M3.UNPACK_B R9, R9 ;  /* 0x00000009ff09723e */ /* 0x000fce00020006ff */
[C---:B------:R-:W-:Y:S08]  /*48960*/  HMMA.16816.F32 R4, R12.reuse, R8, R4 ;  /* 0x000000080c04723c */ /* 0x040ff00000001804 */
        /* <DEDUP_REMOVED lines=8> */
[----:B0-----:R-:W3:Y:S04]  /*489f0*/  LDL.LU.64 R6, [R1+0x6738] ;  /* 0x0067380001067983 */ /* 0x001ee80000300a00 */
[----:B------:R-:W2:Y:S04]  /*48a00*/  LDL.LU.64 R4, [R1+0x6730] ;  /* 0x0067300001047983 */ /* 0x000ea80000300a00 */
[----:B------:R-:W2:Y:S04]  /*48a10*/  LDL.64 R28, [R1] ;  /* 0x00000000011c7983 */ /* 0x000ea80000100a00 */
[----:B------:R-:W-:Y:S04]  /*48a20*/  STL.64 [R1+0x6698], R10 ;  /* 0x0066980a01007387 */ /* 0x000fe80000100a00 */
[----:B------:R0:W-:Y:S04]  /*48a30*/  STL.64 [R1+0x6690], R8 ;  /* 0x0066900801007387 */ /* 0x0001e80000100a00 */
[----:B0-----:R-:W2:Y:S04]  /*48a40*/  LDL.LU.64 R8, [R1+0xd20] ;  /* 0x000d200001087983 */ /* 0x001ea80000300a00 */
[----:B------:R-:W2:Y:S01]  /*48a50*/  LDL.LU.64 R10, [R1+0xd28] ;  /* 0x000d2800010a7983 */ /* 0x000ea20000300a00 */
[----:B---3--:R-:W-:-:S02]  /*48a60*/  F2FP.F16.E4M3.UNPACK_B R6, R6 ;  /* 0x00000006ff06723e */ /* 0x008fc400020006ff */
[----:B------:R-:W-:-:S07]  /*48a70*/  F2FP.F16.E4M3.UNPACK_B R7, R7 ;  /* 0x00000007ff07723e */ /* 0x000fce00020006ff */
[----:B------:R-:W-:-:S15]  /*48a80*/  HMMA.16816.F32 R20, R12, R6, R20 ;  /* 0x000000060c14723c */ /* 0x000fde0000001814 */
[----:B------:R-:W-:-:S04]  /*48a90*/  NOP ;  /* 0x0000000000007918 */ /* 0x000fc80000000000 */
[----:B------:R-:W-:Y:S04]  /*48aa0*/  STL.64 [R1+0x110], R20 ;  /* 0x0001101401007387 */ /* 0x000fe80000100a00 */
[----:B------:R0:W-:Y:S04]  /*48ab0*/  STL.64 [R1+0x118], R22 ;  /* 0x0001181601007387 */ /* 0x0001e80000100a00 */
[----:B0-----:R-:W4:Y:S01]  /*48ac0*/  LDL.LU R23, [R1+0x6728] ;  /* 0x0067280001177983 */ /* 0x001f220000300800 */
[----:B--2---:R-:W-:Y:S02]  /*48ad0*/  F2FP.F16.E4M3.UNPACK_B R4, R4 ;  /* 0x00000004ff04723e */ /* 0x004fe400020006ff */
[----:B------:R-:W-:-:S02]  /*48ae0*/  F2FP.F16.E4M3.UNPACK_B R5, R5 ;  /* 0x00000005ff05723e */ /* 0x000fc400020006ff */
[----:B------:R-:W-:Y:S02]  /*48af0*/  F2FP.F16.E4M3.UNPACK_B R2, R2 ;  /* 0x00000002ff02723e */ /* 0x000fe400020006ff */
[----:B------:R-:W-:Y:S01]  /*48b00*/  F2FP.F16.E4M3.UNPACK_B R3, R3 ;  /* 0x00000003ff03723e */ /* 0x000fe200020006ff */
[----:B------:R-:W-:Y:S02]  /*48b10*/  STL.64 [R1+0x6688], R6 ;  /* 0x0066880601007387 */ /* 0x000fe40000100a00 */
[C---:B------:R-:W-:Y:S02]  /*48b20*/  HMMA.16816.F32 R8, R12.reuse, R4, R8 ;  /* 0x000000040c08723c */ /* 0x040fe40000001808 */
[----:B------:R0:W-:Y:S06]  /*48b30*/  STL.64 [R1+0x6680], R4 ;  /* 0x0066800401007387 */ /* 0x0001ec0000100a00 */
[----:B0-----:R-:W-:Y:S11]  /*48b40*/  HMMA.16816.F32 R4, R12, R2, R16 ;  /* 0x000000020c04723c */ /* 0x001ff60000001810 */
[----:B------:R0:W-:Y:S04]  /*48b50*/  STL.64 [R1+0x2c0], R8 ;  /* 0x0002c00801007387 */ /* 0x0001e80000100a00 */
[----:B------:R1:W-:Y:S01]  /*48b60*/  STL.64 [R1+0x2c8], R10 ;  /* 0x0002c80a01007387 */ /* 0x0003e20000100a00 */
[----:B------:R-:W-:-:S02]  /*48b70*/  IMAD R13, R25, 0x100, R24 ;  /* 0x00000100190d7824 */ /* 0x000fc400078e0218 */
[----:B------:R-:W-:Y:S01]  /*48b80*/  IMAD R14, R27, 0x100, R26 ;  /* 0x000001001b0e7824 */ /* 0x000fe200078e021a */
[----:B0-----:R-:W2:Y:S04]  /*48b90*/  LDL.LU R9, [R1+0x3cc] ;  /* 0x0003cc0001097983 */ /* 0x001ea80000300800 */
[----:B------:R-:W-:Y:S04]  /*48ba0*/  STL.64 [R1+0x100], R4 ;  /* 0x0001000401007387 */ /* 0x000fe80000100a00 */
[----:B------:R-:W-:Y:S01]  /*48bb0*/  STL.64 [R1+0x108], R6 ;  /* 0x0001080601007387 */ /* 0x000fe20000100a00 */
[----:B----4-:R-:W-:-:S03]  /*48bc0*/  IMAD R12, R0, 0x100, R23 ;  /* 0x00000100000c7824 */ /* 0x010fc600078e0217 */
[----:B------:R-:W2:Y:S04]  /*48bd0*/  LDL.LU R0, [R1+0x3c8] ;  /* 0x0003c80001007983 */ /* 0x000ea80000300800 */
[----:B-1----:R-:W3:Y:S04]  /*48be0*/  LDL R10, [R1+0x18] ;  /* 0x00001800010a7983 */ /* 0x002ee80000100800 */
[----:B------:R-:W3:Y:S04]  /*48bf0*/  LDL R11, [R1+0x1c] ;  /* 0x00001c00010b7983 */ /* 0x000ee80000100800 */
[----:B------:R-:W4:Y:S04]  /*48c00*/  LDL.LU.64 R24, [R1+0xca0] ;  /* 0x000ca00001187983 */ /* 0x000f280000300a00 */
[----:B------:R-:W2:Y:S04]  /*48c10*/  LDL.LU.64 R26, [R1+0xca8] ;  /* 0x000ca800011a7983 */ /* 0x000ea80000300a00 */
[----:B--2---:R0:W-:Y:S04]  /*48c20*/  STL.64 [R1+0x66f0], R26 ;  /* 0x0066f01a01007387 */ /* 0x0041e80000100a00 */
[----:B0-----:R-:W2:Y:S04]  /*48c30*/  LDL R26, [R1+0x8] ;  /* 0x00000800011a7983 */ /* 0x001ea80000100800 */
[----:B------:R-:W2:Y:S04]  /*48c40*/  LDL R27, [R1+0xc] ;  /* 0x00000c00011b7983 */ /* 0x000ea80000100800 */
[----:B----4-:R0:W-:Y:S04]  /*48c50*/  STL.64 [R1+0x66e8], R24 ;  /* 0x0066e81801007387 */ /* 0x0101e80000100a00 */
[----:B0-----:R-:W4:Y:S04]  /*48c60*/  LDL R24, [R1+0x10] ;  /* 0x0000100001187983 */ /* 0x001f280000100800 */
[----:B------:R-:W4:Y:S04]  /*48c70*/  LDL R25, [R1+0x14] ;  /* 0x0000140001197983 */ /* 0x000f280000100800 */
[----:B--2---:R-:W-:Y:S04]  /*48c80*/  STL.64 [R1+0x6708], R26 ;  /* 0x0067081a01007387 */ /* 0x004fe80000100a00 */
[----:B----4-:R0:W-:Y:S04]  /*48c90*/  STL.64 [R1+0x6720], R24 ;  /* 0x0067201801007387 */ /* 0x0101e80000100a00 */
[----:B0-----:R-:W3:Y:S04]  /*48ca0*/  LDL.LU.64 R24, [R1+0xcd0] ;  /* 0x000cd00001187983 */ /* 0x001ee80000300a00 */
[----:B------:R-:W3:Y:S04]  /*48cb0*/  LDL.LU.64 R26, [R1+0xcd8] ;  /* 0x000cd800011a7983 */ /* 0x000ee80000300a00 */
[----:B------:R-:W2:Y:S04]  /*48cc0*/  LDL.LU.64 R4, [R1+0xc90] ;  /* 0x000c900001047983 */ /* 0x000ea80000300a00 */
[----:B------:R-:W4:Y:S01]  /*48cd0*/  LDL.LU.64 R6, [R1+0xc98] ;  /* 0x000c980001067983 */ /* 0x000f220000300a00 */
[----:B------:R-:W-:-:S03]  /*48ce0*/  IMAD R15, R0, 0x100, R9 ;  /* 0x00000100000f7824 */ /* 0x000fc600078e0209 */
[----:B----4-:R-:W-:Y:S04]  /*48cf0*/  STL.64 [R1+0x6700], R6 ;  /* 0x0067000601007387 */ /* 0x010fe80000100a00 */
[----:B--2---:R0:W-:Y:S04]  /*48d00*/  STL.64 [R1+0x66f8], R4 ;  /* 0x0066f80401007387 */ /* 0x0041e80000100a00 */
[----:B0-----:R-:W2:Y:S04]  /*48d10*/  LDL.LU.64 R4, [R1+0xcb0] ;  /* 0x000cb00001047983 */ /* 0x001ea80000300a00 */
[----:B------:R-:W4:Y:S01]  /*48d20*/  LDL.LU.64 R6, [R1+0xcb8] ;  /* 0x000cb80001067983 */ /* 0x000f220000300a00 */
[----:B------:R-:W-:-:S02]  /*48d30*/  F2FP.F16.E4M3.UNPACK_B R12, R12 ;  /* 0x0000000cff0c723e */ /* 0x000fc400020006ff */
[----:B------:R-:W-:Y:S02]  /*48d40*/  F2FP.F16.E4M3.UNPACK_B R13, R13 ;  /* 0x0000000dff0d723e */ /* 0x000fe400020006ff */
[----:B------:R-:W-:Y:S02]  /*48d50*/  F2FP.F16.E4M3.UNPACK_B R14, R14 ;  /* 0x0000000eff0e723e */ /* 0x000fe400020006ff */
[----:B------:R-:W-:-:S07]  /*48d60*/  F2FP.F16.E4M3.UNPACK_B R15, R15 ;  /* 0x0000000fff0f723e */ /* 0x000fce00020006ff */
[C---:B---3--:R-:W-:Y:S01]  /*48d70*/  HMMA.16816.F32 R8, R12.reuse, R10, R24 ;  /* 0x0000000a0c08723c */ /* 0x048fe20000001818 */
[----:B----4-:R-:W-:Y:S04]  /*48d80*/  STL.64 [R1+0x6718], R6 ;  /* 0x0067180601007387 */ /* 0x010fe80000100a00 */
[----:B--2---:R0:W-:Y:S04]  /*48d90*/  STL.64 [R1+0x6710], R4 ;  /* 0x0067100401007387 */ /* 0x0041e80000100a00 */
[----:B0-----:R-:W2:Y:S04]  /*48da0*/  LDL.LU.64 R4, [R1+0xcc0] ;  /* 0x000cc00001047983 */ /* 0x001ea80000300a00 */
[----:B------:R-:W2:Y:S04]  /*48db0*/  LDL.LU.64 R6, [R1+0xcc8] ;  /* 0x000cc80001067983 */ /* 0x000ea80000300a00 */
[----:B------:R-:W3:Y:S04]  /*48dc0*/  LDL.LU.64 R16, [R1+0xc80] ;  /* 0x000c800001107983 */ /* 0x000ee80000300a00 */
[----:B------:R-:W3:Y:S04]  /*48dd0*/  LDL.LU.64 R18, [R1+0xc88] ;  /* 0x000c880001127983 */ /* 0x000ee80000300a00 */
[----:B------:R-:W4:Y:S04]  /*48de0*/  LDL.LU.64 R20, [R1+0xc70] ;  /* 0x000c700001147983 */ /* 0x000f280000300a00 */
[----:B------:R-:W4:Y:S04]  /*48df0*/  LDL.LU.64 R22, [R1+0xc78] ;  /* 0x000c780001167983 */ /* 0x000f280000300a00 */
[----:B------:R-:W2:Y:S04]  /*48e00*/  LDL.LU.64 R24, [R1+0x6720] ;  /* 0x0067200001187983 */ /* 0x000ea80000300a00 */
[----:B------:R0:W-:Y:S04]  /*48e10*/  STL.64 [R1+0x2b0], R8 ;  /* 0x0002b00801007387 */ /* 0x0001e80000100a00 */
[----:B------:R1:W-:Y:S04]  /*48e20*/  STL.64 [R1+0x2b8], R10 ;  /* 0x0002b80a01007387 */ /* 0x0003e80000100a00 */
[----:B0-----:R-:W3:Y:S04]  /*48e30*/  LDL.LU.64 R8, [R1+0xc60] ;  /* 0x000c600001087983 */ /* 0x001ee80000300a00 */
[----:B-1----:R-:W3:Y:S01]  /*48e40*/  LDL.LU.64 R10, [R1+0xc68] ;  /* 0x000c6800010a7983 */ /* 0x002ee20000300a00 */
[----:B--2---:R-:W-:Y:S03]  /*48e50*/  HMMA.16816.F32 R24, R12, R24, R4 ;  /* 0x000000180c18723c */ /* 0x004fe60000001804 */
[----:B------:R-:W2:Y:S04]  /*48e60*/  LDL.LU.64 R6, [R1+0x6718] ;  /* 0x0067180001067983 */ /* 0x000ea80000300a00 */
[----:B------:R-:W2:-:S12]  /*48e70*/  LDL.LU.64 R4, [R1+0x6710] ;  /* 0x0067100001047983 */ /* 0x000e980000300a00 */
[----:B------:R-:W-:Y:S04]  /*48e80*/  STL.64 [R1+0x2a0], R24 ;  /* 0x0002a01801007387 */ /* 0x000fe80000100a00 */
[----:B------:R0:W-:Y:S04]  /*48e90*/  STL.64 [R1+0x2a8], R26 ;  /* 0x0002a81a01007387 */ /* 0x0001e80000100a00 */
[----:B0-----:R-:W2:Y:S02]  /*48ea0*/  LDL.LU.64 R26, [R1+0x6708] ;  /* 0x00670800011a7983 */ /* 0x001ea40000300a00 */
[----:B--2---:R-:W-:Y:S02]  /*48eb0*/  HMMA.16816.F32 R24, R12, R26, R4 ;  /* 0x0000001a0c18723c */ /* 0x004fe40000001804 */
[----:B------:R-:W2:Y:S04]  /*48ec0*/  LDL.LU.64 R6, [R1+0x6700] ;  /* 0x0067000001067983 */ /* 0x000ea80000300a00 */
[----:B------:R-:W2:-:S13]  /*48ed0*/  LDL.LU.64 R4, [R1+0x66f8] ;  /* 0x0066f80001047983 */ /* 0x000e9a0000300a00 */
[----:B------:R-:W-:Y:S04]  /*48ee0*/  STL.64 [R1+0x290], R24 ;  /* 0x0002901801007387 */ /* 0x000fe80000100a00 */
[----:B------:R0:W-:Y:S04]  /*48ef0*/  STL.64 [R1+0x298], R26 ;  /* 0x0002981a01007387 */ /* 0x0001e80000100a00 */
[----:B0-----:R-:W2:Y:S04]  /*48f00*/  LDL.LU.64 R26, [R1+0x66f0] ;  /* 0x0066f000011a7983 */ /* 0x001ea80000300a00 */
[----:B------:R-:W2:Y:S01]  /*48f10*/  LDL.LU.64 R24, [R1+0x66e8] ;  /* 0x0066e80001187983 */ /* 0x000ea20000300a00 */
[----:B------:R-:W-:Y:S01]  /*48f20*/  IMAD.MOV.U32 R0, RZ, RZ, R29 ;  /* 0x000000ffff007224 */ /* 0x000fe200078e001d */
[----:B--2---:R-:W-:-:S15]  /*48f30*/  HMMA.16816.F32 R24, R12, R28, R24 ;  /* 0x0000001c0c18723c */ /* 0x004fde0000001818 */
[----:B------:R-:W-:-:S04]  /*48f40*/  NOP ;  /* 0x0000000000007918 */ /* 0x000fc80000000000 */
[----:B------:R-:W-:Y:S04]  /*48f50*/  STL.64 [R1+0x280], R24 ;  /* 0x0002801801007387 */ /* 0x000fe80000100a00 */
[----:B------:R0:W-:Y:S04]  /*48f60*/  STL.64 [R1+0x288], R26 ;  /* 0x0002881a01007387 */ /* 0x0001e80000100a00 */
[----:B0-----:R-:W3:Y:S04]  /*48f70*/  LDL.LU.64 R26, [R1+0x66e0] ;  /* 0x0066e000011a7983 */ /* 0x001ee80000300a00 */
[----:B------:R-:W4:Y:S04]  /*48f80*/  LDL.LU.64 R24, [R1+0x66d8] ;  /* 0x0066d80001187983 */ /* 0x000f280000300a00 */
[----:B------:R-:W2:Y:S01]  /*48f90*/  LDL.LU.64 R28, [R1+0x66d0] ;  /* 0x0066d000011c7983 */ /* 0x000ea20000300a00 */
[C---:B---3--:R-:W-:Y:S08]  /*48fa0*/  HMMA.16816.F32 R16, R12.reuse, R26, R16 ;  /* 0x0000001a0c10723c */ /* 0x048ff00000001810 */
[C---:B--2---:R-:W-:Y:S08]  /*48fb0*/  HMMA.16816.F32 R4, R12.reuse, R28, R4 ;  /* 0x0000001c0c04723c */ /* 0x044ff00000001804 */
[C---:B----4-:R-:W-:Y:S11]  /*48fc0*/  HMMA.16816.F32 R20, R12.reuse, R24, R20 ;  /* 0x000000180c14723c */ /* 0x050ff60000001814 */
[----:B------:R0:W-:Y:S04]  /*48fd0*/  STL.64 [R1+0x270], R4 ;  /* 0x0002700401007387 */ /* 0x0001e80000100a00 */
[----:B------:R1:W-:Y:S04]  /*48fe0*/  STL.64 [R1+0x278], R6 ;  /* 0x0002780601007387 */ /* 0x0003e80000100a00 */
[----:B0-----:R-:W2:Y:S04]  /*48ff0*/  LDL.LU.64 R4, [R1+0xc50] ;  /* 0x000c500001047983 */ /* 0x001ea80000300a00 */
[----:B-1----:R-:W2:Y:S04]  /*49000*/  LDL.LU.64 R6, [R1+0xc58] ;  /* 0x000c580001067983 */ /* 0x002ea80000300a00 */
[----:B------:R-:W-:Y:S04]  /*49010*/  STL.64 [R1+0x260], R16 ;  /* 0x0002601001007387 */ /* 0x000fe80000100a00 */
[----:B------:R0:W-:Y:S04]  /*49020*/  STL.64 [R1+0x268], R18 ;  /* 0x0002681201007387 */ /* 0x0001e80000100a00 */
[----:B0-----:R-:W3:Y:S04]  /*49030*/  LDL.LU.64 R18, [R1+0x66c8] ;  /* 0x0066c80001127983 */ /* 0x001ee80000300a00 */
[----:B------:R-:W4:Y:S04]  /*49040*/  LDL.LU.64 R16, [R1+0x66c0] ;  /* 0x0066c00001107983 */ /* 0x000f280000300a00 */
[----:B------:R-:W-:Y:S04]  /*49050*/  STL.64 [R1+0x250], R20 ;  /* 0x0002501401007387 */ /* 0x000fe80000100a00 */
[----:B------:R0:W-:Y:S04]  /*49060*/  STL.64 [R1+0x258], R22 ;  /* 0x0002581601007387 */ /* 0x0001e80000100a00 */
[----:B0-----:R-:W2:Y:S04]  /*49070*/  LDL.LU.64 R22, [R1+0x66b8] ;  /* 0x0066b80001167983 */ /* 0x001ea80000300a00 */
[----:B------:R-:W2:Y:S04]  /*49080*/  LDL.LU.64 R20, [R1+0x66b0] ;  /* 0x0066b00001147983 */ /* 0x000ea80000300a00 */
[----:B------:R0:W-:Y:S04]  /*49090*/  STL.64 [R1+0x6618], R26 ;  /* 0x0066181a01007387 */ /* 0x0001e80000100a00 */
[----:B0-----:R-:W2:Y:S04]  /*490a0*/  LDL.64 R26, [R1+0x18] ;  /* 0x00001800011a7983 */ /* 0x001ea80000100a00 */
[----:B------:R0:W-:Y:S04]  /*490b0*/  STL.64 [R1+0x6610], R24 ;  /* 0x0066101801007387 */ /* 0x0001e80000100a00 */
[----:B0-----:R-:W3:Y:S04]  /*490c0*/  LDL.LU R24, [R1+0x3ec] ;  /* 0x0003ec0001187983 */ /* 0x001ee80000300800 */
[----:B------:R-:W3:Y:S04]  /*490d0*/  LDL.LU R25, [R1+0x3e8] ;  /* 0x0003e80001197983 */ /* 0x000ee80000300800 */
[----:B--2---:R-:W-:Y:S04]  /*490e0*/  STL.64 [R1+0x6668], R26 ;  /* 0x0066681a01007387 */ /* 0x004fe80000100a00 */
[----:B---3--:R0:W-:Y:S02]  /*490f0*/  STL.64 [R1+0x6660], R24 ;  /* 0x0066601801007387 */ /* 0x0081e40000100a00 */
[----:B0-----:R-:W-:Y:S02]  /*49100*/  HMMA.16816.F32 R24, R12, R22, R8 ;  /* 0x000000160c18723c */ /* 0x001fe40000001808 */
[----:B------:R-:W2:Y:S04]  /*49110*/  LDL.LU.64 R8, [R1+0xc30] ;  /* 0x000c300001087983 */ /* 0x000ea80000300a00 */
[----:B------:R-:W3:-:S13]  /*49120*/  LDL.LU.64 R10, [R1+0xc38] ;  /* 0x000c3800010a7983 */ /* 0x000eda0000300a00 */
[----:B------:R-:W-:Y:S04]  /*49130*/  STL.64 [R1+0x240], R24 ;  /* 0x0002401801007387 */ /* 0x000fe80000100a00 */
[----:B------:R0:W-:Y:S02]  /*49140*/  STL.64 [R1+0x248], R26 ;  /* 0x0002481a01007387 */ /* 0x0001e40000100a00 */
[C---:B0-----:R-:W-:Y:S02]  /*49150*/  HMMA.16816.F32 R24, R12.reuse, R20, R4 ;  /* 0x000000140c18723c */ /* 0x041fe40000001804 */
[----:B---3--:R-:W-:Y:S04]  /*49160*/  STL.64 [R1+0x66a8], R10 ;  /* 0x0066a80a01007387 */ /* 0x008fe80000100a00 */
[----:B--2---:R0:W-:Y:S04]  /*49170*/  STL.64 [R1+0x66a0], R8 ;  /* 0x0066a00801007387 */ /* 0x0041e80000100a00 */
[----:B0-----:R-:W2:Y:S04]  /*49180*/  LDL.LU.64 R8, [R1+0xc40] ;  /* 0x000c400001087983 */ /* 0x001ea80000300a00 */
[----:B------:R-:W2:Y:S04]  /*49190*/  LDL.LU.64 R10, [R1+0xc48] ;  /* 0x000c4800010a7983 */ /* 0x000ea80000300a00 */
[----:B------:R-:W3:Y:S04]  /*491a0*/  LDL.LU.64 R4, [R1+0xc20] ;  /* 0x000c200001047983 */ /* 0x000ee80000300a00 */
[----:B------:R-:W3:Y:S04]  /*491b0*/  LDL.LU.64 R6, [R1+0xc28] ;  /* 0x000c280001067983 */ /* 0x000ee80000300a00 */
[----:B------:R0:W-:Y:S04]  /*491c0*/  STL.64 [R1+0x230], R24 ;  /* 0x0002301801007387 */ /* 0x0001e80000100a00 */
[----:B------:R1:W-:Y:S04]  /*491d0*/  STL.64 [R1+0x238], R26 ;  /* 0x0002381a01007387 */ /* 0x0003e80000100a00 */
[----:B0-----:R-:W3:Y:S04]  /*491e0*/  LDL.LU.64 R24, [R1+0xbf0] ;  /* 0x000bf00001187983 */ /* 0x001ee80000300a00 */
[----:B-1----:R-:W3:Y:S01]  /*491f0*/  LDL.LU.64 R26, [R1+0xbf8] ;  /* 0x000bf800011a7983 */ /* 0x002ee20000300a00 */
[C---:B--2---:R-:W-:Y:S03]  /*49200*/  HMMA.16816.F32 R8, R12.reuse, R18, R8 ;  /* 0x000000120c08723c */ /* 0x044fe60000001808 */
[----:B---3--:R-:W-:Y:S04]  /*49210*/  STL.64 [R1+0x6678], R26 ;  /* 0x0066781a01007387 */ /* 0x008fe80000100a00 */
[----:B------:R0:W-:Y:S04]  /*49220*/  STL.64 [R1+0x6670], R24 ;  /* 0x0066701801007387 */ /* 0x0001e80000100a00 */
[----:B0-----:R-:W2:Y:S04]  /*49230*/  LDL.LU.64 R24, [R1+0xc00] ;  /* 0x000c000001187983 */ /* 0x001ea80000300a00 */
[----:B------:R-:W2:Y:S04]  /*49240*/  LDL.LU.64 R26, [R1+0xc08] ;  /* 0x000c0800011a7983 */ /* 0x000ea80000300a00 */
[----:B------:R0:W-:Y:S04]  /*49250*/  STL.64 [R1+0x65f8], R22 ;  /* 0x0065f81601007387 */ /* 0x0001e80000100a00 */
[----:B0-----:R-:W3:Y:S04]  /*49260*/  LDL.LU R22, [R1+0x3e4] ;  /* 0x0003e40001167983 */ /* 0x001ee80000300800 */
[----:B------:R-:W3:Y:S04]  /*49270*/  LDL.LU R23, [R1+0x3e0] ;  /* 0x0003e00001177983 */ /* 0x000ee80000300800 */
[----:B------:R0:W-:Y:S04]  /*49280*/  STL.64 [R1+0x65f0], R20 ;  /* 0x0065f01401007387 */ /* 0x0001e80000100a00 */
[----:B0-----:R-:W2:Y:S04]  /*49290*/  LDL.LU R20, [R1+0x3dc] ;  /* 0x0003dc0001147983 */ /* 0x001ea80000300800 */
[----:B------:R-:W2:Y:S04]  /*492a0*/  LDL.LU R21, [R1+0x3d8] ;  /* 0x0003d80001157983 */ /* 0x000ea80000300800 */
[----:B------:R-:W-:Y:S04]  /*492b0*/  STL.64 [R1+0x220], R8 ;  /* 0x0002200801007387 */ /* 0x000fe80000100a00 */
[----:B------:R0:W-:Y:S04]  /*492c0*/  STL.64 [R1+0x228], R10 ;  /* 0x0002280a01007387 */ /* 0x0001e80000100a00 */
[----:B0-----:R-:W4:Y:S04]  /*492d0*/  LDL.LU.64 R10, [R1+0x66a8] ;  /* 0x0066a800010a7983 */ /* 0x001f280000300a00 */
[----:B------:R-:W4:Y:S02]  /*492e0*/  LDL.LU.64 R8, [R1+0x66a0] ;  /* 0x0066a00001087983 */ /* 0x000f240000300a00 */
[----:B----4-:R-:W-:-:S15]  /*492f0*/  HMMA.16816.F32 R8, R12, R16, R8 ;  /* 0x000000100c08723c */ /* 0x010fde0000001808 */
[----:B------:R-:W-:-:S04]  /*49300*/  NOP ;  /* 0x0000000000007918 */ /* 0x000fc80000000000 */
[----:B------:R-:W-:Y:S04]  /*49310*/  STL.64 [R1+0x210], R8 ;  /* 0x0002100801007387 */ /* 0x000fe80000100a00 */
[----:B------:R0:W-:Y:S04]  /*49320*/  STL.64 [R1+0x218], R10 ;  /* 0x0002180a01007387 */ /* 0x0001e80000100a00 */
[----:B0-----:R-:W4:Y:S04]  /*49330*/  LDL.LU.64 R10, [R1+0x6698] ;  /* 0x00669800010a7983 */ /* 0x001f280000300a00 */
[----:B------:R-:W2:Y:S04]  /*49340*/  LDL.LU.64 R8, [R1+0x6690] ;  /* 0x0066900001087983 */ /* 0x000ea80000300a00 */
[----:B------:R-:W-:Y:S04]  /*49350*/  STL [R1+0x65d8], R17 ;  /* 0x0065d81101007387 */ /* 0x000fe80000100800 */
[----:B------:R-:W-:Y:S04]  /*49360*/  STL.64 [R1+0x6658], R18 ;  /* 0x0066581201007387 */ /* 0x000fe80000100a00 */
[----:B------:R0:W-:Y:S04]  /*49370*/  STL [R1+0x6650], R16 ;  /* 0x0066501001007387 */ /* 0x0001e80000100800 */
[----:B0-----:R-:W2:Y:S04]  /*49380*/  LDL.LU.64 R16, [R1+0xc10] ;  /* 0x000c100001107983 */ /* 0x001ea80000300a00 */
[----:B------:R-:W2:Y:S01]  /*49390*/  LDL.LU.64 R18, [R1+0xc18] ;  /* 0x000c180001127983 */ /* 0x000ea20000300a00 */
[----:B----4-:R-:W-:-:S15]  /*493a0*/  HMMA.16816.F32 R4, R12, R10, R4 ;  /* 0x0000000a0c04723c */ /* 0x010fde0000001804 */
[----:B------:R-:W-:-:S04]  /*493b0*/  NOP ;  /* 0x0000000000007918 */ /* 0x000fc80000000000 */
[----:B------:R-:W-:Y:S04]  /*493c0*/  STL.64 [R1+0x200], R4 ;  /* 0x0002000401007387 */ /* 0x000fe80000100a00 */
[----:B------:R0:W-:Y:S04]  /*493d0*/  STL.64 [R1+0x208], R6 ;  /* 0x0002080601007387 */ /* 0x0001e80000100a00 */
[----:B0-----:R-:W4:Y:S01]  /*493e0*/  LDL.LU.64 R6, [R1+0x6688] ;  /* 0x0066880001067983 */ /* 0x001f220000300a00 */
[----:B--2---:R-:W-:Y:S03]  /*493f0*/  HMMA.16816.F32 R16, R12, R8, R16 ;  /* 0x000000080c10723c */ /* 0x004fe60000001810 */
[----:B------:R-:W2:-:S15]  /*49400*/  LDL.LU.64 R4, [R1+0x6680] ;  /* 0x0066800001047983 */ /* 0x000e9e0000300a00 */
[----:B------:R-:W-:Y:S01]  /*49410*/  NOP ;  /* 0x0000000000007918 */ /* 0x000fe20000000000 */
[----:B------:R0:W-:Y:S04]  /*49420*/  STL.64 [R1+0x1f0], R16 ;  /* 0x0001f01001007387 */ /* 0x0001e80000100a00 */
[----:B------:R1:W-:Y:S04]  /*49430*/  STL.64 [R1+0x1f8], R18 ;  /* 0x0001f81201007387 */ /* 0x0003e80000100a00 */
[----:B0-----:R-:W2:Y:S04]  /*49440*/  LDL.LU.64 R16, [R1+0xa90] ;  /* 0x000a900001107983 */ /* 0x001ea80000300a00 */
[----:B-1----:R-:W2:Y:S04]  /*49450*/  LDL.LU.64 R18, [R1+0xa98] ;  /* 0x000a980001127983 */ /* 0x002ea80000300a00 */
[----:B------:R0:W-:Y:S04]  /*49460*/  STL [R1+0x65cc], R9 ;  /* 0x0065cc0901007387 */ /* 0x0001e80000100800 */
[----:B0-----:R-:W2:Y:S04]  /*49470*/  LDL.LU R9, [R1+0x3d0] ;  /* 0x0003d00001097983 */ /* 0x001ea80000300800 */
[----:B------:R0:W-:Y:S04]  /*49480*/  STL.64 [R1+0x6648], R10 ;  /* 0x0066480a01007387 */ /* 0x0001e80000100a00 */
[----:B0-----:R-:W2:Y:S04]  /*49490*/  LDL.LU R11, [R1+0x3d4] ;  /* 0x0003d400010b7983 */ /* 0x001ea80000300800 */
[----:B------:R-:W-:Y:S01]  /*494a0*/  STL [R1+0x6640], R8 ;  /* 0x0066400801007387 */ /* 0x000fe20000100800 */
[----:B----4-:R-:W-:-:S15]  /*494b0*/  HMMA.16816.F32 R24, R12, R6, R24 ;  /* 0x000000060c18723c */ /* 0x010fde0000001818 */
[----:B------:R-:W-:-:S04]  /*494c0*/  NOP ;  /* 0x0000000000007918 */ /* 0x000fc80000000000 */
[----:B------:R-:W-:Y:S04]  /*494d0*/  STL.64 [R1+0x1e0], R24 ;  /* 0x0001e01801007387 */ /* 0x000fe80000100a00 */
[----:B------:R0:W-:Y:S04]  /*494e0*/  STL.64 [R1+0x1e8], R26 ;  /* 0x0001e81a01007387 */ /* 0x0001e80000100a00 */
[----:B0-----:R-:W2:Y:S04]  /*494f0*/  LDL.LU.64 R26, [R1+0x6678] ;  /* 0x00667800011a7983 */ /* 0x001ea80000300a00 */
[----:B------:R-:W2:Y:S02]  /*49500*/  LDL.LU.64 R24, [R1+0x6670] ;  /* 0x0066700001187983 */ /* 0x000ea40000300a00 */
[----:B--2---:R-:W-:-:S15]  /*49510*/  HMMA.16816.F32 R24, R12, R4, R24 ;  /* 0x000000040c18723c */ /* 0x004fde0000001818 */
[----:B------:R-:W-:-:S04]  /*49520*/  NOP ;  /* 0x0000000000007918 */ /* 0x000fc80000000000 */
[----:B------:R-:W-:Y:S04]  /*49530*/  STL.64 [R1+0x1d0], R24 ;  /* 0x0001d01801007387 */ /* 0x000fe80000100a00 */
[----:B------:R0:W-:Y:S04]  /*49540*/  STL.64 [R1+0x1d8], R26 ;  /* 0x0001d81a01007387 */ /* 0x0001e80000100a00 */
[----:B0-----:R-:W2:Y:S04]  /*49550*/  LDL.LU.64 R26, [R1+0x6668] ;  /* 0x00666800011a7983 */ /* 0x001ea80000300a00 */
[----:B------:R-:W4:Y:S04]  /*49560*/  LDL.LU.64 R24, [R1+0x6660] ;  /* 0x0066600001187983 */ /* 0x000f280000300a00 */
[----:B------:R-:W-:Y:S04]  /*49570*/  STL.64 [R1+0x65c0], R6 ;  /* 0x0065c00601007387 */ /* 0x000fe80000100a00 */
[----:B------:R0:W-:Y:S04]  /*49580*/  STL.64 [R1+0x65b8], R4 ;  /* 0x0065b80401007387 */ /* 0x0001e80000100a00 */
[----:B0-----:R-:W2:Y:S04]  /*49590*/  LDL.LU.64 R4, [R1+0xbd0] ;  /* 0x000bd00001047983 */ /* 0x001ea80000300a00 */
[----:B------:R-:W2:Y:S04]  /*495a0*/  LDL.LU.64 R6, [R1+0xbd8] ;  /* 0x000bd80001067983 */ /* 0x000ea80000300a00 */
[----:B------:R-:W-:Y:S01]  /*495b0*/  STL [R1+0x65c8], R3 ;  /* 0x0065c80301007387 */ /* 0x000fe20000100800 */
[----:B--2---:R-:W-:Y:S01]  /*495c0*/  HMMA.16816.F32 R4, R12, R2, R4 ;  /* 0x000000020c04723c */ /* 0x004fe20000001804 */
[----:B------:R-:W-:-:S02]  /*495d0*/  IMAD R12, R9, 0x100, R11 ;  /* 0x00000100090c7824 */ /* 0x000fc400078e020b */
[----:B------:R-:W-:Y:S02]  /*495e0*/  IMAD R13, R21, 0x100, R20 ;  /* 0x00000100150d7824 */ /* 0x000fe400078e0214 */
[----:B---3--:R-:W-:Y:S02]  /*495f0*/  IMAD R14, R23, 0x100, R22 ;  /* 0x00000100170e7824 */ /* 0x008fe400078e0216 */
[----:B----4-:R-:W-:Y:S01]  /*49600*/  IMAD R15, R25, 0x100, R24 ;  /* 0x00000100190f7824 */ /* 0x010fe200078e0218 */
[----:B------:R-:W-:Y:S02]  /*49610*/  F2FP.F16.E4M3.UNPACK_B R12, R12 ;  /* 0x0000000cff0c723e */ /* 0x000fe400020006ff */
[----:B------:R-:W-:Y:S02]  /*49620*/  F2FP.F16.E4M3.UNPACK_B R13, R13 ;  /* 0x0000000dff0d723e */ /* 0x000fe400020006ff */
[----:B------:R-:W-:Y:S02]  /*49630*/  F2FP.F16.E4M3.UNPACK_B R14, R14 ;  /* 0x0000000eff0e723e */ /* 0x000fe400020006ff */
[----:B------:R-:W-:-:S07]  /*49640*/  F2FP.F16.E4M3.UNPACK_B R15, R15 ;  /* 0x0000000fff0f723e */ /* 0x000fce00020006ff */
[----:B------:R-:W-:Y:S01]  /*49650*/  HMMA.16816.F32 R8, R12, R26, R16 ;  /* 0x0000001a0c08723c */ /* 0x000fe20000001810 */
[----:B------:R-:W-:Y:S04]  /*49660*/  STL.64 [R1+0xf0], R4 ;  /* 0x0000f00401007387 */ /* 0x000fe80000100a00 */
[----:B------:R0:W-:Y:S04]  /*49670*/  STL.64 [R1+0xf8], R6 ;  /* 0x0000f80601007387 */ /* 0x0001e80000100a00 */
[----:B0-----:R-:W2:Y:S10]  /*49680*/  LDL.64 R6, [R1+0x8] ;  /* 0x0000080001067983 */ /* 0x001eb40000100a00 */
[----:B------:R-:W-:Y:S01]  /*49690*/  STL.64 [R1+0x1c0], R8 ;  /* 0x0001c00801007387 */ /* 0x000fe20000100a00 */
[----:B------:R-:W-:-:S03]  /*496a0*/  IMAD.MOV.U32 R5, RZ, RZ, R26 ;  /* 0x000000ffff057224 */ /* 0x000fc600078e001a */
[----:B------:R-:W-:Y:S01]  /*496b0*/  STL.64 [R1+0x1c8], R10 ;  /* 0x0001c80a01007387 */ /* 0x000fe20000100a00 */
[----:B------:R-:W-:-:S03]  /*496c0*/  IMAD.MOV.U32 R4, RZ, RZ, R27 ;  /* 0x000000ffff047224 */ /* 0x000fc600078e001b */
[----:B------:R-:W3:Y:S04]  /*496d0*/  LDL.LU.64 R16, [R1+0xa80] ;  /* 0x000a800001107983 */ /* 0x000ee80000300a00 */
[----:B------:R-:W3:Y:S04]  /*496e0*/  LDL.LU.64 R18, [R1+0xa88] ;  /* 0x000a880001127983 */ /* 0x000ee80000300a00 */
[----:B------:R-:W4:Y:S04]  /*496f0*/  LDL.LU.64 R24, [R1+0xa50] ;  /* 0x000a500001187983 */ /* 0x000f280000300a00 */
[----:B------:R-:W2:Y:S04]  /*49700*/  LDL.LU.64 R26, [R1+0xa58] ;  /* 0x000a5800011a7983 */ /* 0x000ea80000300a00 */
[----:B--2---:R0:W-:Y:S04]  /*49710*/  STL.64 [R1+0x6628], R26 ;  /* 0x0066281a01007387 */ /* 0x0041e80000100a00 */
[----:B0-----:R-:W2:Y:S04]  /*49720*/  LDL R26, [R1] ;  /* 0x00000000011a7983 */ /* 0x001ea80000100800 */
[----:B------:R-:W2:Y:S04]  /*49730*/  LDL.LU.64 R8, [R1+0xa70] ;  /* 0x000a700001087983 */ /* 0x000ea80000300a00 */
[----:B------:R-:W2:Y:S04]  /*49740*/  LDL.LU.64 R10, [R1+0xa78] ;  /* 0x000a7800010a7983 */ /* 0x000ea80000300a00 */
[----:B----4-:R0:W-:Y:S04]  /*49750*/  STL.64 [R1+0x6620], R24 ;  /* 0x0066201801007387 */ /* 0x0101e80000100a00 */
[----:B0-----:R-:W3:Y:S04]  /*49760*/  LDL.64 R24, [R1+0x10] ;  /* 0x0000100001187983 */ /* 0x001ee80000100a00 */
[----:B------:R-:W4:Y:S04]  /*49770*/  LDL.LU.64 R20, [R1+0xa30] ;  /* 0x000a300001147983 */ /* 0x000f280000300a00 */
[----:B------:R-:W2:Y:S04]  /*49780*/  LDL.LU.64 R22, [R1+0xa38] ;  /* 0x000a380001167983 */ /* 0x000ea80000300a00 */
[----:B--2---:R-:W-:Y:S04]  /*49790*/  STL.64 [R1+0x6608], R22 ;  /* 0x0066081601007387 */ /* 0x004fe80000100a00 */
[----:B----4-:R0:W-:Y:S04]  /*497a0*/  STL.64 [R1+0x6600], R20 ;  /* 0x0066001401007387 */ /* 0x0101e80000100a00 */
[----:B0-----:R-:W2:Y:S04]  /*497b0*/  LDL.LU.64 R20, [R1+0xa40] ;  /* 0x000a400001147983 */ /* 0x001ea80000300a00 */
[----:B------:R-:W4:Y:S01]  /*497c0*/  LDL.LU.64 R22, [R1+0xa48] ;  /* 0x000a480001167983 */ /* 0x000f220000300a00 */
[----:B---3--:R-:W-:Y:S01]  /*497d0*/  HMMA.16816.F32 R16, R12, R24, R16 ;  /* 0x000000180c10723c */ /* 0x008fe20000001810 */
[----:B------:R-:W-:-:S02]  /*497e0*/  IMAD.MOV.U32 R27, RZ, RZ, R0 ;  /* 0x000000ffff1b7224 */ /* 0x000fc400078e0000 */
[----:B----4-:R-:W-:Y:S04]  /*497f0*/  STL.64 [R1+0x6638], R22 ;  /* 0x0066381601007387 */ /* 0x010fe80000100a00 */
[----:B--2---:R0:W-:Y:S04]  /*49800*/  STL.64 [R1+0x6630], R20 ;  /* 0x0066301401007387 */ /* 0x0041e80000100a00 */
[----:B0-----:R-:W2:Y:S04]  /*49810*/  LDL.LU.64 R20, [R1+0xa60] ;  /* 0x000a600001147983 */ /* 0x001ea80000300a00 */
[----:B------:R-:W2:Y:S04]  /*49820*/  LDL.LU.64 R22, [R1+0xa68] ;  /* 0x000a680001167983 */ /* 0x000ea80000300a00 */
[----:B------:R-:W-:Y:S04]  /*49830*/  STL.64 [R1+0x65d0], R4 ;  /* 0x0065d00401007387 */ /* 0x000fe80000100a00 */
[----:B------:R-:W-:Y:S04]  /*49840*/  STL.64 [R1+0x1b0], R16 ;  /* 0x0001b01001007387 */ /* 0x000fe80000100a00 */
[----:B------:R0:W-:Y:S04]  /*49850*/  STL.64 [R1+0x1b8], R18 ;  /* 0x0001b81201007387 */ /* 0x0001e80000100a00 */
[----:B0-----:R-:W3:Y:S04]  /*49860*/  LDL.LU.64 R18, [R1+0x6658] ;  /* 0x0066580001127983 */ /* 0x001ee80000300a00 */
[----:B------:R-:W4:Y:S01]  /*49870*/  LDL.LU R16, [R1+0x6650] ;  /* 0x0066500001107983 */ /* 0x000f220000300800 */
[----:B------:R-:W-:Y:S01]  /*49880*/  HMMA.16816.F32 R8, R12, R6, R8 ;  /* 0x000000060c08723c */ /* 0x000fe20000001808 */
[----:B------:R-:W-:-:S02]  /*49890*/  IMAD.MOV.U32 R17, RZ, RZ, R24 ;  /* 0x000000ffff117224 */ /* 0x000fc400078e0018 */
[----:B------:R-:W-:Y:S02]  /*498a0*/  IMAD.MOV.U32 R0, RZ, RZ, R25 ;  /* 0x000000ffff007224 */ /* 0x000fe400078e0019 */
[----:B------:R-:W-:-:S03]  /*498b0*/  IMAD.MOV.U32 R3, RZ, RZ, R7 ;  /* 0x000000ffff037224 */ /* 0x000fc600078e0007 */
[----:B--2---:R-:W-:Y:S01]  /*498c0*/  HMMA.16816.F32 R24, R12, R26, R20 ;  /* 0x0000001a0c18723c */ /* 0x004fe20000001814 */
[----:B---3--:R-:W-:Y:S04]  /*498d0*/  STL.64 [R1+0x65e8], R18 ;  /* 0x0065e81201007387 */ /* 0x008fe80000100a00 */
[----:B----4-:R0:W-:Y:S04]  /*498e0*/  STL.64 [R1+0x65e0], R16 ;  /* 0x0065e01001007387 */ /* 0x0101e80000100a00 */
[----:B0-----:R-:W2:Y:S04]  /*498f0*/  LDL.LU.64 R16, [R1+0xa20] ;  /* 0x000a200001107983 */ /* 0x001ea80000300a00 */
[----:B------:R-:W2:Y:S04]  /*49900*/  LDL.LU.64 R18, [R1+0xa28] ;  /* 0x000a280001127983 */ /* 0x000ea80000300a00 */
[----:B------:R0:W-:Y:S04]  /*49910*/  STL.64 [R1+0x1a0], R8 ;  /* 0x0001a00801007387 */ /* 0x0001e80000100a00 */
[----:B------:R1:W-:Y:S01]  /*49920*/  STL.64 [R1+0x1a8], R10 ;  /* 0x0001a80a01007387 */ /* 0x0003e20000100a00 */
[----:B0-----:R-:W-:-:S03]  /*49930*/  IMAD.MOV.U32 R9, RZ, RZ, R6 ;  /* 0x000000ffff097224 */ /* 0x001fc600078e0006 */
[----:B-1----:R-:W3:Y:S04]  /*49940*/  LDL.LU.64 R10, [R1+0x6648] ;  /* 0x00664800010a7983 */ /* 0x002ee80000300a00 */
[----:B------:R-:W4:Y:S04]  /*49950*/  LDL.LU R8, [R1+0x6640] ;  /* 0x0066400001087983 */ /* 0x000f280000300800 */
[----:B------:R-:W2:Y:S04]  /*49960*/  LDL.LU.64 R4, [R1+0xa00] ;  /* 0x000a000001047983 */ /* 0x000ea80000300a00 */
[----:B------:R-:W2:Y:S04]  /*49970*/  LDL.LU.64 R6, [R1+0xa08] ;  /* 0x000a080001067983 */ /* 0x000ea80000300a00 */
[----:B------:R-:W2:Y:S04]  /*49980*/  LDL.LU.64 R22, [R1+0x6638] ;  /* 0x0066380001167983 */ /* 0x000ea80000300a00 */
[----:B------:R-:W2:Y:S04]  /*49990*/  LDL.LU.64 R20, [R1+0x6630] ;  /* 0x0066300001147983 */ /* 0x000ea80000300a00 */
        /* <DEDUP_REMOVED lines=9> */
[----:B------:R-:W3:Y:S01]  /*49a30*/  LDL.LU.64 R24, [R1+0x6610] ;  /* 0x0066100001187983 */ /* 0x000ee20000300a00 */
[----:B--2---:R-:W-:-:S15]  /*49a40*/  HMMA.16816.F32 R20, R12, R26, R20 ;  /* 0x0000001a0c14723c */ /* 0x004fde0000001814 */
[----:B------:R-:W-:-:S04]  /*49a50*/  NOP ;  /* 0x0000000000007918 */ /* 0x000fc80000000000 */
[----:B------:R-:W-:Y:S04]  /*49a60*/  STL.64 [R1+0x170], R20 ;  /* 0x0001701401007387 */ /* 0x000fe80000100a00 */
[----:B------:R0:W-:Y:S04]  /*49a70*/  STL.64 [R1+0x178], R22 ;  /* 0x0001781601007387 */ /* 0x0001e80000100a00 */
[----:B0-----:R-:W3:Y:S04]  /*49a80*/  LDL.LU.64 R22, [R1+0x6608] ;  /* 0x0066080001167983 */ /* 0x001ee80000300a00 */
[----:B------:R-:W3:Y:S02]  /*49a90*/  LDL.LU.64 R20, [R1+0x6600] ;  /* 0x0066000001147983 */ /* 0x000ee40000300a00 */
[----:B---3--:R-:W-:-:S15]  /*49aa0*/  HMMA.16816.F32 R20, R12, R24, R20 ;  /* 0x000000180c14723c */ /* 0x008fde0000001814 */
[----:B------:R-:W-:-:S04]  /*49ab0*/  NOP ;  /* 0x0000000000007918 */ /* 0x000fc80000000000 */
[----:B------:R-:W-:Y:S04]  /*49ac0*/  STL.64 [R1+0x160], R20 ;  /* 0x0001601401007387 */ /* 0x000fe80000100a00 */
[----:B------:R0:W-:Y:S04]  /*49ad0*/  STL.64 [R1+0x168], R22 ;  /* 0x0001681601007387 */ /* 0x0001e80000100a00 */
[----:B0-----:R-:W2:Y:S04]  /*49ae0*/  LDL.LU.64 R22, [R1+0x65f8] ;  /* 0x0065f80001167983 */ /* 0x001ea80000300a00 */
[----:B------:R-:W3:Y:S04]  /*49af0*/  LDL.LU.64 R20, [R1+0x65f0] ;  /* 0x0065f00001147983 */ /* 0x000ee80000300a00 */
[----:B------:R-:W-:Y:S04]  /*49b00*/  STL.64 [R1+0x6588], R26 ;  /* 0x0065881a01007387 */ /* 0x000fe80000100a00 */
[----:B------:R0:W-:Y:S04]  /*49b10*/  STL.64 [R1+0x6580], R24 ;  /* 0x0065801801007387 */ /* 0x0001e80000100a00 */
[----:B0-----:R-:W3:Y:S04]  /*49b20*/  LDL.LU.64 R24, [R1+0xa10] ;  /* 0x000a100001187983 */ /* 0x001ee80000300a00 */
[----:B------:R-:W3:Y:S01]  /*49b30*/  LDL.LU.64 R26, [R1+0xa18] ;  /* 0x000a1800011a7983 */ /* 0x000ee20000300a00 */
[----:B--2---:R-:W-:-:S15]  /*49b40*/  HMMA.16816.F32 R16, R12, R22, R16 ;  /* 0x000000160c10723c */ /* 0x004fde0000001810 */
[----:B------:R-:W-:-:S04]  /*49b50*/  NOP ;  /* 0x0000000000007918 */ /* 0x000fc80000000000 */
[----:B------:R-:W-:Y:S04]  /*49b60*/  STL.64 [R1+0x150], R16 ;  /* 0x0001501001007387 */ /* 0x000fe80000100a00 */
[----:B------:R0:W-:Y:S04]  /*49b70*/  STL.64 [R1+0x158], R18 ;  /* 0x0001581201007387 */ /* 0x0001e80000100a00 */
[----:B0-----:R-:W2:Y:S04]  /*49b80*/  LDL.LU.64 R18, [R1+0x65e8] ;  /* 0x0065e80001127983 */ /* 0x001ea80000300a00 */
[----:B------:R-:W4:Y:S01]  /*49b90*/  LDL.LU.64 R16, [R1+0x65e0] ;  /* 0x0065e00001107983 */ /* 0x000f220000300a00 */
[----:B---3--:R-:W-:-:S15]  /*49ba0*/  HMMA.16816.F32 R24, R12, R20, R24 ;  /* 0x000000140c18723c */ /* 0x008fde0000001818 */
[----:B------:R-:W-:-:S04]  /*49bb0*/  NOP ;  /* 0x0000000000007918 */ /* 0x000fc80000000000 */
[----:B------:R-:W-:Y:S04]  /*49bc0*/  STL.64 [R1+0x140], R24 ;  /* 0x0001401801007387 */ /* 0x000fe80000100a00 */
[----:B------:R0:W-:Y:S02]  /*49bd0*/  STL.64 [R1+0x148], R26 ;  /* 0x0001481a01007387 */ /* 0x0001e40000100a00 */
[----:B0-----:R-:W-:Y:S01]  /*49be0*/  IMAD.MOV.U32 R27, RZ, RZ, R0 ;  /* 0x000000ffff1b7224 */ /* 0x001fe200078e0000 */
[C---:B--2---:R-:W-:Y:S01]  /*49bf0*/  HMMA.16816.F32 R4, R12.reuse, R18, R4 ;  /* 0x000000120c04723c */ /* 0x044fe20000001804 */
[----:B----4-:R-:W-:Y:S02]  /*49c00*/  IMAD.MOV.U32 R26, RZ, RZ, R17 ;  /* 0x000000ffff1a7224 */ /* 0x010fe400078e0011 */
[----:B------:R-:W2:Y:S04]  /*49c10*/  LDL.LU R17, [R1+0x65d8] ;  /* 0x0065d80001117983 */ /* 0x000ea80000300800 */
[----:B------:R0:W-:Y:S04]  /*49c20*/  STL.64 [R1+0x6590], R26 ;  /* 0x0065901a01007387 */ /* 0x0001e80000100a00 */
[----:B0-----:R-:W3:Y:S04]  /*49c30*/  LDL.LU R26, [R1+0x400] ;  /* 0x00040000011a7983 */ /* 0x001ee80000300800 */
[----:B------:R-:W-:Y:S04]  /*49c40*/  STL.64 [R1+0x6568], R22 ;  /* 0x0065681601007387 */ /* 0x000fe80000100a00 */
[----:B------:R0:W-:Y:S04]  /*49c50*/  STL.64 [R1+0x6560], R20 ;  /* 0x0065601401007387 */ /* 0x0001e80000100a00 */
[----:B0-----:R-:W2:Y:S04]  /*49c60*/  LDL.LU.64 R20, [R1+0x9f0] ;  /* 0x0009f00001147983 */ /* 0x001ea80000300a00 */
[----:B------:R-:W2:Y:S04]  /*49c70*/  LDL.LU.64 R22, [R1+0x9f8] ;  /* 0x0009f80001167983 */ /* 0x000ea80000300a00 */
[----:B------:R0:W-:Y:S04]  /*49c80*/  STL.64 [R1+0x130], R4 ;  /* 0x0001300401007387 */ /* 0x0001e80000100a00 */
[----:B------:R1:W-:Y:S04]  /*49c90*/  STL.64 [R1+0x138], R6 ;  /* 0x0001380601007387 */ /* 0x0003e80000100a00 */
[----:B0-----:R-:W4:Y:S04]  /*49ca0*/  LDL.LU.64 R4, [R1+0x65d0] ;  /* 0x0065d00001047983 */ /* 0x001f280000300a00 */
[----:B------:R-:W3:Y:S04]  /*49cb0*/  LDL.LU R27, [R1+0x40c] ;  /* 0x00040c00011b7983 */ /* 0x000ee80000300800 */
[----:B------:R-:W3:Y:S01]  /*49cc0*/  LDL.LU R0, [R1+0x408] ;  /* 0x0004080001007983 */ /* 0x000ee20000300800 */
[----:B--2---:R-:W-:Y:S01]  /*49cd0*/  HMMA.16816.F32 R20, R12, R16, R20 ;  /* 0x000000100c14723c */ /* 0x004fe20000001814 */
[----:B----4-:R-:W-:-:S02]  /*49ce0*/  IMAD.MOV.U32 R24, RZ, RZ, R5 ;  /* 0x000000ffff187224 */ /* 0x010fc400078e0005 */
[----:B------:R-:W-:Y:S02]  /*49cf0*/  IMAD.MOV.U32 R25, RZ, RZ, R4 ;  /* 0x000000ffff197224 */ /* 0x000fe400078e0004 */
[----:B------:R-:W2:Y:S04]  /*49d00*/  LDL.LU.64 R4, [R1+0x9d0] ;  /* 0x0009d00001047983 */ /* 0x000ea80000300a00 */
[----:B-1----:R-:W2:Y:S04]  /*49d10*/  LDL.LU.64 R6, [R1+0x9d8] ;  /* 0x0009d80001067983 */ /* 0x002ea80000300a00 */
[----:B---3--:R-:W-:Y:S04]  /*49d20*/  STL.64 [R1+0x65b0], R26 ;  /* 0x0065b01a01007387 */ /* 0x008fe80000100a00 */
[----:B------:R0:W-:Y:S04]  /*49d30*/  STL.64 [R1+0x65a8], R24 ;  /* 0x0065a81801007387 */ /* 0x0001e80000100a00 */
[----:B0-----:R-:W3:Y:S04]  /*49d40*/  LDL.LU.64 R24, [R1+0x9e0] ;  /* 0x0009e00001187983 */ /* 0x001ee80000300a00 */
[----:B------:R-:W3:Y:S04]  /*49d50*/  LDL.LU.64 R26, [R1+0x9e8] ;  /* 0x0009e800011a7983 */ /* 0x000ee80000300a00 */
[----:B------:R0:W-:Y:S04]  /*49d60*/  STL.64 [R1+0x120], R20 ;  /* 0x0001201401007387 */ /* 0x0001e80000100a00 */
[----:B------:R1:W-:Y:S04]  /*49d70*/  STL.64 [R1+0x128], R22 ;  /* 0x0001281601007387 */ /* 0x0003e80000100a00 */
[----:B0-----:R-:W4:Y:S04]  /*49d80*/  LDL.LU.64 R20, [R1+0x9b0] ;  /* 0x0009b00001147983 */ /* 0x001f280000300a00 */
[----:B-1----:R-:W4:Y:S04]  /*49d90*/  LDL.LU.64 R22, [R1+0x9b8] ;  /* 0x0009b80001167983 */ /* 0x002f280000300a00 */
[----:B------:R0:W-:Y:S04]  /*49da0*/  STL.64 [R1+0x6558], R18 ;  /* 0x0065581201007387 */ /* 0x0001e80000100a00 */
[----:B0-----:R-:W2:Y:S04]  /*49db0*/  LDL.64 R18, [R1] ;  /* 0x0000000001127983 */ /* 0x001ea80000100a00 */
[----:B------:R0:W-:Y:S02]  /*49dc0*/  STL.64 [R1+0x6550], R16 ;  /* 0x0065501001007387 */ /* 0x0001e40000100a00 */
[----:B0-----:R-:W-:-:S02]  /*49dd0*/  IMAD.MOV.U32 R16, RZ, RZ, R9 ;  /* 0x000000ffff107224 */ /* 0x001fc400078e0009 */
[----:B------:R-:W4:Y:S01]  /*49de0*/  LDL.LU R9, [R1+0x65cc] ;  /* 0x0065cc0001097983 */ /* 0x000f220000300800 */
[----:B------:R-:W-:-:S03]  /*49df0*/  IMAD.MOV.U32 R17, RZ, RZ, R3 ;  /* 0x000000ffff117224 */ /* 0x000fc600078e0003 */
[----:B------:R-:W4:Y:S01]  /*49e00*/  LDL.LU R3, [R1+0x65c8] ;  /* 0x0065c80001037983 */ /* 0x000f220000300800 */
[C---:B---3--:R-:W-:Y:S03]  /*49e10*/  HMMA.16816.F32 R24, R12.reuse, R10, R24 ;  /* 0x0000000a0c18723c */ /* 0x048fe60000001818 */
[----:B--2---:R-:W-:Y:S04]  /*49e20*/  STL.64 [R1+0x65a0], R18 ;  /* 0x0065a01201007387 */ /* 0x004fe80000100a00 */
[----:B------:R0:W-:Y:S04]  /*49e30*/  STL.64 [R1+0x6598], R16 ;  /* 0x0065981001007387 */ /* 0x0001e80000100a00 */
[----:B0-----:R-:W2:Y:S01]  /*49e40*/  LDL.LU.64 R16, [R1+0x9c0] ;  /* 0x0009c00001107983 */ /* 0x001ea20000300a00 */
[C---:B----4-:R-:W-:Y:S03]  /*49e50*/  HMMA.16816.F32 R4, R12.reuse, R8, R4 ;  /* 0x000000080c04723c */ /* 0x050fe60000001804 */
[----:B------:R-:W2:Y:S04]  /*49e60*/  LDL.LU.64 R18, [R1+0x9c8] ;  /* 0x0009c80001127983 */ /* 0x000ea80000300a00 */
[----:B------:R0:W-:Y:S04]  /*49e70*/  STL.64 [R1+0x2d0], R24 ;  /* 0x0002d01801007387 */ /* 0x0001e80000100a00 */
[----:B------:R1:W-:Y:S04]  /*49e80*/  STL.64 [R1+0x2d8], R26 ;  /* 0x0002d81a01007387 */ /* 0x0003e80000100a00 */
[----:B0-----:R-:W3:Y:S04]  /*49e90*/  LDL.LU.64 R24, [R1+0x990] ;  /* 0x0009900001187983 */ /* 0x001ee80000300a00 */
[----:B-1----:R-:W3:Y:S04]  /*49ea0*/  LDL.LU.64 R26, [R1+0x998] ;  /* 0x00099800011a7983 */ /* 0x002ee80000300a00 */
[----:B------:R-:W-:Y:S04]  /*49eb0*/  STL.64 [R1+0x2e0], R4 ;  /* 0x0002e00401007387 */ /* 0x000fe80000100a00 */
[----:B------:R0:W-:Y:S04]  /*49ec0*/  STL.64 [R1+0x2e8], R6 ;  /* 0x0002e80601007387 */ /* 0x0001e80000100a00 */
[----:B0-----:R-:W2:Y:S04]  /*49ed0*/  LDL.LU.64 R6, [R1+0x65c0] ;  /* 0x0065c00001067983 */ /* 0x001ea80000300a00 */
[----:B------:R-:W4:Y:S04]  /*49ee0*/  LDL.LU.64 R4, [R1+0x65b8] ;  /* 0x0065b80001047983 */ /* 0x000f280000300a00 */
[----:B------:R0:W-:Y:S04]  /*49ef0*/  STL.64 [R1+0x6538], R10 ;  /* 0x0065380a01007387 */ /* 0x0001e80000100a00 */
[----:B0-----:R-:W3:Y:S04]  /*49f00*/  LDL.LU R10, [R1+0x3f8] ;  /* 0x0003f800010a7983 */ /* 0x001ee80000300800 */
[----:B------:R-:W3:Y:S04]  /*49f10*/  LDL.LU R11, [R1+0x404] ;  /* 0x00040400010b7983 */ /* 0x000ee80000300800 */
[----:B------:R0:W-:Y:S04]  /*49f20*/  STL.64 [R1+0x6530], R8 ;  /* 0x0065300801007387 */ /* 0x0001e80000100a00 */
[----:B0-----:R-:W3:Y:S04]  /*49f30*/  LDL.LU R8, [R1+0x3f0] ;  /* 0x0003f00001087983 */ /* 0x001ee80000300800 */
[----:B------:R-:W3:Y:S01]  /*49f40*/  LDL.LU R9, [R1+0x3fc] ;  /* 0x0003fc0001097983 */ /* 0x000ee20000300800 */
[C---:B--2---:R-:W-:Y:S08]  /*49f50*/  HMMA.16816.F32 R16, R12.reuse, R6, R16 ;  /* 0x000000060c10723c */ /* 0x044ff00000001810 */
[C---:B----4-:R-:W-:Y:S11]  /*49f60*/  HMMA.16816.F32 R20, R12.reuse, R4, R20 ;  /* 0x000000040c14723c */ /* 0x050ff60000001814 */
[----:B------:R0:W-:Y:S04]  /*49f70*/  STL.64 [R1+0x2f0], R16 ;  /* 0x0002f01001007387 */ /* 0x0001e80000100a00 */
[----:B------:R1:W-:Y:S04]  /*49f80*/  STL.64 [R1+0x2f8], R18 ;  /* 0x0002f81201007387 */ /* 0x0003e80000100a00 */
[----:B0-----:R-:W2:Y:S04]  /*49f90*/  LDL.LU.64 R16, [R1+0x950] ;  /* 0x0009500001107983 */ /* 0x001ea80000300a00 */
[----:B-1----:R-:W2:Y:S04]  /*49fa0*/  LDL.LU.64 R18, [R1+0x958] ;  /* 0x0009580001127983 */ /* 0x002ea80000300a00 */
[----:B------:R0:W-:Y:S04]  /*49fb0*/  STL.64 [R1+0x310], R20 ;  /* 0x0003101401007387 */ /* 0x0001e80000100a00 */
[----:B------:R1:W-:Y:S01]  /*49fc0*/  STL.64 [R1+0x318], R22 ;  /* 0x0003181601007387 */ /* 0x0003e20000100a00 */
[----:B---3--:R-:W-:Y:S03]  /*49fd0*/  HMMA.16816.F32 R12, R12, R2, R24 ;  /* 0x000000020c0c723c */ /* 0x008fe60000001818 */
[----:B0-----:R-:W3:Y:S04]  /*49fe0*/  LDL.LU.64 R20, [R1+0x940] ;  /* 0x0009400001147983 */ /* 0x001ee80000300a00 */
[----:B-1----:R-:W3:Y:S04]  /*49ff0*/  LDL.LU.64 R22, [R1+0x948] ;  /* 0x0009480001167983 */ /* 0x002ee80000300a00 */
[----:B------:R0:W-:Y:S04]  /*4a000*/  STL.64 [R1+0x6520], R6 ;  /* 0x0065200601007387 */ /* 0x0001e80000100a00 */
[----:B0-----:R-:W4:Y:S04]  /*4a010*/  LDL.LU R7, [R1+0x3f4] ;  /* 0x0003f40001077983 */ /* 0x001f280000300800 */
[----:B------:R-:W-:Y:S04]  /*4a020*/  STL.64 [R1+0x6518], R4 ;  /* 0x0065180401007387 */ /* 0x000fe80000100a00 */
[----:B------:R-:W2:Y:S04]  /*4a030*/  LDL.LU.64 R26, [R1+0x65b0] ;  /* 0x0065b000011a7983 */ /* 0x000ea80000300a00 */
[----:B------:R-:W3:Y:S04]  /*4a040*/  LDL.LU.64 R24, [R1+0x65a8] ;  /* 0x0065a80001187983 */ /* 0x000ee80000300a00 */
[----:B------:R-:W-:Y:S04]  /*4a050*/  STL [R1+0x6528], R3 ;  /* 0x0065280301007387 */ /* 0x000fe80000100800 */
[----:B------:R0:W-:Y:S04]  /*4a060*/  STL.64 [R1+0x300], R12 ;  /* 0x0003000c01007387 */ /* 0x0001e80000100a00 */
[----:B------:R2:W-:Y:S01]  /*4a070*/  STL.64 [R1+0x308], R14 ;  /* 0x0003080e01007387 */ /* 0x0005e20000100a00 */
[----:B0-----:R-:W-:-:S05]  /*4a080*/  IMAD R13, R10, 0x100, R9 ;  /* 0x000001000a0d7824 */ /* 0x001fca00078e0209 */
[----:B------:R-:W-:Y:S01]  /*4a090*/  F2FP.F16.E4M3.UNPACK_B R13, R13 ;  /* 0x0000000dff0d723e */ /* 0x000fe200020006ff */
[----:B----4-:R-:W-:Y:S02]  /*4a0a0*/  IMAD R12, R8, 0x100, R7 ;  /* 0x00000100080c7824 */ /* 0x010fe400078e0207 */
[----:B------:R-:W4:Y:S01]  /*4a0b0*/  LDL.LU.64 R8, [R1+0x930] ;  /* 0x0009300001087983 */ /* 0x000f220000300a00 */
[----:B--2---:R-:W-:Y:S02]  /*4a0c0*/  IMAD R14, R26, 0x100, R11 ;  /* 0x000001001a0e7824 */ /* 0x004fe400078e020b */
[----:B------:R-:W-:Y:S01]  /*4a0d0*/  IMAD R15, R0, 0x100, R27 ;  /* 0x00000100000f7824 */ /* 0x000fe200078e021b */
[----:B------:R-:W-:Y:S01]  /*4a0e0*/  F2FP.F16.E4M3.UNPACK_B R12, R12 ;  /* 0x0000000cff0c723e */ /* 0x000fe200020006ff */
[----:B------:R-:W4:Y:S01]  /*4a0f0*/  LDL.LU.64 R10, [R1+0x938] ;  /* 0x00093800010a7983 */ /* 0x000f220000300a00 */
[----:B------:R-:W-:Y:S02]  /*4a100*/  F2FP.F16.E4M3.UNPACK_B R14, R14 ;  /* 0x0000000eff0e723e */ /* 0x000fe400020006ff */
[----:B------:R-:W-:Y:S01]  /*4a110*/  F2FP.F16.E4M3.UNPACK_B R15, R15 ;  /* 0x0000000fff0f723e */ /* 0x000fe200020006ff */
[----:B------:R-:W2:Y:S04]  /*4a120*/  LDL.LU.64 R4, [R1+0x920] ;  /* 0x0009200001047983 */ /* 0x000ea80000300a00 */
[----:B------:R-:W2:Y:S02]  /*4a130*/  LDL.LU.64 R6, [R1+0x928] ;  /* 0x0009280001067983 */ /* 0x000ea40000300a00 */
[----:B---3--:R-:W-:Y:S02]  /*4a140*/  HMMA.16816.F32 R24, R12, R24, R16 ;  /* 0x000000180c18723c */ /* 0x008fe40000001810 */
[----:B------:R-:W2:Y:S04]  /*4a150*/  LDL.LU.64 R18, [R1+0x65a0] ;  /* 0x0065a00001127983 */ /* 0x000ea80000300a00 */
[----:B------:R-:W4:-:S13]  /*4a160*/  LDL.LU.64 R16, [R1+0x6598] ;  /* 0x0065980001107983 */ /* 0x000f1a0000300a00 */
[----:B------:R-:W-:Y:S04]  /*4a170*/  STL.64 [R1+0x320], R24 ;  /* 0x0003201801007387 */ /* 0x000fe80000100a00 */
[----:B------:R0:W-:Y:S04]  /*4a180*/  STL.64 [R1+0x328], R26 ;  /* 0x0003281a01007387 */ /* 0x0001e80000100a00 */
[----:B0-----:R-:W3:Y:S04]  /*4a190*/  LDL.LU.64 R26, [R1+0x6590] ;  /* 0x00659000011a7983 */ /* 0x001ee80000300a00 */
[----:B------:R-:W2:Y:S01]  /*4a1a0*/  LDL.LU.64 R24, [R1+0x910] ;  /* 0x0009100001187983 */ /* 0x000ea20000300a00 */
[----:B---3--:R-:W-:Y:S03]  /*4a1b0*/  HMMA.16816.F32 R20, R12, R26, R20 ;  /* 0x0000001a0c14723c */ /* 0x008fe60000001814 */
[----:B------:R-:W3:-:S15]  /*4a1c0*/  LDL.LU.64 R26, [R1+0x918] ;  /* 0x00091800011a7983 */ /* 0x000ede0000300a00 */
[----:B------:R-:W-:Y:S01]  /*4a1d0*/  NOP ;  /* 0x0000000000007918 */ /* 0x000fe20000000000 */
[----:B------:R0:W-:Y:S04]  /*4a1e0*/  STL.64 [R1+0x330], R20 ;  /* 0x0003301401007387 */ /* 0x0001e80000100a00 */
[----:B------:R1:W-:Y:S04]  /*4a1f0*/  STL.64 [R1+0x338], R22 ;  /* 0x0003381601007387 */ /* 0x0003e80000100a00 */
[----:B0-----:R-:W3:Y:S04]  /*4a200*/  LDL.LU.64 R20, [R1+0x8f0] ;  /* 0x0008f00001147983 */ /* 0x001ee80000300a00 */
[----:B-1----:R-:W3:Y:S01]  /*4a210*/  LDL.LU.64 R22, [R1+0x8f8] ;  /* 0x0008f80001167983 */ /* 0x002ee20000300a00 */
[C---:B----4-:R-:W-:Y:S08]  /*4a220*/  HMMA.16816.F32 R8, R12.reuse, R16, R8 ;  /* 0x000000100c08723c */ /* 0x050ff00000001808 */
[----:B--2---:R-:W-:Y:S01]  /*4a230*/  HMMA.16816.F32 R4, R12, R18, R4 ;  /* 0x000000120c04723c */ /* 0x004fe20000001804 */
[----:B------:R-:W-:-:S02]  /*4a240*/  IMAD.MOV.U32 R3, RZ, RZ, R18 ;  /* 0x000000ffff037224 */ /* 0x000fc400078e0012 */
[----:B------:R-:W-:Y:S01]  /*4a250*/  IMAD.MOV.U32 R0, RZ, RZ, R19 ;  /* 0x000000ffff007224 */ /* 0x000fe200078e0013 */
[----:B---3--:R-:W-:Y:S04]  /*4a260*/  STL.64 [R1+0x6578], R22 ;  /* 0x0065781601007387 */ /* 0x008fe80000100a00 */
[----:B------:R0:W-:Y:S04]  /*4a270*/  STL.64 [R1+0x6570], R20 ;  /* 0x0065701401007387 */ /* 0x0001e80000100a00 */
[----:B0-----:R-:W2:Y:S04]  /*4a280*/  LDL.LU.64 R20, [R1+0x900] ;  /* 0x0009000001147983 */ /* 0x001ea80000300a00 */
[----:B------:R-:W2:Y:S04]  /*4a290*/  LDL.LU.64 R22, [R1+0x908] ;  /* 0x0009080001167983 */ /* 0x000ea80000300a00 */
[----:B------:R-:W-:Y:S04]  /*4a2a0*/  STL.64 [R1+0x340], R8 ;  /* 0x0003400801007387 */ /* 0x000fe80000100a00 */
[----:B------:R-:W-:Y:S04]  /*4a2b0*/  STL.64 [R1+0x348], R10 ;  /* 0x0003480a01007387 */ /* 0x000fe80000100a00 */
[----:B------:R0:W-:Y:S04]  /*4a2c0*/  STL.64 [R1+0x350], R4 ;  /* 0x0003500401007387 */ /* 0x0001e80000100a00 */
[----:B------:R1:W-:Y:S04]  /*4a2d0*/  STL.64 [R1+0x358], R6 ;  /* 0x0003580601007387 */ /* 0x0003e80000100a00 */
[----:B------:R-:W3:Y:S04]  /*4a2e0*/  LDL.LU.64 R16, [R1+0x8e0] ;  /* 0x0008e00001107983 */ /* 0x000ee80000300a00 */
[----:B------:R-:W3:Y:S04]  /*4a2f0*/  LDL.LU.64 R18, [R1+0x8e8] ;  /* 0x0008e80001127983 */ /* 0x000ee80000300a00 */
[----:B0-----:R-:W4:Y:S04]  /*4a300*/  LDL.LU.64 R4, [R1+0x8d0] ;  /* 0x0008d00001047983 */ /* 0x001f280000300a00 */
[----:B-1----:R-:W4:Y:S04]  /*4a310*/  LDL.LU.64 R6, [R1+0x8d8] ;  /* 0x0008d80001067983 */ /* 0x002f280000300a00 */
[----:B------:R-:W2:Y:S04]  /*4a320*/  LDL.LU.64 R8, [R1+0x8b0] ;  /* 0x0008b00001087983 */ /* 0x000ea80000300a00 */
[----:B------:R-:W2:Y:S01]  /*4a330*/  LDL.LU.64 R10, [R1+0x8b8] ;  /* 0x0008b800010a7983 */ /* 0x000ea20000300a00 */
[C---:B------:R-:W-:Y:S03]  /*4a340*/  HMMA.16816.F32 R24, R12.reuse, R28, R24 ;  /* 0x0000001c0c18723c */ /* 0x040fe60000001818 */
[----:B--2---:R-:W-:Y:S04]  /*4a350*/  STL.64 [R1+0x6548], R10 ;  /* 0x0065480a01007387 */ /* 0x004fe80000100a00 */
[----:B------:R0:W-:Y:S04]  /*4a360*/  STL.64 [R1+0x6540], R8 ;  /* 0x0065400801007387 */ /* 0x0001e80000100a00 */
[----:B0-----:R-:W2:Y:S04]  /*4a370*/  LDL.LU.64 R8, [R1+0x8c0] ;  /* 0x0008c00001087983 */ /* 0x001ea80000300a00 */
[----:B------:R-:W2:Y:S04]  /*4a380*/  LDL.LU.64 R10, [R1+0x8c8] ;  /* 0x0008c800010a7983 */ /* 0x000ea80000300a00 */
        /* <DEDUP_REMOVED lines=15> */
[----:B------:R-:W4:Y:S04]  /*4a480*/  LDL.LU.64 R20, [R1+0x6560] ;  /* 0x0065600001147983 */ /* 0x000f280000300a00 */
        /* <DEDUP_REMOVED lines=8> */
[----:B0-----:R-:W2:Y:S01]  /*4a510*/  LDL.LU.64 R18, [R1+0x6558] ;  /* 0x0065580001127983 */ /* 0x001ea20000300a00 */
[----:B----4-:R-:W-:Y:S03]  /*4a520*/  HMMA.16816.F32 R4, R12, R20, R4 ;  /* 0x000000140c04723c */ /* 0x010fe60000001804 */
[----:B------:R-:W4:-:S15]  /*4a530*/  LDL.LU.64 R16, [R1+0x6550] ;  /* 0x0065500001107983 */ /* 0x000f1e0000300a00 */
[----:B------:R-:W-:Y:S01]  /*4a540*/  NOP ;  /* 0x0000000000007918 */ /* 0x000fe20000000000 */
[----:B------:R0:W-:Y:S04]  /*4a550*/  STL.64 [R1+0x3a0], R4 ;  /* 0x0003a00401007387 */ /* 0x0001e80000100a00 */
[----:B------:R1:W-:Y:S04]  /*4a560*/  STL.64 [R1+0x3a8], R6 ;  /* 0x0003a80601007387 */ /* 0x0003e80000100a00 */
[----:B0-----:R-:W3:Y:S04]  /*4a570*/  LDL.LU.64 R4, [R1+0x890] ;  /* 0x0008900001047983 */ /* 0x001ee80000300a00 */
[----:B-1----:R-:W3:Y:S04]  /*4a580*/  LDL.LU.64 R6, [R1+0x898] ;  /* 0x0008980001067983 */ /* 0x002ee80000300a00 */
[----:B------:R0:W-:Y:S04]  /*4a590*/  STL.64 [R1+0x64d0], R22 ;  /* 0x0064d01601007387 */ /* 0x0001e80000100a00 */
[----:B0-----:R-:W3:Y:S04]  /*4a5a0*/  LDL.LU R22, [R1+0x424] ;  /* 0x0004240001167983 */ /* 0x001ee80000300800 */
[----:B------:R-:W3:Y:S04]  /*4a5b0*/  LDL.LU R23, [R1+0x420] ;  /* 0x0004200001177983 */ /* 0x000ee80000300800 */
[----:B------:R-:W-:Y:S01]  /*4a5c0*/  STL.64 [R1+0x64c8], R20 ;  /* 0x0064c81401007387 */ /* 0x000fe20000100a00 */
[----:B--2---:R-:W-:-:S15]  /*4a5d0*/  HMMA.16816.F32 R8, R12, R18, R8 ;  /* 0x000000120c08723c */ /* 0x004fde0000001808 */
[----:B------:R-:W-:-:S04]  /*4a5e0*/  NOP ;  /* 0x0000000000007918 */ /* 0x000fc80000000000 */
        /* <DEDUP_REMOVED lines=8> */
[----:B0-----:R-:W3:Y:S04]  /*4a670*/  LDL.LU.64 R10, [R1+0x6538] ;  /* 0x00653800010a7983 */ /* 0x001ee80000300a00 */
[----:B------:R-:W2:Y:S04]  /*4a680*/  LDL.LU.64 R8, [R1+0x6530] ;  /* 0x0065300001087983 */ /* 0x000ea80000300a00 */
[----:B------:R-:W-:Y:S04]  /*4a690*/  STL.64 [R1+0x64b0], R18 ;  /* 0x0064b01201007387 */ /* 0x000fe80000100a00 */
[----:B------:R0:W-:Y:S04]  /*4a6a0*/  STL.64 [R1+0x64a8], R16 ;  /* 0x0064a81001007387 */ /* 0x0001e80000100a00 */
[----:B0-----:R-:W4:Y:S04]  /*4a6b0*/  LDL.LU.64 R16, [R1+0x830] ;  /* 0x0008300001107983 */ /* 0x001f280000300a00 */
[----:B------:R-:W4:Y:S01]  /*4a6c0*/  LDL.LU.64 R18, [R1+0x838] ;  /* 0x0008380001127983 */ /* 0x000f220000300a00 */
[----:B---3--:R-:W-:-:S15]  /*4a6d0*/  HMMA.16816.F32 R24, R12, R10, R24 ;  /* 0x0000000a0c18723c */ /* 0x008fde0000001818 */
[----:B------:R-:W-:-:S04]  /*4a6e0*/  NOP ;  /* 0x0000000000007918 */ /* 0x000fc80000000000 */
[----:B------:R0:W-:Y:S04]  /*4a6f0*/  STL.64 [R1+0x3d0], R24 ;  /* 0x0003d01801007387 */ /* 0x0001e80000100a00 */
[----:B------:R1:W-:Y:S04]  /*4a700*/  STL.64 [R1+0x3d8], R26 ;  /* 0x0003d81a01007387 */ /* 0x0003e80000100a00 */
[----:B0-----:R-:W3:Y:S01]  /*4a710*/  LDL.64 R24, [R1+0x8] ;  /* 0x0000080001187983 */ /* 0x001ee20000100a00 */
[----:B--2---:R-:W-:Y:S01]  /*4a720*/  HMMA.16816.F32 R4, R12, R8, R4 ;  /* 0x000000080c04723c */ /* 0x004fe20000001804 */
[----:B-1----:R-:W-:-:S02]  /*4a730*/  IMAD.MOV.U32 R26, RZ, RZ, R3 ;  /* 0x000000ffff1a7224 */ /* 0x002fc400078e0003 */
[----:B------:R-:W-:Y:S01]  /*4a740*/  IMAD.MOV.U32 R27, RZ, RZ, R0 ;  /* 0x000000ffff1b7224 */ /* 0x000fe200078e0000 */
[----:B------:R-:W4:Y:S04]  /*4a750*/  LDL.LU R3, [R1+0x6528] ;  /* 0x0065280001037983 */ /* 0x000f280000300800 */
[----:B------:R-:W-:Y:S04]  /*4a760*/  STL.64 [R1+0x64f0], R26 ;  /* 0x0064f01a01007387 */ /* 0x000fe80000100a00 */
[----:B---3--:R0:W-:Y:S04]  /*4a770*/  STL.64 [R1+0x64e8], R24 ;  /* 0x0064e81801007387 */ /* 0x0081e80000100a00 */
[----:B0-----:R-:W2:Y:S04]  /*4a780*/  LDL.LU.64 R24, [R1+0x870] ;  /* 0x0008700001187983 */ /* 0x001ea80000300a00 */
[----:B------:R-:W2:Y:S04]  /*4a790*/  LDL.LU.64 R26, [R1+0x878] ;  /* 0x00087800011a7983 */ /* 0x000ea80000300a00 */
[----:B------:R-:W-:Y:S04]  /*4a7a0*/  STL.64 [R1+0x3e0], R4 ;  /* 0x0003e00401007387 */ /* 0x000fe80000100a00 */
[----:B------:R0:W-:Y:S04]  /*4a7b0*/  STL.64 [R1+0x3e8], R6 ;  /* 0x0003e80601007387 */ /* 0x0001e80000100a00 */
[----:B0-----:R-:W3:Y:S04]  /*4a7c0*/  LDL.LU.64 R6, [R1+0x6520] ;  /* 0x0065200001067983 */ /* 0x001ee80000300a00 */
[----:B------:R-:W2:Y:S04]  /*4a7d0*/  LDL.LU.64 R4, [R1+0x6518] ;  /* 0x0065180001047983 */ /* 0x000ea80000300a00 */
        /* <DEDUP_REMOVED lines=8> */
[----:B------:R-:W3:Y:S01]  /*4a860*/  LDL.LU R0, [R1+0xd38] ;  /* 0x000d380001007983 */ /* 0x000ee20000300800 */
[----:B--2---:R-:W-:Y:S03]  /*4a870*/  HMMA.16816.F32 R8, R12, R4, R24 ;  /* 0x000000040c08723c */ /* 0x004fe60000001818 */
[----:B------:R-:W-:-:S15]  /*4a880*/  STL.64 [R1+0x6470], R6 ;  /* 0x0064700601007387 */ /* 0x000fde0000100a00 */
[----:B------:R-:W-:Y:S01]  /*4a890*/  NOP ;  /* 0x0000000000007918 */ /* 0x000fe20000000000 */
[----:B------:R-:W-:Y:S04]  /*4a8a0*/  STL.64 [R1+0x410], R8 ;  /* 0x0004100801007387 */ /* 0x000fe80000100a00 */
[----:B------:R-:W-:Y:S04]  /*4a8b0*/  STL.64 [R1+0x418], R10 ;  /* 0x0004180a01007387 */ /* 0x000fe80000100a00 */
[----:B------:R4:W-:Y:S02]  /*4a8c0*/  STL.64 [R1+0x6468], R4 ;  /* 0x0064680401007387 */ /* 0x0009e40000100a00 */
[----:B----4-:R-:W-:Y:S02]  /*4a8d0*/  HMMA.16816.F32 R4, R12, R2, R16 ;  /* 0x000000020c04723c */ /* 0x010fe40000001810 */
[----:B------:R-:W2:Y:S04]  /*4a8e0*/  LDL.LU R13, [R1+0x428] ;  /* 0x00042800010d7983 */ /* 0x000ea80000300800 */
[----:B------:R-:W4:-:S13]  /*4a8f0*/  LDL.LU R14, [R1+0xd30] ;  /* 0x000d3000010e7983 */ /* 0x000f1a0000300800 */
[----:B------:R-:W-:Y:S04]  /*4a900*/  STL.64 [R1+0x400], R4 ;  /* 0x0004000401007387 */ /* 0x000fe80000100a00 */
[----:B------:R-:W-:Y:S04]  /*4a910*/  STL.64 [R1+0x408], R6 ;  /* 0x0004080601007387 */ /* 0x000fe80000100a00 */
[----:B------:R-:W3:Y:S04]  /*4a920*/  LDL.LU R15, [R1+0xd3c] ;  /* 0x000d3c00010f7983 */ /* 0x000ee80000300800 */
[----:B------:R-:W-:Y:S04]  /*4a930*/  STL [R1+0x6464], R2 ;  /* 0x0064640201007387 */ /* 0x000fe80000100800 */
[----:B------:R0:W-:Y:S04]  /*4a940*/  STL [R1+0x6460], R3 ;  /* 0x0064600301007387 */ /* 0x0001e80000100800 */
[----:B0-----:R-:W2:Y:S04]  /*4a950*/  LDL.64 R2, [R1+0x10] ;  /* 0x0000100001027983 */ /* 0x001ea80000100a00 */
[----:B------:R-:W2:Y:S04]  /*4a960*/  LDL.LU.64 R24, [R1+0x430] ;  /* 0x0004300001187983 */ /* 0x000ea80000300a00 */
[----:B------:R-:W2:Y:S01]  /*4a970*/  LDL.LU.64 R26, [R1+0x438] ;  /* 0x00043800011a7983 */ /* 0x000ea20000300a00 */
[----:B------:R-:W-:-:S03]  /*4a980*/  IMAD R12, R23, 0x100, R22 ;  /* 0x00000100170c7824 */ /* 0x000fc600078e0216 */
[----:B--2---:R0:W-:Y:S04]  /*4a990*/  STL.64 [R1+0x6500], R26 ;  /* 0x0065001a01007387 */ /* 0x0041e80000100a00 */
[----:B0-----:R-:W2:Y:S04]  /*4a9a0*/  LDL R26, [R1+0x18] ;  /* 0x00001800011a7983 */ /* 0x001ea80000100800 */
[----:B------:R-:W2:Y:S04]  /*4a9b0*/  LDL R27, [R1+0x1c] ;  /* 0x00001c00011b7983 */ /* 0x000ea80000100800 */
[----:B------:R0:W-:Y:S04]  /*4a9c0*/  STL.64 [R1+0x64f8], R24 ;  /* 0x0064f81801007387 */ /* 0x0001e80000100a00 */
[----:B0-----:R-:W2:Y:S04]  /*4a9d0*/  LDL.LU R24, [R1+0x42c] ;  /* 0x00042c0001187983 */ /* 0x001ea80000300800 */
[----:B------:R-:W4:Y:S04]  /*4a9e0*/  LDL.LU R25, [R1+0xd34] ;  /* 0x000d340001197983 */ /* 0x000f280000300800 */
[----:B------:R-:W2:Y:S04]  /*4a9f0*/  LDL.LU.64 R20, [R1+0x450] ;  /* 0x0004500001147983 */ /* 0x000ea80000300a00 */
[----:B------:R-:W2:Y:S04]  /*4aa00*/  LDL.LU.64 R22, [R1+0x458] ;  /* 0x0004580001167983 */ /* 0x000ea80000300a00 */
[----:B--2---:R-:W-:Y:S04]  /*4aa10*/  STL.64 [R1+0x64e0], R22 ;  /* 0x0064e01601007387 */ /* 0x004fe80000100a00 */
[----:B------:R0:W-:Y:S04]  /*4aa20*/  STL.64 [R1+0x64d8], R20 ;  /* 0x0064d81401007387 */ /* 0x0001e80000100a00 */
[----:B0-----:R-:W2:Y:S04]  /*4aa30*/  LDL.LU.64 R20, [R1+0x440] ;  /* 0x0004400001147983 */ /* 0x001ea80000300a00 */
[----:B------:R-:W2:Y:S01]  /*4aa40*/  LDL.LU.64 R22, [R1+0x448] ;  /* 0x0004480001167983 */ /* 0x000ea20000300a00 */
[----:B------:R-:W-:-:S02]  /*4aa50*/  IMAD R13, R13, 0x100, R24 ;  /* 0x000001000d0d7824 */ /* 0x000fc400078e0218 */
[----:B----4-:R-:W-:Y:S02]  /*4aa60*/  IMAD R14, R14, 0x100, R25 ;  /* 0x000001000e0e7824 */ /* 0x010fe400078e0219 */
[----:B---3--:R-:W-:Y:S01]  /*4aa70*/  IMAD R15, R0, 0x100, R15 ;  /* 0x00000100000f7824 */ /* 0x008fe200078e020f */
[----:B--2---:R-:W-:Y:S04]  /*4aa80*/  STL.64 [R1+0x6510], R22 ;  /* 0x0065101601007387 */ /* 0x004fe80000100a00 */
[----:B------:R0:W-:Y:S04]  /*4aa90*/  STL.64 [R1+0x6508], R20 ;  /* 0x0065081401007387 */ /* 0x0001e80000100a00 */
[----:B0-----:R-:W2:Y:S04]  /*4aaa0*/  LDL.LU.64 R20, [R1+0x820] ;  /* 0x0008200001147983 */ /* 0x001ea80000300a00 */
[----:B------:R-:W2:Y:S01]  /*4aab0*/  LDL.LU.64 R22, [R1+0x828] ;  /* 0x0008280001167983 */ /* 0x000ea20000300a00 */
[----:B------:R-:W-:-:S02]  /*4aac0*/  F2FP.F16.E4M3.UNPACK_B R12, R12 ;  /* 0x0000000cff0c723e */ /* 0x000fc400020006ff */
[----:B------:R-:W-:Y:S01]  /*4aad0*/  F2FP.F16.E4M3.UNPACK_B R13, R13 ;  /* 0x0000000dff0d723e */ /* 0x000fe200020006ff */
[----:B------:R-:W3:Y:S01]  /*4aae0*/  LDL.LU.64 R16, [R1+0x460] ;  /* 0x0004600001107983 */ /* 0x000ee20000300a00 */
[----:B------:R-:W-:Y:S02]  /*4aaf0*/  F2FP.F16.E4M3.UNPACK_B R14, R14 ;  /* 0x0000000eff0e723e */ /* 0x000fe400020006ff */
[----:B------:R-:W-:Y:S01]  /*4ab00*/  F2FP.F16.E4M3.UNPACK_B R15, R15 ;  /* 0x0000000fff0f723e */ /* 0x000fe200020006ff */
[----:B------:R-:W3:Y:S04]  /*4ab10*/  LDL.LU.64 R18, [R1+0x468] ;  /* 0x0004680001127983 */ /* 0x000ee80000300a00 */
[----:B------:R-:W4:Y:S04]  /*4ab20*/  LDL.LU.64 R8, [R1+0x470] ;  /* 0x0004700001087983 */ /* 0x000f280000300a00 */
[----:B------:R-:W4:Y:S04]  /*4ab30*/  LDL.LU.64 R10, [R1+0x478] ;  /* 0x00047800010a7983 */ /* 0x000f280000300a00 */
[----:B------:R-:W3:Y:S04]  /*4ab40*/  LDL.LU.64 R4, [R1+0x480] ;  /* 0x0004800001047983 */ /* 0x000ee80000300a00 */
[----:B------:R-:W3:Y:S01]  /*4ab50*/  LDL.LU.64 R6, [R1+0x488] ;  /* 0x0004880001067983 */ /* 0x000ee20000300a00 */
[----:B--2---:R-:W-:Y:S03]  /*4ab60*/  HMMA.16816.F32 R24, R12, R26, R20 ;  /* 0x0000001a0c18723c */ /* 0x004fe60000001814 */
[----:B------:R-:W2:Y:S04]  /*4ab70*/  LDL.LU.64 R22, [R1+0x6510] ;  /* 0x0065100001167983 */ /* 0x000ea80000300a00 */
[----:B------:R-:W2:-:S12]  /*4ab80*/  LDL.LU.64 R20, [R1+0x6508] ;  /* 0x0065080001147983 */ /* 0x000e980000300a00 */
        /* <DEDUP_REMOVED lines=15> */
[----:B------:R-:W2:Y:S01]  /*4ac80*/  LDL.LU.64 R20, [R1+0x64d8] ;  /* 0x0064d80001147983 */ /* 0x000ea20000300a00 */
[----:B------:R-:W-:-:S02]  /*4ac90*/  IMAD.MOV.U32 R3, RZ, RZ, R2 ;  /* 0x000000ffff037224 */ /* 0x000fc400078e0002 */
[----:B------:R-:W-:Y:S02]  /*4aca0*/  IMAD.MOV.U32 R2, RZ, RZ, R24 ;  /* 0x000000ffff027224 */ /* 0x000fe400078e0018 */
[----:B------:R-:W-:Y:S02]  /*4acb0*/  IMAD.MOV.U32 R0, RZ, RZ, R25 ;  /* 0x000000ffff007224 */ /* 0x000fe400078e0019 */
[----:B--2---:R-:W-:Y:S01]  /*4acc0*/  HMMA.16816.F32 R24, R12, R26, R20 ;  /* 0x0000001a0c18723c */ /* 0x004fe20000001814 */
[----:B------:R-:W2:Y:S04]  /*4acd0*/  LDL.LU.64 R22, [R1+0x64d0] ;  /* 0x0064d00001167983 */ /* 0x000ea80000300a00 */
[----:B------:R-:W2:-:S14]  /*4ace0*/  LDL.LU.64 R20, [R1+0x64c8] ;  /* 0x0064c80001147983 */ /* 0x000e9c0000300a00 */
[----:B------:R-:W-:Y:S04]  /*4acf0*/  STL.64 [R1+0x450], R24 ;  /* 0x0004501801007387 */ /* 0x000fe80000100a00 */
[----:B------:R0:W-:Y:S04]  /*4ad00*/  STL.64 [R1+0x458], R26 ;  /* 0x0004581a01007387 */ /* 0x0001e80000100a00 */
[----:B0-----:R-:W4:Y:S04]  /*4ad10*/  LDL.LU.64 R26, [R1+0x64c0] ;  /* 0x0064c000011a7983 */ /* 0x001f280000300a00 */
[----:B------:R-:W2:Y:S01]  /*4ad20*/  LDL.LU.64 R24, [R1+0x64b8] ;  /* 0x0064b80001187983 */ /* 0x000ea20000300a00 */
[----:B---3--:R-:W-:-:S15]  /*4ad30*/  HMMA.16816.F32 R16, R12, R28, R16 ;  /* 0x0000001c0c10723c */ /* 0x008fde0000001810 */
[----:B------:R-:W-:-:S04]  /*4ad40*/  NOP ;  /* 0x0000000000007918 */ /* 0x000fc80000000000 */
[----:B------:R0:W-:Y:S04]  /*4ad50*/  STL.64 [R1+0x460], R16 ;  /* 0x0004601001007387 */ /* 0x0001e80000100a00 */
[----:B------:R1:W-:Y:S04]  /*4ad60*/  STL.64 [R1+0x468], R18 ;  /* 0x0004681201007387 */ /* 0x0003e80000100a00 */
[----:B0-----:R-:W3:Y:S01]  /*4ad70*/  LDL.LU.64 R16, [R1+0x490] ;  /* 0x0004900001107983 */ /* 0x001ee20000300a00 */
[C---:B----4-:R-:W-:Y:S08]  /*4ad80*/  HMMA.16816.F32 R8, R12.reuse, R26, R8 ;  /* 0x0000001a0c08723c */ /* 0x050ff00000001808 */
[C---:B--2---:R-:W-:Y:S11]  /*4ad90*/  HMMA.16816.F32 R4, R12.reuse, R24, R4 ;  /* 0x000000180c04723c */ /* 0x044ff60000001804 */
[----:B------:R0:W-:Y:S04]  /*4ada0*/  STL.64 [R1+0x470], R8 ;  /* 0x0004700801007387 */ /* 0x0001e80000100a00 */
[----:B------:R2:W-:Y:S04]  /*4adb0*/  STL.64 [R1+0x478], R10 ;  /* 0x0004780a01007387 */ /* 0x0005e80000100a00 */
[----:B-1----:R-:W3:Y:S04]  /*4adc0*/  LDL.LU.64 R18, [R1+0x498] ;  /* 0x0004980001127983 */ /* 0x002ee80000300a00 */
[----:B------:R-:W-:Y:S04]  /*4add0*/  STL.64 [R1+0x480], R4 ;  /* 0x0004800401007387 */ /* 0x000fe80000100a00 */
[----:B------:R-:W-:Y:S04]  /*4ade0*/  STL.64 [R1+0x488], R6 ;  /* 0x0004880601007387 */ /* 0x000fe80000100a00 */
[----:B0-----:R-:W4:Y:S04]  /*4adf0*/  LDL.LU.64 R8, [R1+0x4c0] ;  /* 0x0004c00001087983 */ /* 0x001f280000300a00 */
[----:B--2---:R-:W2:Y:S04]  /*4ae00*/  LDL.LU.64 R10, [R1+0x4c8] ;  /* 0x0004c800010a7983 */ /* 0x004ea80000300a00 */
[----:B--2---:R-:W-:Y:S04]  /*4ae10*/  STL.64 [R1+0x64a0], R10 ;  /* 0x0064a00a01007387 */ /* 0x004fe80000100a00 */
[----:B----4-:R0:W-:Y:S04]  /*4ae20*/  STL.64 [R1+0x6498], R8 ;  /* 0x0064980801007387 */ /* 0x0101e80000100a00 */
[----:B0-----:R-:W2:Y:S04]  /*4ae30*/  LDL.LU.64 R8, [R1+0x4b0] ;  /* 0x0004b00001087983 */ /* 0x001ea80000300a00 */
[----:B------:R-:W2:Y:S04]  /*4ae40*/  LDL.LU.64 R10, [R1+0x4b8] ;  /* 0x0004b800010a7983 */ /* 0x000ea80000300a00 */
[----:B------:R-:W4:Y:S04]  /*4ae50*/  LDL.LU.64 R4, [R1+0x4e0] ;  /* 0x0004e00001047983 */ /* 0x000f280000300a00 */
[----:B------:R-:W2:Y:S01]  /*4ae60*/  LDL.LU.64 R6, [R1+0x4e8] ;  /* 0x0004e80001067983 */ /* 0x000ea20000300a00 */
[C---:B---3--:R-:W-:Y:S03]  /*4ae70*/  HMMA.16816.F32 R16, R12.reuse, R22, R16 ;  /* 0x000000160c10723c */ /* 0x048fe60000001810 */
[----:B--2---:R-:W-:Y:S04]  /*4ae80*/  STL.64 [R1+0x6480], R6 ;  /* 0x0064800601007387 */ /* 0x004fe80000100a00 */
[----:B----4-:R0:W-:Y:S04]  /*4ae90*/  STL.64 [R1+0x6478], R4 ;  /* 0x0064780401007387 */ /* 0x0101e80000100a00 */
[----:B0-----:R-:W2:Y:S04]  /*4aea0*/  LDL.LU.64 R4, [R1+0x4d0] ;  /* 0x0004d00001047983 */ /* 0x001ea80000300a00 */
[----:B------:R-:W2:Y:S04]  /*4aeb0*/  LDL.LU.64 R6, [R1+0x4d8] ;  /* 0x0004d80001067983 */ /* 0x000ea80000300a00 */
[----:B------:R-:W-:Y:S04]  /*4aec0*/  STL.64 [R1+0x6400], R26 ;  /* 0x0064001a01007387 */ /* 0x000fe80000100a00 */
[----:B------:R0:W-:Y:S04]  /*4aed0*/  STL.64 [R1+0x63f8], R24 ;  /* 0x0063f81801007387 */ /* 0x0001e80000100a00 */
[----:B0-----:R-:W3:Y:S04]  /*4aee0*/  LDL.LU.64 R24, [R1+0x4a0] ;  /* 0x0004a00001187983 */ /* 0x001ee80000300a00 */
[----:B------:R-:W3:Y:S04]  /*4aef0*/  LDL.LU.64 R26, [R1+0x4a8] ;  /* 0x0004a800011a7983 */ /* 0x000ee80000300a00 */
[----:B------:R-:W-:Y:S04]  /*4af00*/  STL.64 [R1+0x490], R16 ;  /* 0x0004901001007387 */ /* 0x000fe80000100a00 */
[----:B------:R0:W-:Y:S04]  /*4af10*/  STL.64 [R1+0x498], R18 ;  /* 0x0004981201007387 */ /* 0x0001e80000100a00 */
[----:B0-----:R-:W4:Y:S04]  /*4af20*/  LDL.LU.64 R18, [R1+0x64b0] ;  /* 0x0064b00001127983 */ /* 0x001f280000300a00 */
[----:B------:R-:W2:Y:S01]  /*4af30*/  LDL.LU.64 R16, [R1+0x64a8] ;  /* 0x0064a80001107983 */ /* 0x000ea20000300a00 */
[C---:B---3--:R-:W-:Y:S08]  /*4af40*/  HMMA.16816.F32 R24, R12.reuse, R20, R24 ;  /* 0x000000140c18723c */ /* 0x048ff00000001818 */
[C---:B----4-:R-:W-:Y:S11]  /*4af50*/  HMMA.16816.F32 R8, R12.reuse, R18, R8 ;  /* 0x000000120c08723c */ /* 0x050ff60000001808 */
[----:B------:R-:W-:Y:S04]  /*4af60*/  STL.64 [R1+0x4a0], R24 ;  /* 0x0004a01801007387 */ /* 0x000fe80000100a00 */
[----:B------:R0:W-:Y:S04]  /*4af70*/  STL.64 [R1+0x4a8], R26 ;  /* 0x0004a81a01007387 */ /* 0x0001e80000100a00 */
[----:B0-----:R-:W3:Y:S04]  /*4af80*/  LDL.LU R26, [R1+0xd44] ;  /* 0x000d4400011a7983 */ /* 0x001ee80000300800 */
[----:B------:R-:W3:Y:S04]  /*4af90*/  LDL.LU R27, [R1+0xd40] ;  /* 0x000d4000011b7983 */ /* 0x000ee80000300800 */
[----:B------:R-:W-:Y:S04]  /*4afa0*/  STL.64 [R1+0x6410], R22 ;  /* 0x0064101601007387 */ /* 0x000fe80000100a00 */
[----:B------:R0:W-:Y:S04]  /*4afb0*/  STL.64 [R1+0x6408], R20 ;  /* 0x0064081401007387 */ /* 0x0001e80000100a00 */
[----:B0-----:R-:W4:Y:S04]  /*4afc0*/  LDL.LU.64 R20, [R1+0x510] ;  /* 0x0005100001147983 */ /* 0x001f280000300a00 */
[----:B------:R-:W4:Y:S04]  /*4afd0*/  LDL.LU.64 R22, [R1+0x518] ;  /* 0x0005180001167983 */ /* 0x000f280000300a00 */
        /* <DEDUP_REMOVED lines=27> */
[----:B------:R2:W-:Y:S02]  /*4b190*/  STL.64 [R1+0x63d8], R8 ;  /* 0x0063d80801007387 */ /* 0x0005e40000100a00 */
[C---:B--2---:R-:W-:Y:S08]  /*4b1a0*/  HMMA.16816.F32 R8, R12.reuse, R6, R16 ;  /* 0x000000060c08723c */ /* 0x044ff00000001810 */
[----:B----4-:R-:W-:Y:S11]  /*4b1b0*/  HMMA.16816.F32 R16, R12, R4, R20 ;  /* 0x000000040c10723c */ /* 0x010ff60000001814 */
[----:B------:R0:W-:Y:S04]  /*4b1c0*/  STL.64 [R1+0x4f0], R8 ;  /* 0x0004f00801007387 */ /* 0x0001e80000100a00 */
[----:B------:R1:W-:Y:S04]  /*4b1d0*/  STL.64 [R1+0x4f8], R10 ;  /* 0x0004f80a01007387 */ /* 0x0003e80000100a00 */
[----:B0-----:R-:W2:Y:S04]  /*4b1e0*/  LDL.LU.64 R8, [R1+0x500] ;  /* 0x0005000001087983 */ /* 0x001ea80000300a00 */
[----:B-1----:R-:W2:Y:S04]  /*4b1f0*/  LDL.LU.64 R10, [R1+0x508] ;  /* 0x00050800010a7983 */ /* 0x002ea80000300a00 */
[----:B------:R-:W-:Y:S04]  /*4b200*/  STL.64 [R1+0x510], R16 ;  /* 0x0005101001007387 */ /* 0x000fe80000100a00 */
[----:B------:R-:W-:Y:S04]  /*4b210*/  STL.64 [R1+0x518], R18 ;  /* 0x0005181201007387 */ /* 0x000fe80000100a00 */
[----:B------:R0:W-:Y:S04]  /*4b220*/  STL.64 [R1+0x63c0], R6 ;  /* 0x0063c00601007387 */ /* 0x0001e80000100a00 */
[----:B0-----:R-:W3:Y:S04]  /*4b230*/  LDL R6, [R1] ;  /* 0x0000000001067983 */ /* 0x001ee80000100800 */
[----:B------:R-:W3:Y:S04]  /*4b240*/  LDL R7, [R1+0x4] ;  /* 0x0000040001077983 */ /* 0x000ee80000100800 */
[----:B------:R0:W-:Y:S02]  /*4b250*/  STL.64 [R1+0x63b8], R4 ;  /* 0x0063b80401007387 */ /* 0x0001e40000100a00 */
[----:B0-----:R-:W-:-:S02]  /*4b260*/  IMAD.MOV.U32 R4, RZ, RZ, R2 ;  /* 0x000000ffff047224 */ /* 0x001fc400078e0002 */
[----:B------:R-:W2:Y:S01]  /*4b270*/  LDL.LU R2, [R1+0x6464] ;  /* 0x0064640001027983 */ /* 0x000ea20000300800 */
[----:B------:R-:W-:-:S03]  /*4b280*/  IMAD.MOV.U32 R5, RZ, RZ, R0 ;  /* 0x000000ffff057224 */ /* 0x000fc600078e0000 */
[----:B------:R-:W4:Y:S04]  /*4b290*/  LDL.LU R0, [R1+0xd58] ;  /* 0x000d580001007983 */ /* 0x000f280000300800 */
[----:B---3--:R0:W-:Y:S02]  /*4b2a0*/  STL.64 [R1+0x6418], R6 ;  /* 0x0064180601007387 */ /* 0x0081e40000100a00 */
[----:B0-----:R-:W-:Y:S02]  /*4b2b0*/  IMAD.MOV.U32 R6, RZ, RZ, R3 ;  /* 0x000000ffff067224 */ /* 0x001fe400078e0003 */
[----:B------:R-:W2:Y:S04]  /*4b2c0*/  LDL.LU R3, [R1+0x6460] ;  /* 0x0064600001037983 */ /* 0x000ea80000300800 */
[----:B------:R-:W3:Y:S04]  /*4b2d0*/  LDL R7, [R1+0x14] ;  /* 0x0000140001077983 */ /* 0x000ee80000100800 */
[----:B------:R0:W-:Y:S04]  /*4b2e0*/  STL.64 [R1+0x6430], R4 ;  /* 0x0064300401007387 */ /* 0x0001e80000100a00 */
[----:B0-----:R-:W4:Y:S04]  /*4b2f0*/  LDL R4, [R1+0x18] ;  /* 0x0000180001047983 */ /* 0x001f280000100800 */
[----:B------:R-:W4:Y:S01]  /*4b300*/  LDL R5, [R1+0x1c] ;  /* 0x00001c0001057983 */ /* 0x000f220000100800 */
[----:B--2---:R-:W-:Y:S03]  /*4b310*/  HMMA.16816.F32 R8, R12, R2, R8 ;  /* 0x000000020c08723c */ /* 0x004fe60000001808 */
[----:B---3--:R0:W-:Y:S04]  /*4b320*/  STL.64 [R1+0x6448], R6 ;  /* 0x0064480601007387 */ /* 0x0081e80000100a00 */
[----:B0-----:R-:W2:Y:S04]  /*4b330*/  LDL.LU R6, [R1+0xd50] ;  /* 0x000d500001067983 */ /* 0x001ea80000300800 */
[----:B------:R-:W4:Y:S04]  /*4b340*/  LDL.LU R7, [R1+0xd5c] ;  /* 0x000d5c0001077983 */ /* 0x000f280000300800 */
[----:B------:R-:W3:Y:S04]  /*4b350*/  LDL.LU R13, [R1+0xd4c] ;  /* 0x000d4c00010d7983 */ /* 0x000ee80000300800 */
[----:B------:R-:W3:Y:S04]  /*4b360*/  LDL.LU R14, [R1+0xd48] ;  /* 0x000d4800010e7983 */ /* 0x000ee80000300800 */
[----:B------:R-:W-:Y:S04]  /*4b370*/  STL.64 [R1+0x500], R8 ;  /* 0x0005000801007387 */ /* 0x000fe80000100a00 */
[----:B------:R-:W-:Y:S04]  /*4b380*/  STL.64 [R1+0x508], R10 ;  /* 0x0005080a01007387 */ /* 0x000fe80000100a00 */
[----:B------:R-:W2:Y:S04]  /*4b390*/  LDL.LU R15, [R1+0xd54] ;  /* 0x000d5400010f7983 */ /* 0x000ea80000300800 */
[----:B------:R-:W2:Y:S04]  /*4b3a0*/  LDL.LU.64 R20, [R1+0x550] ;  /* 0x0005500001147983 */ /* 0x000ea80000300a00 */
[----:B------:R-:W2:Y:S04]  /*4b3b0*/  LDL.LU.64 R22, [R1+0x558] ;  /* 0x0005580001167983 */ /* 0x000ea80000300a00 */
[----:B--2---:R-:W-:Y:S04]  /*4b3c0*/  STL.64 [R1+0x6428], R22 ;  /* 0x0064281601007387 */ /* 0x004fe80000100a00 */
[----:B------:R0:W-:Y:S04]  /*4b3d0*/  STL.64 [R1+0x6420], R20 ;  /* 0x0064201401007387 */ /* 0x0001e80000100a00 */
[----:B0-----:R-:W2:Y:S04]  /*4b3e0*/  LDL.LU.64 R20, [R1+0x540] ;  /* 0x0005400001147983 */ /* 0x001ea80000300a00 */
[----:B------:R-:W2:Y:S04]  /*4b3f0*/  LDL.LU.64 R22, [R1+0x548] ;  /* 0x0005480001167983 */ /* 0x000ea80000300a00 */
[----:B--2---:R-:W-:Y:S04]  /*4b400*/  STL.64 [R1+0x6440], R22 ;  /* 0x0064401601007387 */ /* 0x004fe80000100a00 */
[----:B------:R0:W-:Y:S04]  /*4b410*/  STL.64 [R1+0x6438], R20 ;  /* 0x0064381401007387 */ /* 0x0001e80000100a00 */
[----:B0-----:R-:W2:Y:S04]  /*4b420*/  LDL.LU.64 R20, [R1+0x530] ;  /* 0x0005300001147983 */ /* 0x001ea80000300a00 */
[----:B------:R-:W2:Y:S01]  /*4b430*/  LDL.LU.64 R22, [R1+0x538] ;  /* 0x0005380001167983 */ /* 0x000ea20000300a00 */
[----:B---3--:R-:W-:-:S02]  /*4b440*/  IMAD R13, R14, 0x100, R13 ;  /* 0x000001000e0d7824 */ /* 0x008fc400078e020d */
[----:B------:R-:W-:Y:S02]  /*4b450*/  IMAD R14, R6, 0x100, R15 ;  /* 0x00000100060e7824 */ /* 0x000fe400078e020f */
[----:B------:R-:W-:Y:S02]  /*4b460*/  IMAD R12, R27, 0x100, R26 ;  /* 0x000001001b0c7824 */ /* 0x000fe400078e021a */
[----:B----4-:R-:W-:Y:S01]  /*4b470*/  IMAD R15, R0, 0x100, R7 ;  /* 0x00000100000f7824 */ /* 0x010fe200078e0207 */
        /* <DEDUP_REMOVED lines=23> */
[----:B------:R0:W-:Y:S04]  /*4b5f0*/  STL.64 [R1+0x530], R4 ;  /* 0x0005300401007387 */ /* 0x0001e80000100a00 */
[----:B------:R2:W-:Y:S04]  /*4b600*/  STL.64 [R1+0x538], R6 ;  /* 0x0005380601007387 */ /* 0x0005e80000100a00 */
[----:B0-----:R-:W2:Y:S02]  /*4b610*/  LDL.LU.64 R4, [R1+0x6430] ;  /* 0x0064300001047983 */ /* 0x001ea40000300a00 */
[----:B--2---:R-:W-:Y:S02]  /*4b620*/  HMMA.16816.F32 R4, R12, R4, R20 ;  /* 0x000000040c04723c */ /* 0x004fe40000001814 */
[----:B------:R-:W2:Y:S04]  /*4b630*/  LDL.LU.64 R22, [R1+0x6428] ;  /* 0x0064280001167983 */ /* 0x000ea80000300a00 */
[----:B------:R-:W2:-:S13]  /*4b640*/  LDL.LU.64 R20, [R1+0x6420] ;  /* 0x0064200001147983 */ /* 0x000e9a0000300a00 */
[----:B------:R-:W-:Y:S04]  /*4b650*/  STL.64 [R1+0x540], R4 ;  /* 0x0005400401007387 */ /* 0x000fe80000100a00 */
[----:B------:R0:W-:Y:S04]  /*4b660*/  STL.64 [R1+0x548], R6 ;  /* 0x0005480601007387 */ /* 0x0001e80000100a00 */
[----:B0-----:R-:W2:Y:S01]  /*4b670*/  LDL.LU.64 R6, [R1+0x6418] ;  /* 0x0064180001067983 */ /* 0x001ea20000300a00 */
[C---:B---3--:R-:W-:Y:S08]  /*4b680*/  HMMA.16816.F32 R24, R12.reuse, R28, R24 ;  /* 0x0000001c0c18723c */ /* 0x048ff00000001818 */
[----:B--2---:R-:W-:Y:S01]  /*4b690*/  HMMA.16816.F32 R4, R12, R6, R20 ;  /* 0x000000060c04723c */ /* 0x004fe20000001814 */
[----:B------:R-:W2:Y:S04]  /*4b6a0*/  LDL.LU.64 R22, [R1+0x6410] ;  /* 0x0064100001167983 */ /* 0x000ea80000300a00 */
[----:B------:R-:W3:-:S14]  /*4b6b0*/  LDL.LU.64 R20, [R1+0x6408] ;  /* 0x0064080001147983 */ /* 0x000edc0000300a00 */
[----:B------:R0:W-:Y:S04]  /*4b6c0*/  STL.64 [R1+0x550], R4 ;  /* 0x0005500401007387 */ /* 0x0001e80000100a00 */
[----:B------:R1:W-:Y:S04]  /*4b6d0*/  STL.64 [R1+0x558], R6 ;  /* 0x0005580601007387 */ /* 0x0003e80000100a00 */
[----:B0-----:R-:W2:Y:S04]  /*4b6e0*/  LDL.LU.64 R4, [R1+0x590] ;  /* 0x0005900001047983 */ /* 0x001ea80000300a00 */
[----:B-1----:R-:W2:Y:S04]  /*4b6f0*/  LDL.LU.64 R6, [R1+0x598] ;  /* 0x0005980001067983 */ /* 0x002ea80000300a00 */
[----:B------:R-:W-:Y:S04]  /*4b700*/  STL.64 [R1+0x560], R24 ;  /* 0x0005601801007387 */ /* 0x000fe80000100a00 */
[----:B------:R0:W-:Y:S04]  /*4b710*/  STL.64 [R1+0x568], R26 ;  /* 0x0005681a01007387 */ /* 0x0001e80000100a00 */
[----:B0-----:R-:W4:Y:S04]  /*4b720*/  LDL.LU.64 R26, [R1+0x6400] ;  /* 0x00640000011a7983 */ /* 0x001f280000300a00 */
[----:B------:R-:W2:Y:S04]  /*4b730*/  LDL.LU.64 R24, [R1+0x63f8] ;  /* 0x0063f80001187983 */ /* 0x000ea80000300a00 */
[----:B------:R-:W-:Y:S01]  /*4b740*/  STL.64 [R1+0x6370], R28 ;  /* 0x0063701c01007387 */ /* 0x000fe20000100a00 */
[C---:B----4-:R-:W-:Y:S08]  /*4b750*/  HMMA.16816.F32 R16, R12.reuse, R26, R16 ;  /* 0x0000001a0c10723c */ /* 0x050ff00000001810 */
[C---:B--2---:R-:W-:Y:S11]  /*4b760*/  HMMA.16816.F32 R8, R12.reuse, R24, R8 ;  /* 0x000000180c08723c */ /* 0x044ff60000001808 */
[----:B------:R0:W-:Y:S04]  /*4b770*/  STL.64 [R1+0x570], R16 ;  /* 0x0005701001007387 */ /* 0x0001e80000100a00 */
[----:B------:R1:W-:Y:S04]  /*4b780*/  STL.64 [R1+0x578], R18 ;  /* 0x0005781201007387 */ /* 0x0003e80000100a00 */
[----:B0-----:R-:W3:Y:S04]  /*4b790*/  LDL.LU.64 R16, [R1+0x5a0] ;  /* 0x0005a00001107983 */ /* 0x001ee80000300a00 */
[----:B-1----:R-:W3:Y:S04]  /*4b7a0*/  LDL.LU.64 R18, [R1+0x5a8] ;  /* 0x0005a80001127983 */ /* 0x002ee80000300a00 */
[----:B------:R-:W-:Y:S04]  /*4b7b0*/  STL.64 [R1+0x580], R8 ;  /* 0x0005800801007387 */ /* 0x000fe80000100a00 */
[----:B------:R-:W-:Y:S04]  /*4b7c0*/  STL.64 [R1+0x588], R10 ;  /* 0x0005880a01007387 */ /* 0x000fe80000100a00 */
[----:B------:R-:W2:Y:S04]  /*4b7d0*/  LDL.LU R0, [R1+0xd78] ;  /* 0x000d780001007983 */ /* 0x000ea80000300800 */
[----:B------:R0:W-:Y:S04]  /*4b7e0*/  STL.64 [R1+0x6368], R26 ;  /* 0x0063681a01007387 */ /* 0x0001e80000100a00 */
[----:B0-----:R-:W4:Y:S04]  /*4b7f0*/  LDL.LU.64 R26, [R1+0x18] ;  /* 0x00001800011a7983 */ /* 0x001f280000300a00 */
[----:B------:R0:W-:Y:S04]  /*4b800*/  STL.64 [R1+0x6360], R24 ;  /* 0x0063601801007387 */ /* 0x0001e80000100a00 */
[----:B0-----:R-:W2:Y:S04]  /*4b810*/  LDL.LU R24, [R1+0xd70] ;  /* 0x000d700001187983 */ /* 0x001ea80000300800 */
[----:B------:R-:W2:Y:S01]  /*4b820*/  LDL.LU R25, [R1+0xd7c] ;  /* 0x000d7c0001197983 */ /* 0x000ea20000300800 */
[C---:B------:R-:W-:Y:S03]  /*4b830*/  HMMA.16816.F32 R4, R12.reuse, R22, R4 ;  /* 0x000000160c04723c */ /* 0x040fe60000001804 */
[----:B----4-:R-:W-:Y:S04]  /*4b840*/  STL.64 [R1+0x63b0], R26 ;  /* 0x0063b01a01007387 */ /* 0x010fe80000100a00 */
[----:B--2---:R0:W-:Y:S04]  /*4b850*/  STL.64 [R1+0x63a8], R24 ;  /* 0x0063a81801007387 */ /* 0x0041e80000100a00 */
[----:B0-----:R-:W2:Y:S04]  /*4b860*/  LDL.LU.64 R24, [R1+0x5b0] ;  /* 0x0005b00001187983 */ /* 0x001ea80000300a00 */
[----:B------:R-:W2:Y:S04]  /*4b870*/  LDL.LU.64 R26, [R1+0x5b8] ;  /* 0x0005b800011a7983 */ /* 0x000ea80000300a00 */
[----:B------:R-:W4:Y:S04]  /*4b880*/  LDL.LU.64 R8, [R1+0x5c0] ;  /* 0x0005c00001087983 */ /* 0x000f280000300a00 */
[----:B------:R-:W4:Y:S04]  /*4b890*/  LDL.LU.64 R10, [R1+0x5c8] ;  /* 0x0005c800010a7983 */ /* 0x000f280000300a00 */
[----:B------:R0:W-:Y:S04]  /*4b8a0*/  STL.64 [R1+0x590], R4 ;  /* 0x0005900401007387 */ /* 0x0001e80000100a00 */
[----:B------:R1:W-:Y:S04]  /*4b8b0*/  STL.64 [R1+0x598], R6 ;  /* 0x0005980601007387 */ /* 0x0003e80000100a00 */
[----:B0-----:R-:W2:Y:S04]  /*4b8c0*/  LDL.LU.64 R4, [R1+0x5e0] ;  /* 0x0005e00001047983 */ /* 0x001ea80000300a00 */
[----:B-1----:R-:W2:Y:S01]  /*4b8d0*/  LDL.LU.64 R6, [R1+0x5e8] ;  /* 0x0005e80001067983 */ /* 0x002ea20000300a00 */
[C---:B---3--:R-:W-:Y:S03]  /*4b8e0*/  HMMA.16816.F32 R16, R12.reuse, R20, R16 ;  /* 0x000000140c10723c */ /* 0x048fe60000001810 */
[----:B--2---:R-:W-:Y:S04]  /*4b8f0*/  STL.64 [R1+0x63d0], R6 ;  /* 0x0063d00601007387 */ /* 0x004fe80000100a00 */
[----:B------:R0:W-:Y:S04]  /*4b900*/  STL.64 [R1+0x63c8], R4 ;  /* 0x0063c80401007387 */ /* 0x0001e80000100a00 */
[----:B0-----:R-:W2:Y:S04]  /*4b910*/  LDL.LU.64 R4, [R1+0x5d0] ;  /* 0x0005d00001047983 */ /* 0x001ea80000300a00 */
[----:B------:R-:W2:Y:S04]  /*4b920*/  LDL.LU.64 R6, [R1+0x5d8] ;  /* 0x0005d80001067983 */ /* 0x000ea80000300a00 */
[----:B------:R-:W-:Y:S04]  /*4b930*/  STL.64 [R1+0x5a0], R16 ;  /* 0x0005a01001007387 */ /* 0x000fe80000100a00 */
[----:B------:R0:W-:Y:S04]  /*4b940*/  STL.64 [R1+0x5a8], R18 ;  /* 0x0005a81201007387 */ /* 0x0001e80000100a00 */
[----:B0-----:R-:W3:Y:S04]  /*4b950*/  LDL.LU.64 R18, [R1+0x63f0] ;  /* 0x0063f00001127983 */ /* 0x001ee80000300a00 */
[----:B------:R-:W4:Y:S04]  /*4b960*/  LDL.LU.64 R16, [R1+0x63e8] ;  /* 0x0063e80001107983 */ /* 0x000f280000300a00 */
[----:B------:R-:W-:Y:S04]  /*4b970*/  STL.64 [R1+0x6348], R22 ;  /* 0x0063481601007387 */ /* 0x000fe80000100a00 */
[----:B------:R0:W-:Y:S04]  /*4b980*/  STL.64 [R1+0x6340], R20 ;  /* 0x0063401401007387 */ /* 0x0001e80000100a00 */
[----:B0-----:R-:W2:Y:S04]  /*4b990*/  LDL.LU.64 R20, [R1+0x5f0] ;  /* 0x0005f00001147983 */ /* 0x001ea80000300a00 */
[----:B------:R-:W2:Y:S01]  /*4b9a0*/  LDL.LU.64 R22, [R1+0x5f8] ;  /* 0x0005f80001167983 */ /* 0x000ea20000300a00 */
[C---:B---3--:R-:W-:Y:S08]  /*4b9b0*/  HMMA.16816.F32 R24, R12.reuse, R18, R24 ;  /* 0x000000120c18723c */ /* 0x048ff00000001818 */
[C---:B----4-:R-:W-:Y:S11]  /*4b9c0*/  HMMA.16816.F32 R8, R12.reuse, R16, R8 ;  /* 0x000000100c08723c */ /* 0x050ff60000001808 */
[----:B------:R0:W-:Y:S04]  /*4b9d0*/  STL.64 [R1+0x5b0], R24 ;  /* 0x0005b01801007387 */ /* 0x0001e80000100a00 */
[----:B------:R1:W-:Y:S04]  /*4b9e0*/  STL.64 [R1+0x5b8], R26 ;  /* 0x0005b81a01007387 */ /* 0x0003e80000100a00 */
[----:B0-----:R-:W3:Y:S04]  /*4b9f0*/  LDL.LU.64 R24, [R1+0x610] ;  /* 0x0006100001187983 */ /* 0x001ee80000300a00 */
[----:B-1----:R-:W3:Y:S04]  /*4ba00*/  LDL.LU.64 R26, [R1+0x618] ;  /* 0x00061800011a7983 */ /* 0x002ee80000300a00 */
[----:B------:R0:W-:Y:S04]  /*4ba10*/  STL [R1+0x6334], R18 ;  /* 0x0063341201007387 */ /* 0x0001e80000100800 */
[----:B0-----:R-:W4:Y:S04]  /*4ba20*/  LDL.LU R18, [R1+0xd74] ;  /* 0x000d740001127983 */ /* 0x001f280000300800 */
[----:B------:R0:W-:Y:S04]  /*4ba30*/  STL [R1+0x6330], R19 ;  /* 0x0063301301007387 */ /* 0x0001e80000100800 */
[----:B0-----:R-:W2:Y:S04]  /*4ba40*/  LDL.LU R19, [R1+0xd68] ;  /* 0x000d680001137983 */ /* 0x001ea80000300800 */
[----:B------:R-:W-:Y:S04]  /*4ba50*/  STL.64 [R1+0x5c0], R8 ;  /* 0x0005c00801007387 */ /* 0x000fe80000100a00 */
[----:B------:R0:W-:Y:S04]  /*4ba60*/  STL.64 [R1+0x5c8], R10 ;  /* 0x0005c80a01007387 */ /* 0x0001e80000100a00 */
[----:B0-----:R-:W2:Y:S04]  /*4ba70*/  LDL.LU.64 R10, [R1+0x63e0] ;  /* 0x0063e000010a7983 */ /* 0x001ea80000300a00 */
[----:B------:R-:W3:Y:S04]  /*4ba80*/  LDL.LU.64 R8, [R1+0x63d8] ;  /* 0x0063d80001087983 */ /* 0x000ee80000300a00 */
[----:B------:R0:W-:Y:S04]  /*4ba90*/  STL [R1+0x6338], R17 ;  /* 0x0063381101007387 */ /* 0x0001e80000100800 */
[----:B0-----:R-:W3:Y:S01]  /*4baa0*/  LDL.LU R17, [R1+0xd6c] ;  /* 0x000d6c0001117983 */ /* 0x001ee20000300800 */
        /* <DEDUP_REMOVED lines=14> */
[----:B0-----:R-:W4:Y:S04]  /*4bb90*/  LDL.LU R8, [R1+0xd64] ;  /* 0x000d640001087983 */ /* 0x001f280000300800 */
[----:B------:R-:W4:Y:S01]  /*4bba0*/  LDL.LU R9, [R1+0xd60] ;  /* 0x000d600001097983 */ /* 0x000f220000300800 */
[C---:B--2---:R-:W-:Y:S08]  /*4bbb0*/  HMMA.16816.F32 R20, R12.reuse, R6, R20 ;  /* 0x000000060c14723c */ /* 0x044ff00000001814 */
[C---:B---3--:R-:W-:Y:S11]  /*4bbc0*/  HMMA.16816.F32 R24, R12.reuse, R4, R24 ;  /* 0x000000040c18723c */ /* 0x048ff60000001818 */
[----:B------:R0:W-:Y:S04]  /*4bbd0*/  STL.64 [R1+0x5f0], R20 ;  /* 0x0005f01401007387 */ /* 0x0001e80000100a00 */
[----:B------:R1:W-:Y:S04]  /*4bbe0*/  STL.64 [R1+0x5f8], R22 ;  /* 0x0005f81601007387 */ /* 0x0003e80000100a00 */
[----:B0-----:R-:W2:Y:S04]  /*4bbf0*/  LDL.LU.64 R20, [R1+0x620] ;  /* 0x0006200001147983 */ /* 0x001ea80000300a00 */
[----:B-1----:R-:W2:Y:S04]  /*4bc00*/  LDL.LU.64 R22, [R1+0x628] ;  /* 0x0006280001167983 */ /* 0x002ea80000300a00 */
[----:B------:R-:W-:Y:S04]  /*4bc10*/  STL.64 [R1+0x610], R24 ;  /* 0x0006101801007387 */ /* 0x000fe80000100a00 */
[----:B------:R0:W-:Y:S04]  /*4bc20*/  STL.64 [R1+0x618], R26 ;  /* 0x0006181a01007387 */ /* 0x0001e80000100a00 */
[----:B0-----:R-:W2:Y:S04]  /*4bc30*/  LDL.LU.64 R26, [R1+0x63b0] ;  /* 0x0063b000011a7983 */ /* 0x001ea80000300a00 */
[----:B------:R-:W3:Y:S04]  /*4bc40*/  LDL.LU.64 R24, [R1+0x63a8] ;  /* 0x0063a80001187983 */ /* 0x000ee80000300a00 */
[----:B------:R-:W2:Y:S04]  /*4bc50*/  LDL.LU.64 R10, [R1+0x8] ;  /* 0x00000800010a7983 */ /* 0x000ea80000300a00 */
[----:B--2---:R0:W-:Y:S04]  /*4bc60*/  STL.64 [R1+0x6390], R10 ;  /* 0x0063900a01007387 */ /* 0x0041e80000100a00 */
[----:B0-----:R-:W2:Y:S04]  /*4bc70*/  LDL.LU.64 R10, [R1+0x10] ;  /* 0x00001000010a7983 */ /* 0x001ea80000300a00 */
[----:B------:R-:W2:Y:S04]  /*4bc80*/  LDL.LU.64 R28, [R1] ;  /* 0x00000000011c7983 */ /* 0x000ea80000300a00 */
[----:B------:R-:W-:Y:S04]  /*4bc90*/  STL.64 [R1+0x6328], R6 ;  /* 0x0063280601007387 */ /* 0x000fe80000100a00 */
[----:B------:R0:W-:Y:S04]  /*4bca0*/  STL.64 [R1+0x6320], R4 ;  /* 0x0063200401007387 */ /* 0x0001e80000100a00 */
[----:B0-----:R-:W2:Y:S04]  /*4bcb0*/  LDL.LU.64 R4, [R1+0x600] ;  /* 0x0006000001047983 */ /* 0x001ea80000300a00 */
[----:B------:R-:W2:Y:S02]  /*4bcc0*/  LDL.LU.64 R6, [R1+0x608] ;  /* 0x0006080001067983 */ /* 0x000ea40000300a00 */
[----:B--2---:R-:W-:Y:S01]  /*4bcd0*/  HMMA.16816.F32 R4, R12, R2, R4 ;  /* 0x000000020c04723c */ /* 0x004fe20000001804 */
[----:B----4-:R-:W-:-:S02]  /*4bce0*/  IMAD R12, R9, 0x100, R8 ;  /* 0x00000100090c7824 */ /* 0x010fc400078e0208 */
[----:B------:R-:W-:Y:S02]  /*4bcf0*/  IMAD R13, R19, 0x100, R17 ;  /* 0x00000100130d7824 */ /* 0x000fe400078e0211 */
[----:B---3--:R-:W-:Y:S02]  /*4bd00*/  IMAD R14, R24, 0x100, R18 ;  /* 0x00000100180e7824 */ /* 0x008fe400078e0212 */
[----:B------:R-:W-:Y:S01]  /*4bd10*/  IMAD R15, R0, 0x100, R25 ;  /* 0x00000100000f7824 */ /* 0x000fe200078e0219 */
[----:B------:R-:W-:Y:S02]  /*4bd20*/  F2FP.F16.E4M3.UNPACK_B R12, R12 ;  /* 0x0000000cff0c723e */ /* 0x000fe400020006ff */
[----:B------:R-:W-:Y:S02]  /*4bd30*/  F2FP.F16.E4M3.UNPACK_B R13, R13 ;  /* 0x0000000dff0d723e */ /* 0x000fe400020006ff */
[----:B------:R-:W-:Y:S02]  /*4bd40*/  F2FP.F16.E4M3.UNPACK_B R14, R14 ;  /* 0x0000000eff0e723e */ /* 0x000fe400020006ff */
[----:B------:R-:W-:-:S05]  /*4bd50*/  F2FP.F16.E4M3.UNPACK_B R15, R15 ;  /* 0x0000000fff0f723e */ /* 0x000fca00020006ff */
[----:B------:R-:W-:Y:S04]  /*4bd60*/  STL.64 [R1+0x600], R4 ;  /* 0x0006000401007387 */ /* 0x000fe80000100a00 */
[----:B------:R0:W-:Y:S02]  /*4bd70*/  STL.64 [R1+0x608], R6 ;  /* 0x0006080601007387 */ /* 0x0001e40000100a00 */
[----:B0-----:R-:W-:Y:S01]  /*4bd80*/  HMMA.16816.F32 R4, R12, R26, R20 ;  /* 0x0000001a0c04723c */ /* 0x001fe20000001814 */
[----:B------:R-:W-:-:S15]  /*4bd90*/  IMAD.MOV.U32 R19, RZ, RZ, R26 ;  /* 0x000000ffff137224 */ /* 0x000fde00078e001a */
[----:B------:R-:W-:-:S03]  /*4bda0*/  NOP ;  /* 0x0000000000007918 */ /* 0x000fc60000000000 */
[----:B------:R-:W-:Y:S04]  /*4bdb0*/  STL.64 [R1+0x620], R4 ;  /* 0x0006200401007387 */ /* 0x000fe80000100a00 */
[----:B------:R-:W-:Y:S04]  /*4bdc0*/  STL.64 [R1+0x628], R6 ;  /* 0x0006280601007387 */ /* 0x000fe80000100a00 */
[----:B------:R-:W-:Y:S04]  /*4bdd0*/  STL [R1+0x638c], R19 ;  /* 0x00638c1301007387 */ /* 0x000fe80000100800 */
[----:B------:R0:W-:Y:S04]  /*4bde0*/  STL [R1+0x6388], R16 ;  /* 0x0063881001007387 */ /* 0x0001e80000100800 */
[----:B0-----:R-:W2:Y:S04]  /*4bdf0*/  LDL.LU.64 R16, [R1+0x640] ;  /* 0x0006400001107983 */ /* 0x001ea80000300a00 */
[----:B------:R-:W3:Y:S01]  /*4be00*/  LDL.LU.64 R18, [R1+0x648] ;  /* 0x0006480001127983 */ /* 0x000ee20000300a00 */
[----:B------:R-:W-:-:S03]  /*4be10*/  IMAD.MOV.U32 R0, RZ, RZ, R27 ;  /* 0x000000ffff007224 */ /* 0x000fc600078e001b */
[----:B---3--:R-:W-:Y:S04]  /*4be20*/  STL.64 [R1+0x63a0], R18 ;  /* 0x0063a01201007387 */ /* 0x008fe80000100a00 */
[----:B--2---:R0:W-:Y:S04]  /*4be30*/  STL.64 [R1+0x6398], R16 ;  /* 0x0063981001007387 */ /* 0x0041e80000100a00 */
[----:B0-----:R-:W2:Y:S04]  /*4be40*/  LDL.LU.64 R16, [R1+0x630] ;  /* 0x0006300001107983 */ /* 0x001ea80000300a00 */
[----:B------:R-:W2:Y:S04]  /*4be50*/  LDL.LU.64 R18, [R1+0x638] ;  /* 0x0006380001127983 */ /* 0x000ea80000300a00 */
[----:B------:R-:W3:Y:S04]  /*4be60*/  LDL.LU.64 R24, [R1+0x660] ;  /* 0x0006600001187983 */ /* 0x000ee80000300a00 */
[----:B------:R-:W4:Y:S04]  /*4be70*/  LDL.LU.64 R26, [R1+0x668] ;  /* 0x00066800011a7983 */ /* 0x000f280000300a00 */
[----:B----4-:R-:W-:Y:S04]  /*4be80*/  STL.64 [R1+0x6380], R26 ;  /* 0x0063801a01007387 */ /* 0x010fe80000100a00 */
[----:B---3--:R0:W-:Y:S04]  /*4be90*/  STL.64 [R1+0x6378], R24 ;  /* 0x0063781801007387 */ /* 0x0081e80000100a00 */
[----:B0-----:R-:W3:Y:S04]  /*4bea0*/  LDL.LU.64 R24, [R1+0x650] ;  /* 0x0006500001187983 */ /* 0x001ee80000300a00 */
[----:B------:R-:W3:Y:S04]  /*4beb0*/  LDL.LU.64 R26, [R1+0x658] ;  /* 0x00065800011a7983 */ /* 0x000ee80000300a00 */
[----:B------:R-:W4:Y:S04]  /*4bec0*/  LDL.LU.64 R20, [R1+0x6e0] ;  /* 0x0006e00001147983 */ /* 0x000f280000300a00 */
[----:B------:R-:W3:Y:S01]  /*4bed0*/  LDL.LU.64 R22, [R1+0x6e8] ;  /* 0x0006e80001167983 */ /* 0x000ee20000300a00 */
[----:B--2---:R-:W-:Y:S01]  /*4bee0*/  HMMA.16816.F32 R16, R12, R10, R16 ;  /* 0x0000000a0c10723c */ /* 0x004fe20000001810 */
[----:B------:R-:W-:-:S02]  /*4bef0*/  IMAD.MOV.U32 R9, RZ, RZ, R10 ;  /* 0x000000ffff097224 */ /* 0x000fc400078e000a */
[----:B------:R-:W-:Y:S01]  /*4bf00*/  IMAD.MOV.U32 R8, RZ, RZ, R11 ;  /* 0x000000ffff087224 */ /* 0x000fe200078e000b */
[----:B---3--:R-:W-:Y:S04]  /*4bf10*/  STL.64 [R1+0x6358], R22 ;  /* 0x0063581601007387 */ /* 0x008fe80000100a00 */
[----:B----4-:R0:W-:Y:S04]  /*4bf20*/  STL.64 [R1+0x6350], R20 ;  /* 0x0063501401007387 */ /* 0x0101e80000100a00 */
[----:B0-----:R-:W2:Y:S04]  /*4bf30*/  LDL.LU.64 R20, [R1+0x670] ;  /* 0x0006700001147983 */ /* 0x001ea80000300a00 */
[----:B------:R-:W2:Y:S04]  /*4bf40*/  LDL.LU.64 R22, [R1+0x678] ;  /* 0x0006780001167983 */ /* 0x000ea80000300a00 */
[----:B------:R-:W3:Y:S04]  /*4bf50*/  LDL.LU.64 R4, [R1+0x790] ;  /* 0x0007900001047983 */ /* 0x000ee80000300a00 */
[----:B------:R-:W3:Y:S04]  /*4bf60*/  LDL.LU.64 R6, [R1+0x798] ;  /* 0x0007980001067983 */ /* 0x000ee80000300a00 */
[----:B------:R-:W-:Y:S04]  /*4bf70*/  STL.64 [R1+0x630], R16 ;  /* 0x0006301001007387 */ /* 0x000fe80000100a00 */
[----:B------:R0:W-:Y:S04]  /*4bf80*/  STL.64 [R1+0x638], R18 ;  /* 0x0006381201007387 */ /* 0x0001e80000100a00 */
[----:B0-----:R-:W4:Y:S04]  /*4bf90*/  LDL.LU.64 R18, [R1+0x63a0] ;  /* 0x0063a00001127983 */ /* 0x001f280000300a00 */
[----:B------:R-:W4:Y:S04]  /*4bfa0*/  LDL.LU.64 R16, [R1+0x6398] ;  /* 0x0063980001107983 */ /* 0x000f280000300a00 */
[----:B------:R-:W4:Y:S01]  /*4bfb0*/  LDL.LU.64 R10, [R1+0x6390] ;  /* 0x00639000010a7983 */ /* 0x000f220000300a00 */
[C---:B------:R-:W-:Y:S08]  /*4bfc0*/  HMMA.16816.F32 R24, R12.reuse, R28, R24 ;  /* 0x0000001c0c18723c */ /* 0x040ff00000001818 */
[----:B----4-:R-:W-:-:S15]  /*4bfd0*/  HMMA.16816.F32 R16, R12, R10, R16 ;  /* 0x0000000a0c10723c */ /* 0x010fde0000001810 */
[----:B------:R-:W-:-:S04]  /*4bfe0*/  NOP ;  /* 0x0000000000007918 */ /* 0x000fc80000000000 */
[----:B------:R0:W-:Y:S04]  /*4bff0*/  STL.64 [R1+0x640], R16 ;  /* 0x0006401001007387 */ /* 0x0001e80000100a00 */
[----:B------:R1:W-:Y:S01]  /*4c000*/  STL.64 [R1+0x648], R18 ;  /* 0x0006481201007387 */ /* 0x0003e20000100a00 */
[----:B0-----:R-:W-:-:S03]  /*4c010*/  IMAD.MOV.U32 R17, RZ, RZ, R10 ;  /* 0x000000ffff117224 */ /* 0x001fc600078e000a */
[----:B-1----:R-:W4:Y:S01]  /*4c020*/  LDL.LU R19, [R1+0x638c] ;  /* 0x00638c0001137983 */ /* 0x002f220000300800 */
[----:B------:R-:W-:-:S03]  /*4c030*/  IMAD.MOV.U32 R18, RZ, RZ, R11 ;  /* 0x000000ffff127224 */ /* 0x000fc600078e000b */
[----:B------:R-:W2:Y:S01]  /*4c040*/  LDL.LU R16, [R1+0x6388] ;  /* 0x0063880001107983 */ /* 0x000ea20000300800 */
[----:B------:R-:W-:-:S03]  /*4c050*/  IMAD.MOV.U32 R11, RZ, RZ, R28 ;  /* 0x000000ffff0b7224 */ /* 0x000fc600078e001c */
[----:B------:R-:W-:Y:S01]  /*4c060*/  STL.64 [R1+0x650], R24 ;  /* 0x0006501801007387 */ /* 0x000fe20000100a00 */
[----:B------:R-:W-:-:S03]  /*4c070*/  IMAD.MOV.U32 R10, RZ, RZ, R29 ;  /* 0x000000ffff0a7224 */ /* 0x000fc600078e001d */
[----:B------:R0:W-:Y:S04]  /*4c080*/  STL.64 [R1+0x658], R26 ;  /* 0x0006581a01007387 */ /* 0x0001e80000100a00 */
[----:B0-----:R-:W2:Y:S04]  /*4c090*/  LDL.LU.64 R26, [R1+0x6380] ;  /* 0x00638000011a7983 */ /* 0x001ea80000300a00 */
[----:B------:R-:W2:Y:S04]  /*4c0a0*/  LDL.LU.64 R24, [R1+0x6378] ;  /* 0x0063780001187983 */ /* 0x000ea80000300a00 */
[----:B------:R-:W2:Y:S02]  /*4c0b0*/  LDL.LU.64 R28, [R1+0x6370] ;  /* 0x00637000011c7983 */ /* 0x000ea40000300a00 */
[----:B--2---:R-:W-:-:S15]  /*4c0c0*/  HMMA.16816.F32 R24, R12, R28, R24 ;  /* 0x0000001c0c18723c */ /* 0x004fde0000001818 */
[----:B------:R-:W-:-:S04]  /*4c0d0*/  NOP ;  /* 0x0000000000007918 */ /* 0x000fc80000000000 */
[----:B------:R-:W-:Y:S04]  /*4c0e0*/  STL.64 [R1+0x660], R24 ;  /* 0x0006601801007387 */ /* 0x000fe80000100a00 */
[----:B------:R0:W-:Y:S04]  /*4c0f0*/  STL.64 [R1+0x668], R26 ;  /* 0x0006681a01007387 */ /* 0x0001e80000100a00 */
[----:B0-----:R-:W2:Y:S04]  /*4c100*/  LDL.LU.64 R26, [R1+0x6368] ;  /* 0x00636800011a7983 */ /* 0x001ea80000300a00 */
[----:B------:R-:W3:Y:S04]  /*4c110*/  LDL.LU.64 R24, [R1+0x6360] ;  /* 0x0063600001187983 */ /* 0x000ee80000300a00 */
[----:B------:R-:W-:Y:S01]  /*4c120*/  STL [R1+0x62e8], R29 ;  /* 0x0062e81d01007387 */ /* 0x000fe20000100800 */
        /* <DEDUP_REMOVED lines=14> */
[----:B0-----:R-:W2:Y:S04]  /*4c210*/  LDL.LU.64 R24, [R1+0x740] ;  /* 0x0007400001187983 */ /* 0x001ea80000300a00 */
[----:B------:R-:W2:Y:S02]  /*4c220*/  LDL.LU.64 R26, [R1+0x748] ;  /* 0x00074800011a7983 */ /* 0x000ea40000300a00 */
[----:B--2---:R-:W-:-:S15]  /*4c230*/  HMMA.16816.F32 R24, R12, R22, R24 ;  /* 0x000000160c18723c */ /* 0x004fde0000001818 */
[----:B------:R-:W-:-:S04]  /*4c240*/  NOP ;  /* 0x0000000000007918 */ /* 0x000fc80000000000 */
[----:B------:R-:W-:Y:S04]  /*4c250*/  STL.64 [R1+0x740], R24 ;  /* 0x0007401801007387 */ /* 0x000fe80000100a00 */
[----:B------:R3:W-:Y:S02]  /*4c260*/  STL.64 [R1+0x748], R26 ;  /* 0x0007481a01007387 */ /* 0x0007e40000100a00 */
[----:B---3--:R-:W-:Y:S02]  /*4c270*/  HMMA.16816.F32 R24, R12, R20, R4 ;  /* 0x000000140c18723c */ /* 0x008fe40000001804 */
[----:B------:R-:W2:Y:S04]  /*4c280*/  LDL.LU.64 R4, [R1+0x7a0] ;  /* 0x0007a00001047983 */ /* 0x000ea80000300a00 */
[----:B------:R-:W2:-:S13]  /*4c290*/  LDL.LU.64 R6, [R1+0x7a8] ;  /* 0x0007a80001067983 */ /* 0x000e9a0000300a00 */
[----:B------:R-:W-:Y:S04]  /*4c2a0*/  STL.64 [R1+0x790], R24 ;  /* 0x0007901801007387 */ /* 0x000fe80000100a00 */
[----:B------:R0:W-:Y:S04]  /*4c2b0*/  STL.64 [R1+0x798], R26 ;  /* 0x0007981a01007387 */ /* 0x0001e80000100a00 */
[----:B------:R1:W-:Y:S01]  /*4c2c0*/  STL.64 [R1+0x6298], R22 ;  /* 0x0062981601007387 */ /* 0x0003e20000100a00 */
[----:B0-----:R-:W-:Y:S02]  /*4c2d0*/  IMAD.MOV.U32 R26, RZ, RZ, R9 ;  /* 0x000000ffff1a7224 */ /* 0x001fe400078e0009 */
[----:B------:R-:W-:-:S02]  /*4c2e0*/  IMAD.MOV.U32 R27, RZ, RZ, R8 ;  /* 0x000000ffff1b7224 */ /* 0x000fc400078e0008 */
[----:B-1----:R-:W-:Y:S01]  /*4c2f0*/  IMAD.MOV.U32 R22, RZ, RZ, R11 ;  /* 0x000000ffff167224 */ /* 0x002fe200078e000b */
[----:B------:R-:W3:Y:S01]  /*4c300*/  LDL.LU.64 R8, [R1+0x7b0] ;  /* 0x0007b00001087983 */ /* 0x000ee20000300a00 */
[----:B------:R-:W-:-:S03]  /*4c310*/  IMAD.MOV.U32 R23, RZ, RZ, R10 ;  /* 0x000000ffff177224 */ /* 0x000fc600078e000a */
[----:B------:R-:W3:Y:S04]  /*4c320*/  LDL.LU.64 R10, [R1+0x7b8] ;  /* 0x0007b800010a7983 */ /* 0x000ee80000300a00 */
[----:B------:R-:W-:Y:S01]  /*4c330*/  STL.64 [R1+0x62d0], R26 ;  /* 0x0062d01a01007387 */ /* 0x000fe20000100a00 */
[----:B----4-:R-:W-:-:S03]  /*4c340*/  IMAD.MOV.U32 R24, RZ, RZ, R19 ;  /* 0x000000ffff187224 */ /* 0x010fc600078e0013 */
[----:B------:R0:W-:Y:S02]  /*4c350*/  STL.64 [R1+0x6290], R20 ;  /* 0x0062901401007387 */ /* 0x0001e40000100a00 */
[----:B0-----:R-:W-:Y:S02]  /*4c360*/  IMAD.MOV.U32 R20, RZ, RZ, R17 ;  /* 0x000000ffff147224 */ /* 0x001fe400078e0011 */
[----:B------:R-:W3:Y:S01]  /*4c370*/  LDL.LU R17, [R1+0x6338] ;  /* 0x0063380001117983 */ /* 0x000ee20000300800 */
[----:B------:R-:W-:-:S03]  /*4c380*/  IMAD.MOV.U32 R21, RZ, RZ, R18 ;  /* 0x000000ffff157224 */ /* 0x000fc600078e0012 */
[----:B------:R-:W2:Y:S04]  /*4c390*/  LDL.LU R18, [R1+0x6334] ;  /* 0x0063340001127983 */ /* 0x000ea80000300800 */
[----:B------:R-:W2:Y:S04]  /*4c3a0*/  LDL.LU R19, [R1+0x6330] ;  /* 0x0063300001137983 */ /* 0x000ea80000300800 */
[----:B------:R-:W4:Y:S04]  /*4c3b0*/  LDL.LU R29, [R1+0xd84] ;  /* 0x000d8400011d7983 */ /* 0x000f280000300800 */
[----:B------:R-:W4:Y:S04]  /*4c3c0*/  LDL.LU R26, [R1+0xd90] ;  /* 0x000d9000011a7983 */ /* 0x000f280000300800 */
[----:B------:R-:W4:Y:S01]  /*4c3d0*/  LDL.LU R27, [R1+0xd9c] ;  /* 0x000d9c00011b7983 */ /* 0x000f220000300800 */
[----:B------:R-:W-:Y:S01]  /*4c3e0*/  IMAD.MOV.U32 R25, RZ, RZ, R0 ;  /* 0x000000ffff197224 */ /* 0x000fe200078e0000 */
[C---:B---3--:R-:W-:Y:S08]  /*4c3f0*/  HMMA.16816.F32 R8, R12.reuse, R16, R8 ;  /* 0x000000100c08723c */ /* 0x048ff00000001808 */
[C---:B--2---:R-:W-:Y:S01]  /*4c400*/  HMMA.16816.F32 R4, R12.reuse, R18, R4 ;  /* 0x000000120c04723c */ /* 0x044fe20000001804 */
[----:B----4-:R-:W-:Y:S04]  /*4c410*/  STL.64 [R1+0x62f8], R26 ;  /* 0x0062f81a01007387 */ /* 0x010fe80000100a00 */
[----:B------:R0:W-:Y:S04]  /*4c420*/  STL.64 [R1+0x62f0], R24 ;  /* 0x0062f01801007387 */ /* 0x0001e80000100a00 */
[----:B0-----:R-:W2:Y:S04]  /*4c430*/  LDL.LU.64 R24, [R1+0x7e0] ;  /* 0x0007e00001187983 */ /* 0x001ea80000300a00 */
[----:B------:R-:W2:Y:S04]  /*4c440*/  LDL.LU.64 R26, [R1+0x7e8] ;  /* 0x0007e800011a7983 */ /* 0x000ea80000300a00 */
[----:B------:R-:W3:Y:S04]  /*4c450*/  LDL.LU R0, [R1+0xd98] ;  /* 0x000d980001007983 */ /* 0x000ee80000300800 */
[----:B------:R-:W-:Y:S04]  /*4c460*/  STL.64 [R1+0x62c8], R22 ;  /* 0x0062c81601007387 */ /* 0x000fe80000100a00 */
[----:B------:R0:W-:Y:S04]  /*4c470*/  STL.64 [R1+0x62c0], R20 ;  /* 0x0062c01401007387 */ /* 0x0001e80000100a00 */
[----:B0-----:R-:W4:Y:S04]  /*4c480*/  LDL.LU.64 R20, [R1+0x7f0] ;  /* 0x0007f00001147983 */ /* 0x001f280000300a00 */
[----:B------:R-:W4:Y:S04]  /*4c490*/  LDL.LU.64 R22, [R1+0x7f8] ;  /* 0x0007f80001167983 */ /* 0x000f280000300a00 */
[----:B------:R-:W-:Y:S04]  /*4c4a0*/  STL.64 [R1+0x7a0], R4 ;  /* 0x0007a00401007387 */ /* 0x000fe80000100a00 */
[----:B------:R0:W-:Y:S04]  /*4c4b0*/  STL.64 [R1+0x7a8], R6 ;  /* 0x0007a80601007387 */ /* 0x0001e80000100a00 */
[----:B0-----:R-:W4:Y:S04]  /*4c4c0*/  LDL.LU.64 R6, [R1+0x6328] ;  /* 0x0063280001067983 */ /* 0x001f280000300a00 */
[----:B------:R-:W2:Y:S04]  /*4c4d0*/  LDL.LU.64 R4, [R1+0x6320] ;  /* 0x0063200001047983 */ /* 0x000ea80000300a00 */
[----:B------:R-:W-:Y:S04]  /*4c4e0*/  STL.64 [R1+0x7b0], R8 ;  /* 0x0007b00801007387 */ /* 0x000fe80000100a00 */
[----:B------:R0:W-:Y:S04]  /*4c4f0*/  STL.64 [R1+0x7b8], R10 ;  /* 0x0007b80a01007387 */ /* 0x0001e80000100a00 */
[----:B0-----:R-:W2:Y:S04]  /*4c500*/  LDL.LU.64 R10, [R1+0x6318] ;  /* 0x00631800010a7983 */ /* 0x001ea80000300a00 */
        /* <DEDUP_REMOVED lines=9> */
[----:B0-----:R-:W-:Y:S02]  /*4c5a0*/  HMMA.16816.F32 R16, R12, R8, R24 ;  /* 0x000000080c10723c */ /* 0x001fe40000001818 */
[----:B------:R-:W2:Y:S04]  /*4c5b0*/  LDL.LU.64 R24, [R1+0x800] ;  /* 0x0008000001187983 */ /* 0x000ea80000300a00 */
[----:B------:R-:W2:-:S13]  /*4c5c0*/  LDL.LU.64 R26, [R1+0x808] ;  /* 0x00080800011a7983 */ /* 0x000e9a0000300a00 */
[----:B------:R-:W-:Y:S04]  /*4c5d0*/  STL.64 [R1+0x7e0], R16 ;  /* 0x0007e01001007387 */ /* 0x000fe80000100a00 */
[----:B------:R-:W-:Y:S04]  /*4c5e0*/  STL.64 [R1+0x7e8], R18 ;  /* 0x0007e81201007387 */ /* 0x000fe80000100a00 */
[----:B--2---:R-:W-:Y:S04]  /*4c5f0*/  STL.64 [R1+0x6308], R26 ;  /* 0x0063081a01007387 */ /* 0x004fe80000100a00 */
[----:B------:R0:W-:Y:S04]  /*4c600*/  STL.64 [R1+0x6300], R24 ;  /* 0x0063001801007387 */ /* 0x0001e80000100a00 */
[----:B0-----:R-:W2:Y:S04]  /*4c610*/  LDL.LU.64 R24, [R1+0x810] ;  /* 0x0008100001187983 */ /* 0x001ea80000300a00 */
[----:B------:R-:W2:Y:S04]  /*4c620*/  LDL.LU.64 R26, [R1+0x818] ;  /* 0x00081800011a7983 */ /* 0x000ea80000300a00 */
[----:B------:R-:W-:Y:S04]  /*4c630*/  STL.64 [R1+0x6258], R10 ;  /* 0x0062580a01007387 */ /* 0x000fe80000100a00 */
[----:B------:R4:W-:Y:S02]  /*4c640*/  STL.64 [R1+0x6250], R8 ;  /* 0x0062500801007387 */ /* 0x0009e40000100a00 */
[----:B----4-:R-:W-:Y:S02]  /*4c650*/  HMMA.16816.F32 R8, R12, R6, R20 ;  /* 0x000000060c08723c */ /* 0x010fe40000001814 */
[----:B------:R-:W4:Y:S04]  /*4c660*/  LDL.LU.64 R20, [R1+0x780] ;  /* 0x0007800001147983 */ /* 0x000f280000300a00 */
[----:B------:R-:W3:-:S13]  /*4c670*/  LDL.LU.64 R22, [R1+0x788] ;  /* 0x0007880001167983 */ /* 0x000eda0000300a00 */
[----:B------:R-:W-:Y:S04]  /*4c680*/  STL.64 [R1+0x7f0], R8 ;  /* 0x0007f00801007387 */ /* 0x000fe80000100a00 */
[----:B------:R-:W-:Y:S01]  /*4c690*/  STL.64 [R1+0x7f8], R10 ;  /* 0x0007f80a01007387 */ /* 0x000fe20000100a00 */
[C---:B--2---:R-:W-:Y:S03]  /*4c6a0*/  HMMA.16816.F32 R24, R12.reuse, R4, R24 ;  /* 0x000000040c18723c */ /* 0x044fe60000001818 */
[----:B---3--:R-:W-:Y:S04]  /*4c6b0*/  STL.64 [R1+0x62e0], R22 ;  /* 0x0062e01601007387 */ /* 0x008fe80000100a00 */
[----:B----4-:R0:W-:Y:S04]  /*4c6c0*/  STL.64 [R1+0x62d8], R20 ;  /* 0x0062d81401007387 */ /* 0x0101e80000100a00 */
[----:B0-----:R-:W2:Y:S04]  /*4c6d0*/  LDL.LU.64 R20, [R1+0x7c0] ;  /* 0x0007c00001147983 */ /* 0x001ea80000300a00 */
[----:B------:R-:W2:Y:S04]  /*4c6e0*/  LDL.LU.64 R22, [R1+0x7c8] ;  /* 0x0007c80001167983 */ /* 0x000ea80000300a00 */
[----:B------:R-:W3:Y:S04]  /*4c6f0*/  LDL.LU.64 R16, [R1+0x760] ;  /* 0x0007600001107983 */ /* 0x000ee80000300a00 */
[----:B------:R-:W3:Y:S04]  /*4c700*/  LDL.LU.64 R18, [R1+0x768] ;  /* 0x0007680001127983 */ /* 0x000ee80000300a00 */
[----:B------:R-:W4:Y:S04]  /*4c710*/  LDL.LU.64 R8, [R1+0x750] ;  /* 0x0007500001087983 */ /* 0x000f280000300a00 */
[----:B------:R-:W4:Y:S04]  /*4c720*/  LDL.LU.64 R10, [R1+0x758] ;  /* 0x00075800010a7983 */ /* 0x000f280000300a00 */
[----:B------:R-:W-:Y:S04]  /*4c730*/  STL.64 [R1+0x820], R24 ;  /* 0x0008201801007387 */ /* 0x000fe80000100a00 */
[----:B------:R0:W-:Y:S04]  /*4c740*/  STL.64 [R1+0x828], R26 ;  /* 0x0008281a01007387 */ /* 0x0001e80000100a00 */
[----:B0-----:R-:W2:Y:S04]  /*4c750*/  LDL.LU.64 R26, [R1+0x6308] ;  /* 0x00630800011a7983 */ /* 0x001ea80000300a00 */
[----:B------:R-:W2:Y:S04]  /*4c760*/  LDL.LU.64 R24, [R1+0x6300] ;  /* 0x0063000001187983 */ /* 0x000ea80000300a00 */
[----:B------:R-:W-:Y:S04]  /*4c770*/  STL.64 [R1+0x6238], R6 ;  /* 0x0062380601007387 */ /* 0x000fe80000100a00 */
[----:B------:R0:W-:Y:S04]  /*4c780*/  STL.64 [R1+0x6230], R4 ;  /* 0x0062300401007387 */ /* 0x0001e80000100a00 */
[----:B0-----:R-:W3:Y:S04]  /*4c790*/  LDL.LU.64 R4, [R1+0x770] ;  /* 0x0007700001047983 */ /* 0x001ee80000300a00 */
[----:B------:R-:W3:Y:S01]  /*4c7a0*/  LDL.LU.64 R6, [R1+0x778] ;  /* 0x0007780001067983 */ /* 0x000ee20000300a00 */
[----:B--2---:R-:W-:Y:S03]  /*4c7b0*/  HMMA.16816.F32 R12, R12, R2, R24 ;  /* 0x000000020c0c723c */ /* 0x004fe60000001818 */
[----:B------:R-:W2:Y:S04]  /*4c7c0*/  LDL.LU.64 R26, [R1+0x62f8] ;  /* 0x0062f800011a7983 */ /* 0x000ea80000300a00 */
[----:B------:R-:W2:-:S12]  /*4c7d0*/  LDL.LU.64 R24, [R1+0x62f0] ;  /* 0x0062f00001187983 */ /* 0x000e980000300a00 */
[----:B------:R0:W-:Y:S04]  /*4c7e0*/  STL.64 [R1+0x810], R12 ;  /* 0x0008100c01007387 */ /* 0x0001e80000100a00 */
[----:B------:R1:W-:Y:S04]  /*4c7f0*/  STL.64 [R1+0x818], R14 ;  /* 0x0008180e01007387 */ /* 0x0003e80000100a00 */
[----:B0-----:R-:W2:Y:S04]  /*4c800*/  LDL.LU R12, [R1+0xd80] ;  /* 0x000d8000010c7983 */ /* 0x001ea80000300800 */
[----:B------:R-:W3:Y:S04]  /*4c810*/  LDL.LU R13, [R1+0xd8c] ;  /* 0x000d8c00010d7983 */ /* 0x000ee80000300800 */
[----:B-1----:R-:W3:Y:S04]  /*4c820*/  LDL.LU R14, [R1+0xd88] ;  /* 0x000d8800010e7983 */ /* 0x002ee80000300800 */
[----:B------:R-:W4:Y:S01]  /*4c830*/  LDL.LU R15, [R1+0xd94] ;  /* 0x000d9400010f7983 */ /* 0x000f220000300800 */
[----:B--2---:R-:W-:-:S03]  /*4c840*/  IMAD R12, R12, 0x100, R29 ;  /* 0x000001000c0c7824 */ /* 0x004fc600078e021d */
[----:B------:R-:W2:Y:S01]  /*4c850*/  LDL.LU R29, [R1+0x62e8] ;  /* 0x0062e800011d7983 */ /* 0x000ea20000300800 */
[----:B---3--:R-:W-:Y:S02]  /*4c860*/  IMAD R13, R14, 0x100, R13 ;  /* 0x000001000e0d7824 */ /* 0x008fe400078e020d */
[----:B----4-:R-:W-:Y:S02]  /*4c870*/  IMAD R14, R26, 0x100, R15 ;  /* 0x000001001a0e7824 */ /* 0x010fe400078e020f */
[----:B------:R-:W-:Y:S01]  /*4c880*/  IMAD R15, R0, 0x100, R27 ;  /* 0x00000100000f7824 */ /* 0x000fe200078e021b */
[----:B------:R-:W-:Y:S02]  /*4c890*/  F2FP.F16.E4M3.UNPACK_B R12, R12 ;  /* 0x0000000cff0c723e */ /* 0x000fe400020006ff */
[----:B------:R-:W-:Y:S02]  /*4c8a0*/  F2FP.F16.E4M3.UNPACK_B R13, R13 ;  /* 0x0000000dff0d723e */ /* 0x000fe400020006ff */
[----:B------:R-:W-:-:S02]  /*4c8b0*/  F2FP.F16.E4M3.UNPACK_B R14, R14 ;  /* 0x0000000eff0e723e */ /* 0x000fc400020006ff */
[----:B------:R-:W-:-:S07]  /*4c8c0*/  F2FP.F16.E4M3.UNPACK_B R15, R15 ;  /* 0x0000000fff0f723e */ /* 0x000fce00020006ff */
[----:B------:R-:W-:Y:S01]  /*4c8d0*/  HMMA.16816.F32 R24, R12, R24, R20 ;  /* 0x000000180c18723c */ /* 0x000fe20000001814 */
[----:B------:R-:W3:Y:S04]  /*4c8e0*/  LDL.LU.64 R22, [R1+0x62e0] ;  /* 0x0062e00001167983 */ /* 0x000ee80000300a00 */
[----:B------:R-:W3:-:S14]  /*4c8f0*/  LDL.LU.64 R20, [R1+0x62d8] ;  /* 0x0062d80001147983 */ /* 0x000edc0000300a00 */
[----:B------:R-:W-:Y:S04]  /*4c900*/  STL.64 [R1+0x910], R24 ;  /* 0x0009101801007387 */ /* 0x000fe80000100a00 */
[----:B------:R0:W-:Y:S04]  /*4c910*/  STL.64 [R1+0x918], R26 ;  /* 0x0009181a01007387 */ /* 0x0001e80000100a00 */
[----:B0-----:R-:W3:Y:S02]  /*4c920*/  LDL.LU.64 R26, [R1+0x62d0] ;  /* 0x0062d000011a7983 */ /* 0x001ee40000300a00 */
[----:B---3--:R-:W-:Y:S02]  /*4c930*/  HMMA.16816.F32 R24, R12, R26, R20 ;  /* 0x0000001a0c18723c */ /* 0x008fe40000001814 */
[----:B------:R-:W3:Y:S04]  /*4c940*/  LDL.LU.64 R22, [R1+0x62c8] ;  /* 0x0062c80001167983 */ /* 0x000ee80000300a00 */
[----:B------:R-:W4:-:S13]  /*4c950*/  LDL.LU.64 R20, [R1+0x62c0] ;  /* 0x0062c00001147983 */ /* 0x000f1a0000300a00 */
[----:B------:R-:W-:Y:S04]  /*4c960*/  STL.64 [R1+0x900], R24 ;  /* 0x0009001801007387 */ /* 0x000fe80000100a00 */
[----:B------:R0:W-:Y:S04]  /*4c970*/  STL.64 [R1+0x908], R26 ;  /* 0x0009081a01007387 */ /* 0x0001e80000100a00 */
[----:B0-----:R-:W2:Y:S04]  /*4c980*/  LDL.LU.64 R26, [R1+0x62b8] ;  /* 0x0062b800011a7983 */ /* 0x001ea80000300a00 */
[----:B------:R-:W2:Y:S01]  /*4c990*/  LDL.LU.64 R24, [R1+0x62b0] ;  /* 0x0062b00001187983 */ /* 0x000ea20000300a00 */
[C---:B---3--:R-:W-:Y:S08]  /*4c9a0*/  HMMA.16816.F32 R16, R12.reuse, R22, R16 ;  /* 0x000000160c10723c */ /* 0x048ff00000001810 */
[----:B----4-:R-:W-:-:S15]  /*4c9b0*/  HMMA.16816.F32 R4, R12, R20, R4 ;  /* 0x000000140c04723c */ /* 0x010fde0000001804 */
[----:B------:R-:W-:-:S04]  /*4c9c0*/  NOP ;  /* 0x0000000000007918 */ /* 0x000fc80000000000 */
[----:B------:R-:W-:Y:S04]  /*4c9d0*/  STL.64 [R1+0x8f0], R4 ;  /* 0x0008f00401007387 */ /* 0x000fe80000100a00 */
[----:B------:R2:W-:Y:S04]  /*4c9e0*/  STL.64 [R1+0x8f8], R6 ;  /* 0x0008f80601007387 */ /* 0x0005e80000100a00 */
[----:B------:R-:W3:Y:S04]  /*4c9f0*/  LDL.LU.64 R20, [R1+0x720] ;  /* 0x0007200001147983 */ /* 0x000ee80000300a00 */
[----:B------:R-:W-:Y:S04]  /*4ca00*/  STL.64 [R1+0x8e0], R16 ;  /* 0x0008e01001007387 */ /* 0x000fe80000100a00 */
[----:B------:R-:W-:Y:S04]  /*4ca10*/  STL.64 [R1+0x8e8], R18 ;  /* 0x0008e81201007387 */ /* 0x000fe80000100a00 */
[----:B------:R-:W4:Y:S01]  /*4ca20*/  LDL.LU.64 R22, [R1+0x728] ;  /* 0x0007280001167983 */ /* 0x000f220000300a00 */
[----:B--2---:R-:W-:-:S15]  /*4ca30*/  HMMA.16816.F32 R4, R12, R28, R8 ;  /* 0x0000001c0c04723c */ /* 0x004fde0000001808 */
[----:B------:R-:W-:-:S04]  /*4ca40*/  NOP ;  /* 0x0000000000007918 */ /* 0x000fc80000000000 */
[----:B------:R-:W-:Y:S04]  /*4ca50*/  STL.64 [R1+0x8d0], R4 ;  /* 0x0008d00401007387 */ /* 0x000fe80000100a00 */
[----:B------:R-:W-:Y:S04]  /*4ca60*/  STL.64 [R1+0x8d8], R6 ;  /* 0x0008d80601007387 */ /* 0x000fe80000100a00 */
[----:B----4-:R-:W-:Y:S04]  /*4ca70*/  STL.64 [R1+0x62a8], R22 ;  /* 0x0062a81601007387 */ /* 0x010fe80000100a00 */
[----:B---3--:R0:W-:Y:S04]  /*4ca80*/  STL.64 [R1+0x62a0], R20 ;  /* 0x0062a01401007387 */ /* 0x0081e80000100a00 */
        /* <DEDUP_REMOVED lines=10> */
[C---:B--2---:R-:W-:Y:S03]  /*4cb30*/  HMMA.16816.F32 R20, R12.reuse, R26, R20 ;  /* 0x0000001a0c14723c */ /* 0x044fe60000001814 */
[----:B---3--:R-:W-:Y:S04]  /*4cb40*/  STL.64 [R1+0x6268], R10 ;  /* 0x0062680a01007387 */ /* 0x008fe80000100a00 */
[----:B----4-:R0:W-:Y:S04]  /*4cb50*/  STL.64 [R1+0x6260], R8 ;  /* 0x0062600801007387 */ /* 0x0101e80000100a00 */
        /* <DEDUP_REMOVED lines=8> */
[----:B------:R-:W4:Y:S04]  /*4cbe0*/  LDL.LU R28, [R1+0xed8] ;  /* 0x000ed800011c7983 */ /* 0x000f280000300800 */
[----:B------:R-:W4:Y:S04]  /*4cbf0*/  LDL.LU R29, [R1+0xed4] ;  /* 0x000ed400011d7983 */ /* 0x000f280000300800 */
[----:B------:R-:W-:Y:S04]  /*4cc00*/  STL.64 [R1+0x8c0], R20 ;  /* 0x0008c01401007387 */ /* 0x000fe80000100a00 */
[----:B------:R0:W-:Y:S04]  /*4cc10*/  STL.64 [R1+0x8c8], R22 ;  /* 0x0008c81601007387 */ /* 0x0001e80000100a00 */
[----:B0-----:R-:W2:Y:S04]  /*4cc20*/  LDL.LU.64 R22, [R1+0x62a8] ;  /* 0x0062a80001167983 */ /* 0x001ea80000300a00 */
[----:B------:R-:W2:Y:S04]  /*4cc30*/  LDL.LU.64 R20, [R1+0x62a0] ;  /* 0x0062a00001147983 */ /* 0x000ea80000300a00 */
[----:B------:R-:W3:Y:S04]  /*4cc40*/  LDL.LU R26, [R1+0xed0] ;  /* 0x000ed000011a7983 */ /* 0x000ee80000300800 */
[----:B------:R-:W3:Y:S01]  /*4cc50*/  LDL.LU R27, [R1+0xecc] ;  /* 0x000ecc00011b7983 */ /* 0x000ee20000300800 */
[----:B--2---:R-:W-:-:S15]  /*4cc60*/  HMMA.16816.F32 R20, R12, R24, R20 ;  /* 0x000000180c14723c */ /* 0x004fde0000001814 */
[----:B------:R-:W-:-:S04]  /*4cc70*/  NOP ;  /* 0x0000000000007918 */ /* 0x000fc80000000000 */
[----:B------:R-:W-:Y:S04]  /*4cc80*/  STL.64 [R1+0x8b0], R20 ;  /* 0x0008b01401007387 */ /* 0x000fe80000100a00 */
[----:B------:R0:W-:Y:S04]  /*4cc90*/  STL.64 [R1+0x8b8], R22 ;  /* 0x0008b81601007387 */ /* 0x0001e80000100a00 */
[----:B0-----:R-:W2:Y:S04]  /*4cca0*/  LDL.LU.64 R22, [R1+0x6298] ;  /* 0x0062980001167983 */ /* 0x001ea80000300a00 */
[----:B------:R-:W3:Y:S04]  /*4ccb0*/  LDL.LU.64 R20, [R1+0x6290] ;  /* 0x0062900001147983 */ /* 0x000ee80000300a00 */
[----:B------:R-:W3:Y:S04]  /*4ccc0*/  LDL.LU R24, [R1+0xec8] ;  /* 0x000ec80001187983 */ /* 0x000ee80000300800 */
[----:B------:R-:W3:Y:S01]  /*4ccd0*/  LDL.LU R25, [R1+0xec4] ;  /* 0x000ec40001197983 */ /* 0x000ee20000300800 */
[----:B--2---:R-:W-:-:S15]  /*4cce0*/  HMMA.16816.F32 R16, R12, R22, R16 ;  /* 0x000000160c10723c */ /* 0x004fde0000001810 */
[----:B------:R-:W-:-:S04]  /*4ccf0*/  NOP ;  /* 0x0000000000007918 */ /* 0x000fc80000000000 */
[----:B------:R-:W-:Y:S04]  /*4cd00*/  STL.64 [R1+0x8a0], R16 ;  /* 0x0008a01001007387 */ /* 0x000fe80000100a00 */
[----:B------:R0:W-:Y:S04]  /*4cd10*/  STL.64 [R1+0x8a8], R18 ;  /* 0x0008a81201007387 */ /* 0x0001e80000100a00 */
[----:B0-----:R-:W3:Y:S04]  /*4cd20*/  LDL.LU.64 R18, [R1+0x6288] ;  /* 0x0062880001127983 */ /* 0x001ee80000300a00 */
[----:B------:R-:W3:Y:S04]  /*4cd30*/  LDL.LU.64 R16, [R1+0x6280] ;  /* 0x0062800001107983 */ /* 0x000ee80000300a00 */
[----:B------:R-:W2:Y:S04]  /*4cd40*/  LDL.LU R22, [R1+0xec0] ;  /* 0x000ec00001167983 */ /* 0x000ea80000300800 */
[----:B------:R-:W2:Y:S01]  /*4cd50*/  LDL.LU R23, [R1+0xebc] ;  /* 0x000ebc0001177983 */ /* 0x000ea20000300800 */
[----:B---3--:R-:W-:-:S15]  /*4cd60*/  HMMA.16816.F32 R16, R12, R20, R16 ;  /* 0x000000140c10723c */ /* 0x008fde0000001810 */
[----:B------:R-:W-:-:S04]  /*4cd70*/  NOP ;  /* 0x0000000000007918 */ /* 0x000fc80000000000 */
[----:B------:R-:W-:Y:S04]  /*4cd80*/  STL.64 [R1+0x890], R16 ;  /* 0x0008901001007387 */ /* 0x000fe80000100a00 */
[----:B------:R0:W-:Y:S04]  /*4cd90*/  STL.64 [R1+0x898], R18 ;  /* 0x0008981201007387 */ /* 0x0001e80000100a00 */
[----:B0-----:R-:W3:Y:S04]  /*4cda0*/  LDL.LU.64 R18, [R1+0x6278] ;  /* 0x0062780001127983 */ /* 0x001ee80000300a00 */
[----:B------:R-:W2:Y:S01]  /*4cdb0*/  LDL.LU.64 R16, [R1+0x6270] ;  /* 0x0062700001107983 */ /* 0x000ea20000300a00 */
[----:B---3--:R-:W-:-:S15]  /*4cdc0*/  HMMA.16816.F32 R8, R12, R18, R8 ;  /* 0x000000120c08723c */ /* 0x008fde0000001808 */
[----:B------:R-:W-:-:S04]  /*4cdd0*/  NOP ;  /* 0x0000000000007918 */ /* 0x000fc80000000000 */
[----:B------:R-:W-:Y:S04]  /*4cde0*/  STL.64 [R1+0x880], R8 ;  /* 0x0008800801007387 */ /* 0x000fe80000100a00 */
[----:B------:R0:W-:Y:S04]  /*4cdf0*/  STL.64 [R1+0x888], R10 ;  /* 0x0008880a01007387 */ /* 0x0001e80000100a00 */
[----:B0-----:R-:W2:Y:S04]  /*4ce00*/  LDL.LU.64 R10, [R1+0x6268] ;  /* 0x00626800010a7983 */ /* 0x001ea80000300a00 */
[----:B------:R-:W2:Y:S02]  /*4ce10*/  LDL.LU.64 R8, [R1+0x6260] ;  /* 0x0062600001087983 */ /* 0x000ea40000300a00 */
[----:B--2---:R-:W-:Y:S02]  /*4ce20*/  HMMA.16816.F32 R16, R12, R16, R8 ;  /* 0x000000100c10723c */ /* 0x004fe40000001808 */
[----:B------:R-:W2:Y:S04]  /*4ce30*/  LDL.LU.64 R10, [R1+0x6258] ;  /* 0x00625800010a7983 */ /* 0x000ea80000300a00 */
[----:B------:R-:W3:-:S13]  /*4ce40*/  LDL.LU.64 R8, [R1+0x6250] ;  /* 0x0062500001087983 */ /* 0x000eda0000300a00 */
[----:B------:R0:W-:Y:S04]  /*4ce50*/  STL.64 [R1+0x870], R16 ;  /* 0x0008701001007387 */ /* 0x0001e80000100a00 */
[----:B------:R1:W-:Y:S04]  /*4ce60*/  STL.64 [R1+0x878], R18 ;  /* 0x0008781201007387 */ /* 0x0003e80000100a00 */
[----:B0-----:R-:W3:Y:S04]  /*4ce70*/  LDL.LU.64 R16, [R1+0x690] ;  /* 0x0006900001107983 */ /* 0x001ee80000300a00 */
[----:B-1----:R-:W3:Y:S01]  /*4ce80*/  LDL.LU.64 R18, [R1+0x698] ;  /* 0x0006980001127983 */ /* 0x002ee20000300a00 */
[----:B--2---:R-:W-:-:S15]  /*4ce90*/  HMMA.16816.F32 R4, R12, R10, R4 ;  /* 0x0000000a0c04723c */ /* 0x004fde0000001804 */
[----:B------:R-:W-:-:S04]  /*4cea0*/  NOP ;  /* 0x0000000000007918 */ /* 0x000fc80000000000 */
[----:B------:R-:W-:Y:S04]  /*4ceb0*/  STL.64 [R1+0x860], R4 ;  /* 0x0008600401007387 */ /* 0x000fe80000100a00 */
[----:B------:R0:W-:Y:S04]  /*4cec0*/  STL.64 [R1+0x868], R6 ;  /* 0x0008680601007387 */ /* 0x0001e80000100a00 */
[----:B0-----:R-:W3:Y:S04]  /*4ced0*/  LDL.LU.64 R6, [R1+0x6248] ;  /* 0x0062480001067983 */ /* 0x001ee80000300a00 */
[----:B------:R-:W3:Y:S02]  /*4cee0*/  LDL.LU.64 R4, [R1+0x6240] ;  /* 0x0062400001047983 */ /* 0x000ee40000300a00 */
[----:B---3--:R-:W-:Y:S02]  /*4cef0*/  HMMA.16816.F32 R8, R12, R8, R4 ;  /* 0x000000080c08723c */ /* 0x008fe40000001804 */
[----:B------:R-:W2:Y:S04]  /*4cf00*/  LDL.LU.64 R6, [R1+0x6238] ;  /* 0x0062380001067983 */ /* 0x000ea80000300a00 */
[----:B------:R-:W3:-:S13]  /*4cf10*/  LDL.LU.64 R4, [R1+0x6230] ;  /* 0x0062300001047983 */ /* 0x000eda0000300a00 */
[----:B------:R0:W-:Y:S04]  /*4cf20*/  STL.64 [R1+0x850], R8 ;  /* 0x0008500801007387 */ /* 0x0001e80000100a00 */
[----:B------:R1:W-:Y:S04]  /*4cf30*/  STL.64 [R1+0x858], R10 ;  /* 0x0008580a01007387 */ /* 0x0003e80000100a00 */
[----:B0-----:R-:W2:Y:S04]  /*4cf40*/  LDL.LU.64 R8, [R1+0x6a0] ;  /* 0x0006a00001087983 */ /* 0x001ea80000300a00 */
[----:B-1----:R-:W2:Y:S02]  /*4cf50*/  LDL.LU.64 R10, [R1+0x6a8] ;  /* 0x0006a800010a7983 */ /* 0x002ea40000300a00 */
[----:B--2---:R-:W-:-:S15]  /*4cf60*/  HMMA.16816.F32 R8, R12, R6, R8 ;  /* 0x000000060c08723c */ /* 0x004fde0000001808 */
[----:B------:R-:W-:-:S04]  /*4cf70*/  NOP ;  /* 0x0000000000007918 */ /* 0x000fc80000000000 */
[----:B------:R-:W-:Y:S04]  /*4cf80*/  STL.64 [R1+0x840], R8 ;  /* 0x0008400801007387 */ /* 0x000fe80000100a00 */
[----:B------:R3:W-:Y:S02]  /*4cf90*/  STL.64 [R1+0x848], R10 ;  /* 0x0008480a01007387 */ /* 0x0007e40000100a00 */
[----:B---3--:R-:W-:Y:S01]  /*4cfa0*/  HMMA.16816.F32 R8, R12, R4, R16 ;  /* 0x000000040c08723c */ /* 0x008fe20000001810 */
[----:B------:R-:W-:Y:S02]  /*4cfb0*/  IMAD R6, R27, 0x100, R26 ;  /* 0x000001001b067824 */ /* 0x000fe400078e021a */
[----:B----4-:R-:W-:Y:S02]  /*4cfc0*/  IMAD R7, R29, 0x100, R28 ;  /* 0x000001001d077824 */ /* 0x010fe400078e021c */
[----:B------:R-:W-:-:S02]  /*4cfd0*/  IMAD R4, R23, 0x100, R22 ;  /* 0x0000010017047824 */ /* 0x000fc400078e0216 */
[----:B------:R-:W-:-:S12]  /*4cfe0*/  IMAD R5, R25, 0x100, R24 ;  /* 0x0000010019057824 */ /* 0x000fd800078e0218 */
[----:B------:R-:W-:Y:S01]  /*4cff0*/  IMAD.MOV.U32 R0, RZ, RZ, R11 ;  /* 0x000000ffff007224 */ /* 0x000fe200078e000b */
[----:B------:R-:W-:Y:S04]  /*4d000*/  STL.64 [R1+0x830], R8 ;  /* 0x0008300801007387 */ /* 0x000fe80000100a00 */
[----:B------:R-:W-:Y:S04]  /*4d010*/  STL [R1+0x838], R10 ;  /* 0x0008380a01007387 */ /* 0x000fe80000100800 */
[----:B------:R-:W-:Y:S04]  /*4d020*/  STL [R1+0x5b28], R0 ;  /* 0x005b280001007387 */ /* 0x000fe80000100800 */
[----:B------:R-:W-:Y:S04]  /*4d030*/  STL.64 [R1+0x6228], R6 ;  /* 0x0062280601007387 */ /* 0x000fe80000100a00 */
[----:B------:R-:W-:Y:S04]  /*4d040*/  STL.64 [R1+0x6220], R4 ;  /* 0x0062200401007387 */ /* 0x000fe80000100a00 */
[----:B------:R-:W2:Y:S04]  /*4d050*/  LDL.LU R16, [R1+0x60] ;  /* 0x0000600001107983 */ /* 0x000ea80000300800 */
[----:B------:R-:W2:Y:S04]  /*4d060*/  LDL.LU R17, [R1+0x64] ;  /* 0x0000640001117983 */ /* 0x000ea80000300800 */
[----:B------:R-:W3:Y:S04]  /*4d070*/  LDL.LU R18, [R1+0x68] ;  /* 0x0000680001127983 */ /* 0x000ee80000300800 */
[----:B------:R-:W3:Y:S04]  /*4d080*/  LDL.LU R19, [R1+0x6c] ;  /* 0x00006c0001137983 */ /* 0x000ee80000300800 */
[----:B---3--:R-:W-:Y:S04]  /*4d090*/  STL.64 [R1+0x61e8], R18 ;  /* 0x0061e81201007387 */ /* 0x008fe80000100a00 */
[----:B--2---:R0:W-:Y:S04]  /*4d0a0*/  STL.64 [R1+0x61e0], R16 ;  /* 0x0061e01001007387 */ /* 0x0041e80000100a00 */
[----:B0-----:R-:W2:Y:S04]  /*4d0b0*/  LDL.LU R16, [R1+0x40] ;  /* 0x0000400001107983 */ /* 0x001ea80000300800 */
[----:B------:R-:W2:Y:S04]  /*4d0c0*/  LDL.LU R17, [R1+0x44] ;  /* 0x0000440001117983 */ /* 0x000ea80000300800 */
[----:B------:R-:W3:Y:S04]  /*4d0d0*/  LDL.LU R18, [R1+0x48] ;  /* 0x0000480001127983 */ /* 0x000ee80000300800 */
[----:B------:R-:W3:Y:S04]  /*4d0e0*/  LDL.LU R19, [R1+0x4c] ;  /* 0x00004c0001137983 */ /* 0x000ee80000300800 */
[----:B------:R-:W4:Y:S04]  /*4d0f0*/  LDL.LU.64 R4, [R1+0x680] ;  /* 0x0006800001047983 */ /* 0x000f280000300a00 */
[----:B------:R-:W4:Y:S04]  /*4d100*/  LDL.LU.64 R6, [R1+0x688] ;  /* 0x0006880001067983 */ /* 0x000f280000300a00 */
[----:B---3--:R-:W-:Y:S04]  /*4d110*/  STL.64 [R1+0x61f8], R18 ;  /* 0x0061f81201007387 */ /* 0x008fe80000100a00 */
[----:B--2---:R0:W-:Y:S04]  /*4d120*/  STL.64 [R1+0x61f0], R16 ;  /* 0x0061f01001007387 */ /* 0x0041e80000100a00 */
[----:B0-----:R-:W2:Y:S04]  /*4d130*/  LDL.LU R16, [R1+0x30] ;  /* 0x0000300001107983 */ /* 0x001ea80000300800 */
[----:B------:R-:W2:Y:S04]  /*4d140*/  LDL.LU R17, [R1+0x34] ;  /* 0x0000340001117983 */ /* 0x000ea80000300800 */
[----:B------:R-:W3:Y:S04]  /*4d150*/  LDL.LU R18, [R1+0x38] ;  /* 0x0000380001127983 */ /* 0x000ee80000300800 */
[----:B------:R-:W3:Y:S04]  /*4d160*/  LDL.LU R19, [R1+0x3c] ;  /* 0x00003c0001137983 */ /* 0x000ee80000300800 */
[----:B---3--:R-:W-:Y:S04]  /*4d170*/  STL.64 [R1+0x6208], R18 ;  /* 0x0062081201007387 */ /* 0x008fe80000100a00 */
[----:B--2---:R0:W-:Y:S04]  /*4d180*/  STL.64 [R1+0x6200], R16 ;  /* 0x0062001001007387 */ /* 0x0041e80000100a00 */
[----:B------:R-:W2:Y:S04]  /*4d190*/  LDL.LU R8, [R1+0x50] ;  /* 0x0000500001087983 */ /* 0x000ea80000300800 */
[----:B------:R-:W2:Y:S04]  /*4d1a0*/  LDL.LU R9, [R1+0x54] ;  /* 0x0000540001097983 */ /* 0x000ea80000300800 */
[----:B------:R-:W3:Y:S04]  /*4d1b0*/  LDL.LU R10, [R1+0x58] ;  /* 0x00005800010a7983 */ /* 0x000ee80000300800 */
[----:B------:R-:W3:Y:S04]  /*4d1c0*/  LDL.LU R11, [R1+0x5c] ;  /* 0x00005c00010b7983 */ /* 0x000ee80000300800 */
[----:B0-----:R-:W2:Y:S04]  /*4d1d0*/  LDL.LU R17, [R1+0xac0] ;  /* 0x000ac00001117983 */ /* 0x001ea80000300800 */
[----:B------:R-:W2:Y:S04]  /*4d1e0*/  LDL.LU R18, [R1+0xac4] ;  /* 0x000ac40001127983 */ /* 0x000ea80000300800 */
[----:B------:R-:W2:Y:S01]  /*4d1f0*/  LDL.LU R19, [R1+0xad0] ;  /* 0x000ad00001137983 */ /* 0x000ea20000300800 */
[----:B----4-:R-:W-:Y:S03]  /*4d200*/  HMMA.16816.F32 R12, R12, R2, R4 ;  /* 0x000000020c0c723c */ /* 0x010fe60000001804 */
[----:B---3--:R-:W-:Y:S04]  /*4d210*/  STL.64 [R1+0x6218], R10 ;  /* 0x0062180a01007387 */ /* 0x008fe80000100a00 */
[----:B--2---:R0:W-:Y:S04]  /*4d220*/  STL.64 [R1+0x6210], R8 ;  /* 0x0062100801007387 */ /* 0x0041e80000100a00 */
[----:B0-----:R-:W2:Y:S04]  /*4d230*/  LDL.LU R8, [R1+0x20] ;  /* 0x0000200001087983 */ /* 0x001ea80000300800 */
[----:B------:R-:W2:Y:S04]  /*4d240*/  LDL.LU R9, [R1+0x24] ;  /* 0x0000240001097983 */ /* 0x000ea80000300800 */
[----:B------:R-:W2:Y:S04]  /*4d250*/  LDL.LU R10, [R1+0x28] ;  /* 0x00002800010a7983 */ /* 0x000ea80000300800 */
[----:B------:R-:W2:Y:S04]  /*4d260*/  LDL.LU R11, [R1+0x2c] ;  /* 0x00002c00010b7983 */ /* 0x000ea80000300800 */
        /* <DEDUP_REMOVED lines=10> */
[----:B------:R-:W2:Y:S04]  /*4d310*/  LDL.LU.64 R6, [R1+0x6228] ;  /* 0x0062280001067983 */ /* 0x000ea80000300a00 */
[----:B------:R-:W3:Y:S01]  /*4d320*/  LDL.LU.64 R4, [R1+0x6220] ;  /* 0x0062200001047983 */ /* 0x000ee20000300a00 */
[----:B------:R-:W-:Y:S01]  /*4d330*/  IMAD.MOV.U32 R0, RZ, RZ, R15 ;  /* 0x000000ffff007224 */ /* 0x000fe200078e000f */
[----:B------:R-:W-:-:S02]  /*4d340*/  F2FP.F16.E4M3.UNPACK_B R16, R17.H1 ;  /* 0x00000011ff10723e */ /* 0x000fc400030006ff */
[----:B------:R-:W-:Y:S01]  /*4d350*/  STL.64 [R1+0x800], R12 ;  /* 0x0008000c01007387 */ /* 0x000fe20000100a00 */
[----:B------:R-:W-:-:S03]  /*4d360*/  F2FP.F16.E4M3.UNPACK_B R17, R18.H1 ;  /* 0x00000012ff11723e */ /* 0x000fc600030006ff */
[----:B------:R-:W-:Y:S04]  /*4d370*/  STL [R1+0x808], R14 ;  /* 0x0008080e01007387 */ /* 0x000fe80000100800 */
[----:B------:R-:W4:Y:S04]  /*4d380*/  LDL.LU R2, [R1+0xaf0] ;  /* 0x000af00001027983 */ /* 0x000f280000300800 */
[----:B------:R-:W4:Y:S04]  /*4d390*/  LDL.LU R3, [R1+0xaf4] ;  /* 0x000af40001037983 */ /* 0x000f280000300800 */
[----:B------:R0:W-:Y:S04]  /*4d3a0*/  STL [R1+0x5bc8], R0 ;  /* 0x005bc80001007387 */ /* 0x0001e80000100800 */
[----:B0-----:R-:W4:Y:S01]  /*4d3b0*/  LDL.LU R0, [R1+0xae4] ;  /* 0x000ae40001007983 */ /* 0x001f220000300800 */
[----:B--2---:R-:W-:-:S02]  /*4d3c0*/  F2FP.F16.E4M3.UNPACK_B R14, R6 ;  /* 0x00000006ff0e723e */ /* 0x004fc400020006ff */
[----:B------:R-:W-:Y:S02]  /*4d3d0*/  F2FP.F16.E4M3.UNPACK_B R15, R7 ;  /* 0x00000007ff0f723e */ /* 0x000fe400020006ff */
[----:B---3--:R-:W-:Y:S02]  /*4d3e0*/  F2FP.F16.E4M3.UNPACK_B R12, R4 ;  /* 0x00000004ff0c723e */ /* 0x008fe400020006ff */
[----:B------:R-:W-:Y:S01]  /*4d3f0*/  F2FP.F16.E4M3.UNPACK_B R13, R5 ;  /* 0x00000005ff0d723e */ /* 0x000fe200020006ff */
[----:B------:R-:W2:Y:S01]  /*4d400*/  LDL.LU R4, [R1+0xae0] ;  /* 0x000ae00001047983 */ /* 0x000ea20000300800 */
[----:B------:R-:W-:-:S03]  /*4d410*/  F2FP.F16.E4M3.UNPACK_B R6, R19.H1 ;  /* 0x00000013ff06723e */ /* 0x000fc600030006ff */
[----:B------:R-:W3:Y:S04]  /*4d420*/  LDL.LU R5, [R1+0xad4] ;  /* 0x000ad40001057983 */ /* 0x000ee80000300800 */
[----:B------:R0:W-:Y:S02]  /*4d430*/  STL.64 [R1+0x18], R16 ;  /* 0x0000181001007387 */ /* 0x0001e40000100a00 */
[----:B0-----:R-:W-:Y:S02]  /*4d440*/  HMMA.16816.F32 R16, R12, R16, R8 ;  /* 0x000000100c10723c */ /* 0x001fe40000001808 */
[----:B------:R-:W2:Y:S04]  /*4d450*/  LDL.LU.64 R10, [R1+0x6218] ;  /* 0x00621800010a7983 */ /* 0x000ea80000300a00 */
[----:B------:R-:W2:-:S13]  /*4d460*/  LDL.LU.64 R8, [R1+0x6210] ;  /* 0x0062100001087983 */ /* 0x000e9a0000300a00 */
[----:B------:R-:W-:Y:S04]  /*4d470*/  STL.64 [R1+0x930], R16 ;  /* 0x0009301001007387 */ /* 0x000fe80000100a00 */
[----:B------:R0:W-:Y:S04]  /*4d480*/  STL.64 [R1+0x938], R18 ;  /* 0x0009381201007387 */ /* 0x0001e80000100a00 */
[----:B0-----:R-:W2:Y:S04]  /*4d490*/  LDL.LU.64 R18, [R1+0x6208] ;  /* 0x0062080001127983 */ /* 0x001ea80000300a00 */
[----:B------:R-:W2:Y:S01]  /*4d4a0*/  LDL.LU.64 R16, [R1+0x6200] ;  /* 0x0062000001107983 */ /* 0x000ea20000300a00 */
[----:B---3--:R-:W-:-:S05]  /*4d4b0*/  F2FP.F16.E4M3.UNPACK_B R7, R5.H1 ;  /* 0x00000005ff07723e */ /* 0x008fca00030006ff */
[----:B------:R-:W-:Y:S02]  /*4d4c0*/  STL.64 [R1+0x10], R6 ;  /* 0x0000100601007387 */ /* 0x000fe40000100a00 */
[----:B--2---:R-:W-:-:S15]  /*4d4d0*/  HMMA.16816.F32 R16, R12, R6, R16 ;  /* 0x000000060c10723c */ /* 0x004fde0000001810 */
[----:B------:R-:W-:-:S04]  /*4d4e0*/  NOP ;  /* 0x0000000000007918 */ /* 0x000fc80000000000 */
[----:B------:R-:W-:Y:S04]  /*4d4f0*/  STL.64 [R1+0x950], R16 ;  /* 0x0009501001007387 */ /* 0x000fe80000100a00 */
[----:B------:R0:W-:Y:S04]  /*4d500*/  STL.64 [R1+0x958], R18 ;  /* 0x0009581201007387 */ /* 0x0001e80000100a00 */
[----:B0-----:R-:W2:Y:S04]  /*4d510*/  LDL.LU.64 R18, [R1+0x61f8] ;  /* 0x0061f80001127983 */ /* 0x001ea80000300a00 */
[----:B------:R-:W2:Y:S01]  /*4d520*/  LDL.LU.64 R16, [R1+0x61f0] ;  /* 0x0061f00001107983 */ /* 0x000ea20000300a00 */
[----:B------:R-:W-:-:S02]  /*4d530*/  F2FP.F16.E4M3.UNPACK_B R4, R4.H1 ;  /* 0x00000004ff04723e */ /* 0x000fc400030006ff */
[----:B----4-:R-:W-:-:S05]  /*4d540*/  F2FP.F16.E4M3.UNPACK_B R5, R0.H1 ;  /* 0x00000000ff05723e */ /* 0x010fca00030006ff */
        /* <DEDUP_REMOVED lines=8> */
[----:B------:R-:W-:-:S07]  /*4d5d0*/  F2FP.F16.E4M3.UNPACK_B R7, R3.H1 ;  /* 0x00000003ff07723e */ /* 0x000fce00030006ff */
[----:B------:R-:W-:Y:S01]  /*4d5e0*/  HMMA.16816.F32 R8, R12, R6, R8 ;  /* 0x000000060c08723c */ /* 0x000fe20000001808 */
[----:B------:R-:W-:Y:S02]  /*4d5f0*/  F2FP.F16.E4M3.UNPACK_B R28, R28.H1 ;  /* 0x0000001cff1c723e */ /* 0x000fe400030006ff */
[----:B------:R-:W-:Y:S01]  /*4d600*/  F2FP.F16.E4M3.UNPACK_B R29, R29.H1 ;  /* 0x0000001dff1d723e */ /* 0x000fe200030006ff */
[----:B------:R-:W-:Y:S04]  /*4d610*/  STL [R1], R6 ;  /* 0x0000000601007387 */ /* 0x000fe80000100800 */
[----:B------:R-:W-:Y:S11]  /*4d620*/  STL [R1+0x4], R7 ;  /* 0x0000040701007387 */ /* 0x000ff60000100800 */
[----:B------:R-:W-:Y:S04]  /*4d630*/  STL.64 [R1+0x980], R8 ;  /* 0x0009800801007387 */ /* 0x000fe80000100a00 */
[----:B------:R2:W-:Y:S01]  /*4d640*/  STL.64 [R1+0x988], R10 ;  /* 0x0009880a01007387 */ /* 0x0005e20000100a00 */
[----:B------:R-:W-:-:S02]  /*4d650*/  F2FP.F16.E4M3.UNPACK_B R26, R26.H1 ;  /* 0x0000001aff1a723e */ /* 0x000fc400030006ff */
[----:B------:R-:W-:Y:S01]  /*4d660*/  F2FP.F16.E4M3.UNPACK_B R27, R27.H1 ;  /* 0x0000001bff1b723e */ /* 0x000fe200030006ff */
[----:B------:R-:W-:Y:S01]  /*4d670*/  STL.64 [R1+0x6128], R28 ;  /* 0x0061281c01007387 */ /* 0x000fe20000100a00 */
[----:B--2---:R-:W-:-:S15]  /*4d680*/  HMMA.16816.F32 R8, R12, R28, R16 ;  /* 0x0000001c0c08723c */ /* 0x004fde0000001810 */
[----:B------:R-:W-:-:S04]  /*4d690*/  NOP ;  /* 0x0000000000007918 */ /* 0x000fc80000000000 */
[----:B------:R-:W-:Y:S04]  /*4d6a0*/  STL.64 [R1+0x9a0], R8 ;  /* 0x0009a00801007387 */ /* 0x000fe80000100a00 */
[----:B------:R0:W-:Y:S02]  /*4d6b0*/  STL.64 [R1+0x9a8], R10 ;  /* 0x0009a80a01007387 */ /* 0x0001e40000100a00 */
[----:B0-----:R-:W-:Y:S02]  /*4d6c0*/  HMMA.16816.F32 R8, R12, R26, R20 ;  /* 0x0000001a0c08723c */ /* 0x001fe40000001814 */
[----:B------:R-:W2:-:S15]  /*4d6d0*/  LDL.LU R22, [R1+0xb30] ;  /* 0x000b300001167983 */ /* 0x000e9e0000300800 */
[----:B------:R-:W-:Y:S02]  /*4d6e0*/  NOP ;  /* 0x0000000000007918 */ /* 0x000fe40000000000 */
[----:B------:R-:W-:Y:S04]  /*4d6f0*/  STL.64 [R1+0x9b0], R8 ;  /* 0x0009b00801007387 */ /* 0x000fe80000100a00 */
[----:B------:R-:W-:Y:S04]  /*4d700*/  STL.64 [R1+0x9b8], R10 ;  /* 0x0009b80a01007387 */ /* 0x000fe80000100a00 */
[----:B------:R-:W3:Y:S04]  /*4d710*/  LDL.LU R21, [R1+0xb44] ;  /* 0x000b440001157983 */ /* 0x000ee80000300800 */
[----:B------:R-:W4:Y:S04]  /*4d720*/  LDL.LU R18, [R1+0xb50] ;  /* 0x000b500001127983 */ /* 0x000f280000300800 */
[----:B------:R-:W4:Y:S04]  /*4d730*/  LDL.LU R19, [R1+0xb54] ;  /* 0x000b540001137983 */ /* 0x000f280000300800 */
[----:B------:R-:W2:Y:S04]  /*4d740*/  LDL.LU R16, [R1+0xb60] ;  /* 0x000b600001107983 */ /* 0x000ea80000300800 */
[----:B------:R-:W2:Y:S04]  /*4d750*/  LDL.LU R17, [R1+0xb64] ;  /* 0x000b640001117983 */ /* 0x000ea80000300800 */
[----:B----4-:R-:W-:Y:S04]  /*4d760*/  STL.64 [R1+0x61c8], R18 ;  /* 0x0061c81201007387 */ /* 0x010fe80000100a00 */
[----:B--2---:R0:W-:Y:S04]  /*4d770*/  STL.64 [R1+0x61c0], R16 ;  /* 0x0061c01001007387 */ /* 0x0041e80000100a00 */
[----:B0-----:R-:W2:Y:S04]  /*4d780*/  LDL.LU R16, [R1+0x90] ;  /* 0x0000900001107983 */ /* 0x001ea80000300800 */
[----:B------:R-:W2:Y:S04]  /*4d790*/  LDL.LU R17, [R1+0x94] ;  /* 0x0000940001117983 */ /* 0x000ea80000300800 */
[----:B------:R-:W4:Y:S04]  /*4d7a0*/  LDL.LU R18, [R1+0x98] ;  /* 0x0000980001127983 */ /* 0x000f280000300800 */
[----:B------:R-:W4:Y:S04]  /*4d7b0*/  LDL.LU R19, [R1+0x9c] ;  /* 0x00009c0001137983 */ /* 0x000f280000300800 */
[----:B----4-:R-:W-:Y:S04]  /*4d7c0*/  STL.64 [R1+0x61d8], R18 ;  /* 0x0061d81201007387 */ /* 0x010fe80000100a00 */
[----:B--2---:R0:W-:Y:S04]  /*4d7d0*/  STL.64 [R1+0x61d0], R16 ;  /* 0x0061d01001007387 */ /* 0x0041e80000100a00 */
[----:B0-----:R-:W2:Y:S04]  /*4d7e0*/  LDL.LU R16, [R1+0x80] ;  /* 0x0000800001107983 */ /* 0x001ea80000300800 */
[----:B------:R-:W2:Y:S04]  /*4d7f0*/  LDL.LU R17, [R1+0x84] ;  /* 0x0000840001117983 */ /* 0x000ea80000300800 */
[----:B------:R-:W2:Y:S04]  /*4d800*/  LDL.LU R18, [R1+0x88] ;  /* 0x0000880001127983 */ /* 0x000ea80000300800 */
[----:B------:R-:W2:Y:S04]  /*4d810*/  LDL.LU R19, [R1+0x8c] ;  /* 0x00008c0001137983 */ /* 0x000ea80000300800 */
[----:B------:R-:W4:Y:S04]  /*4d820*/  LDL.LU R23, [R1+0xb34] ;  /* 0x000b340001177983 */ /* 0x000f280000300800 */
[----:B------:R-:W2:Y:S04]  /*4d830*/  LDL.LU R20, [R1+0xb40] ;  /* 0x000b400001147983 */ /* 0x000ea80000300800 */
[----:B------:R-:W2:Y:S04]  /*4d840*/  LDL.LU R10, [R1+0xb70] ;  /* 0x000b7000010a7983 */ /* 0x000ea80000300800 */
[----:B------:R-:W2:Y:S04]  /*4d850*/  LDL.LU R11, [R1+0xb74] ;  /* 0x000b7400010b7983 */ /* 0x000ea80000300800 */
[----:B------:R-:W3:Y:S04]  /*4d860*/  LDL.LU R8, [R1+0xb80] ;  /* 0x000b800001087983 */ /* 0x000ee80000300800 */
[----:B------:R-:W3:Y:S01]  /*4d870*/  LDL.LU R9, [R1+0xb84] ;  /* 0x000b840001097983 */ /* 0x000ee20000300800 */
[----:B------:R-:W-:-:S02]  /*4d880*/  F2FP.F16.E4M3.UNPACK_B R24, R24.H1 ;  /* 0x00000018ff18723e */ /* 0x000fc400030006ff */
[----:B------:R-:W-:Y:S01]  /*4d890*/  F2FP.F16.E4M3.UNPACK_B R25, R25.H1 ;  /* 0x00000019ff19723e */ /* 0x000fe200030006ff */
[----:B--2---:R-:W-:Y:S04]  /*4d8a0*/  STL.64 [R1+0x61a8], R10 ;  /* 0x0061a80a01007387 */ /* 0x004fe80000100a00 */
[----:B---3--:R0:W-:Y:S04]  /*4d8b0*/  STL.64 [R1+0x61a0], R8 ;  /* 0x0061a00801007387 */ /* 0x0081e80000100a00 */
[----:B0-----:R-:W2:Y:S04]  /*4d8c0*/  LDL.LU R8, [R1+0xb0] ;  /* 0x0000b00001087983 */ /* 0x001ea80000300800 */
[----:B------:R-:W2:Y:S04]  /*4d8d0*/  LDL.LU R9, [R1+0xb4] ;  /* 0x0000b40001097983 */ /* 0x000ea80000300800 */
[----:B------:R-:W3:Y:S04]  /*4d8e0*/  LDL.LU R10, [R1+0xb8] ;  /* 0x0000b800010a7983 */ /* 0x000ee80000300800 */
[----:B------:R-:W3:Y:S01]  /*4d8f0*/  LDL.LU R11, [R1+0xbc] ;  /* 0x0000bc00010b7983 */ /* 0x000ee20000300800 */
[----:B------:R-:W-:Y:S01]  /*4d900*/  HMMA.16816.F32 R16, R12, R24, R16 ;  /* 0x000000180c10723c */ /* 0x000fe20000001810 */
[----:B------:R-:W-:-:S02]  /*4d910*/  IMAD.MOV.U32 R2, RZ, RZ, R4 ;  /* 0x000000ffff027224 */ /* 0x000fc400078e0004 */
[----:B------:R-:W-:Y:S01]  /*4d920*/  IMAD.MOV.U32 R4, RZ, RZ, R6 ;  /* 0x000000ffff047224 */ /* 0x000fe200078e0006 */
[----:B---3--:R-:W-:Y:S04]  /*4d930*/  STL.64 [R1+0x61b8], R10 ;  /* 0x0061b80a01007387 */ /* 0x008fe80000100a00 */
[----:B--2---:R0:W-:Y:S04]  /*4d940*/  STL.64 [R1+0x61b0], R8 ;  /* 0x0061b00801007387 */ /* 0x0041e80000100a00 */
[----:B0-----:R-:W2:Y:S04]  /*4d950*/  LDL.LU R8, [R1+0xa0] ;  /* 0x0000a00001087983 */ /* 0x001ea80000300800 */
[----:B------:R-:W2:Y:S04]  /*4d960*/  LDL.LU R9, [R1+0xa4] ;  /* 0x0000a40001097983 */ /* 0x000ea80000300800 */
[----:B------:R-:W2:Y:S04]  /*4d970*/  LDL.LU R10, [R1+0xa8] ;  /* 0x0000a800010a7983 */ /* 0x000ea80000300800 */
[----:B------:R-:W2:Y:S04]  /*4d980*/  LDL.LU R11, [R1+0xac] ;  /* 0x0000ac00010b7983 */ /* 0x000ea80000300800 */
[----:B------:R-:W3:Y:S04]  /*4d990*/  LDL.LU R6, [R1+0xb90] ;  /* 0x000b900001067983 */ /* 0x000ee80000300800 */
[----:B------:R-:W-:Y:S04]  /*4d9a0*/  STL.64 [R1+0x9d0], R16 ;  /* 0x0009d01001007387 */ /* 0x000fe80000100a00 */
[----:B------:R0:W-:Y:S04]  /*4d9b0*/  STL.64 [R1+0x9d8], R18 ;  /* 0x0009d81201007387 */ /* 0x0001e80000100a00 */
[----:B0-----:R-:W3:Y:S04]  /*4d9c0*/  LDL.LU.64 R18, [R1+0x61d8] ;  /* 0x0061d80001127983 */ /* 0x001ee80000300a00 */
[----:B------:R-:W3:Y:S04]  /*4d9d0*/  LDL.LU.64 R16, [R1+0x61d0] ;  /* 0x0061d00001107983 */ /* 0x000ee80000300a00 */
[----:B------:R-:W-:Y:S04]  /*4d9e0*/  STL.64 [R1+0x60e8], R26 ;  /* 0x0060e81a01007387 */ /* 0x000fe80000100a00 */
[----:B------:R0:W-:Y:S04]  /*4d9f0*/  STL.64 [R1+0x60e0], R24 ;  /* 0x0060e01801007387 */ /* 0x0001e80000100a00 */
[----:B0-----:R-:W3:Y:S04]  /*4da00*/  LDL.LU R24, [R1+0xe0] ;  /* 0x0000e00001187983 */ /* 0x001ee80000300800 */
[----:B------:R-:W3:Y:S04]  /*4da10*/  LDL.LU R25, [R1+0xe4] ;  /* 0x0000e40001197983 */ /* 0x000ee80000300800 */
[----:B------:R-:W3:Y:S04]  /*4da20*/  LDL.LU R26, [R1+0xe8] ;  /* 0x0000e800011a7983 */ /* 0x000ee80000300800 */
[----:B------:R-:W3:Y:S01]  /*4da30*/  LDL.LU R27, [R1+0xec] ;  /* 0x0000ec00011b7983 */ /* 0x000ee20000300800 */
[----:B------:R-:W-:-:S02]  /*4da40*/  F2FP.F16.E4M3.UNPACK_B R22, R22.H1 ;  /* 0x00000016ff16723e */ /* 0x000fc400030006ff */
[----:B----4-:R-:W-:Y:S02]  /*4da50*/  F2FP.F16.E4M3.UNPACK_B R23, R23.H1 ;  /* 0x00000017ff17723e */ /* 0x010fe400030006ff */
[----:B------:R-:W-:Y:S02]  /*4da60*/  F2FP.F16.E4M3.UNPACK_B R20, R20.H1 ;  /* 0x00000014ff14723e */ /* 0x000fe400030006ff */
[----:B------:R-:W-:Y:S01]  /*4da70*/  F2FP.F16.E4M3.UNPACK_B R21, R21.H1 ;  /* 0x00000015ff15723e */ /* 0x000fe200030006ff */
[----:B------:R-:W-:-:S06]  /*4da80*/  IMAD.MOV.U32 R0, RZ, RZ, R5 ;  /* 0x000000ffff007224 */ /* 0x000fcc00078e0005 */
[C---:B--2---:R-:W-:Y:S08]  /*4da90*/  HMMA.16816.F32 R8, R12.reuse, R20, R8 ;  /* 0x000000140c08723c */ /* 0x044ff00000001808 */
[----:B---3--:R-:W-:Y:S01]  /*4daa0*/  HMMA.16816.F32 R16, R12, R22, R16 ;  /* 0x000000160c10723c */ /* 0x008fe20000001810 */
[----:B------:R-:W-:Y:S04]  /*4dab0*/  STL.64 [R1+0x6198], R26 ;  /* 0x0061981a01007387 */ /* 0x000fe80000100a00 */
[----:B------:R0:W-:Y:S04]  /*4dac0*/  STL.64 [R1+0x6190], R24 ;  /* 0x0061901801007387 */ /* 0x0001e80000100a00 */
[----:B0-----:R-:W2:Y:S04]  /*4dad0*/  LDL.LU R24, [R1+0xc0] ;  /* 0x0000c00001187983 */ /* 0x001ea80000300800 */
[----:B------:R-:W2:Y:S04]  /*4dae0*/  LDL.LU R25, [R1+0xc4] ;  /* 0x0000c40001197983 */ /* 0x000ea80000300800 */
[----:B------:R-:W2:Y:S04]  /*4daf0*/  LDL.LU R26, [R1+0xc8] ;  /* 0x0000c800011a7983 */ /* 0x000ea80000300800 */
[----:B------:R-:W2:Y:S04]  /*4db00*/  LDL.LU R27, [R1+0xcc] ;  /* 0x0000cc00011b7983 */ /* 0x000ea80000300800 */
[----:B------:R-:W3:Y:S04]  /*4db10*/  LDL.LU R5, [R1+0xb94] ;  /* 0x000b940001057983 */ /* 0x000ee80000300800 */
[----:B------:R-:W-:Y:S04]  /*4db20*/  STL.64 [R1+0x9f0], R16 ;  /* 0x0009f01001007387 */ /* 0x000fe80000100a00 */
[----:B------:R0:W-:Y:S04]  /*4db30*/  STL.64 [R1+0x9f8], R18 ;  /* 0x0009f81201007387 */ /* 0x0001e80000100a00 */
[----:B0-----:R-:W4:Y:S04]  /*4db40*/  LDL.LU.64 R18, [R1+0x61c8] ;  /* 0x0061c80001127983 */ /* 0x001f280000300a00 */
[----:B------:R-:W2:Y:S04]  /*4db50*/  LDL.LU.64 R16, [R1+0x61c0] ;  /* 0x0061c00001107983 */ /* 0x000ea80000300a00 */
        /* <DEDUP_REMOVED lines=10> */
[----:B----4-:R-:W-:-:S02]  /*4dc00*/  F2FP.F16.E4M3.UNPACK_B R18, R18.H1 ;  /* 0x00000012ff12723e */ /* 0x010fc400030006ff */
[----:B------:R-:W-:Y:S02]  /*4dc10*/  F2FP.F16.E4M3.UNPACK_B R19, R19.H1 ;  /* 0x00000013ff13723e */ /* 0x000fe400030006ff */
[----:B--2---:R-:W-:Y:S02]  /*4dc20*/  F2FP.F16.E4M3.UNPACK_B R16, R16.H1 ;  /* 0x00000010ff10723e */ /* 0x004fe400030006ff */
[----:B------:R-:W-:-:S03]  /*4dc30*/  F2FP.F16.E4M3.UNPACK_B R17, R17.H1 ;  /* 0x00000011ff11723e */ /* 0x000fc600030006ff */
[C---:B---3--:R-:W-:Y:S08]  /*4dc40*/  HMMA.16816.F32 R8, R12.reuse, R18, R8 ;  /* 0x000000120c08723c */ /* 0x048ff00000001808 */
[----:B------:R-:W-:Y:S11]  /*4dc50*/  HMMA.16816.F32 R24, R12, R16, R24 ;  /* 0x000000100c18723c */ /* 0x000ff60000001818 */
[----:B------:R-:W-:Y:S04]  /*4dc60*/  STL.64 [R1+0xa30], R8 ;  /* 0x000a300801007387 */ /* 0x000fe80000100a00 */
[----:B------:R0:W-:Y:S04]  /*4dc70*/  STL.64 [R1+0xa38], R10 ;  /* 0x000a380a01007387 */ /* 0x0001e80000100a00 */
[----:B0-----:R-:W2:Y:S04]  /*4dc80*/  LDL.LU.64 R10, [R1+0x61a8] ;  /* 0x0061a800010a7983 */ /* 0x001ea80000300a00 */
[----:B------:R-:W3:Y:S04]  /*4dc90*/  LDL.LU.64 R8, [R1+0x61a0] ;  /* 0x0061a00001087983 */ /* 0x000ee80000300a00 */
[----:B------:R-:W-:Y:S04]  /*4dca0*/  STL.64 [R1+0xa40], R24 ;  /* 0x000a401801007387 */ /* 0x000fe80000100a00 */
[----:B------:R0:W-:Y:S04]  /*4dcb0*/  STL.64 [R1+0xa48], R26 ;  /* 0x000a481a01007387 */ /* 0x0001e80000100a00 */
[----:B0-----:R-:W4:Y:S04]  /*4dcc0*/  LDL.LU.64 R26, [R1+0x6198] ;  /* 0x00619800011a7983 */ /* 0x001f280000300a00 */
[----:B------:R-:W4:Y:S04]  /*4dcd0*/  LDL.LU.64 R24, [R1+0x6190] ;  /* 0x0061900001187983 */ /* 0x000f280000300a00 */
[----:B------:R-:W-:Y:S04]  /*4dce0*/  STL [R1+0x60b8], R17 ;  /* 0x0060b81101007387 */ /* 0x000fe80000100800 */
[----:B------:R-:W-:Y:S04]  /*4dcf0*/  STL.64 [R1+0x6138], R18 ;  /* 0x0061381201007387 */ /* 0x000fe80000100a00 */
[----:B------:R0:W-:Y:S01]  /*4dd00*/  STL [R1+0x6130], R16 ;  /* 0x0061301001007387 */ /* 0x0001e20000100800 */
[----:B--2---:R-:W-:-:S02]  /*4dd10*/  F2FP.F16.E4M3.UNPACK_B R10, R10.H1 ;  /* 0x0000000aff0a723e */ /* 0x004fc400030006ff */
[----:B------:R-:W-:-:S07]  /*4dd20*/  F2FP.F16.E4M3.UNPACK_B R11, R11.H1 ;  /* 0x0000000bff0b723e */ /* 0x000fce00030006ff */
[----:B0-----:R-:W-:Y:S01]  /*4dd30*/  HMMA.16816.F32 R16, R12, R10, R20 ;  /* 0x0000000a0c10723c */ /* 0x001fe20000001814 */
[----:B---3--:R-:W-:Y:S02]  /*4dd40*/  F2FP.F16.E4M3.UNPACK_B R8, R8.H1 ;  /* 0x00000008ff08723e */ /* 0x008fe400030006ff */
[----:B------:R-:W-:-:S15]  /*4dd50*/  F2FP.F16.E4M3.UNPACK_B R9, R9.H1 ;  /* 0x00000009ff09723e */ /* 0x000fde00030006ff */
[----:B------:R-:W-:Y:S01]  /*4dd60*/  NOP ;  /* 0x0000000000007918 */ /* 0x000fe20000000000 */
[----:B------:R-:W-:Y:S04]  /*4dd70*/  STL.64 [R1+0xa50], R16 ;  /* 0x000a501001007387 */ /* 0x000fe80000100a00 */
[----:B------:R4:W-:Y:S02]  /*4dd80*/  STL.64 [R1+0xa58], R18 ;  /* 0x000a581201007387 */ /* 0x0009e40000100a00 */
[----:B----4-:R-:W-:Y:S02]  /*4dd90*/  HMMA.16816.F32 R16, R12, R8, R24 ;  /* 0x000000080c10723c */ /* 0x010fe40000001818 */
[----:B------:R-:W-:Y:S04]  /*4dda0*/  STL.64 [R1+0x60a0], R10 ;  /* 0x0060a00a01007387 */ /* 0x000fe80000100a00 */
[----:B------:R0:W-:-:S13]  /*4ddb0*/  STL.64 [R1+0x6098], R8 ;  /* 0x0060980801007387 */ /* 0x0001da0000100a00 */
[----:B------:R-:W-:Y:S04]  /*4ddc0*/  STL.64 [R1+0xa80], R16 ;  /* 0x000a801001007387 */ /* 0x000fe80000100a00 */
[----:B------:R-:W-:Y:S04]  /*4ddd0*/  STL.64 [R1+0xa88], R18 ;  /* 0x000a881201007387 */ /* 0x000fe80000100a00 */
[----:B0-----:R-:W2:Y:S04]  /*4dde0*/  LDL.LU R8, [R1+0x250] ;  /* 0x0002500001087983 */ /* 0x001ea80000300800 */
[----:B------:R-:W2:Y:S04]  /*4ddf0*/  LDL.LU R9, [R1+0x254] ;  /* 0x0002540001097983 */ /* 0x000ea80000300800 */
[----:B------:R-:W3:Y:S04]  /*4de00*/  LDL.LU R10, [R1+0x258] ;  /* 0x00025800010a7983 */ /* 0x000ee80000300800 */
[----:B------:R-:W3:Y:S01]  /*4de10*/  LDL.LU R11, [R1+0x25c] ;  /* 0x00025c00010b7983 */ /* 0x000ee20000300800 */
[----:B------:R-:W-:-:S02]  /*4de20*/  IMAD.MOV.U32 R3, RZ, RZ, R7 ;  /* 0x000000ffff037224 */ /* 0x000fc400078e0007 */
[----:B------:R-:W-:Y:S02]  /*4de30*/  IMAD.MOV.U32 R22, RZ, RZ, R4 ;  /* 0x000000ffff167224 */ /* 0x000fe400078e0004 */
[----:B------:R-:W-:Y:S01]  /*4de40*/  IMAD.MOV.U32 R23, RZ, RZ, R3 ;  /* 0x000000ffff177224 */ /* 0x000fe200078e0003 */
[----:B---3--:R-:W-:Y:S04]  /*4de50*/  STL.64 [R1+0x6108], R10 ;  /* 0x0061080a01007387 */ /* 0x008fe80000100a00 */
[----:B--2---:R0:W-:Y:S04]  /*4de60*/  STL.64 [R1+0x6100], R8 ;  /* 0x0061000801007387 */ /* 0x0041e80000100a00 */
[----:B------:R-:W-:Y:S04]  /*4de70*/  STL.64 [R1+0x6110], R22 ;  /* 0x0061101601007387 */ /* 0x000fe80000100a00 */
[----:B0-----:R-:W2:Y:S04]  /*4de80*/  LDL.LU R8, [R1+0x280] ;  /* 0x0002800001087983 */ /* 0x001ea80000300800 */
[----:B------:R-:W2:Y:S04]  /*4de90*/  LDL.LU R9, [R1+0x284] ;  /* 0x0002840001097983 */ /* 0x000ea80000300800 */
[----:B------:R-:W3:Y:S04]  /*4dea0*/  LDL.LU R10, [R1+0x288] ;  /* 0x00028800010a7983 */ /* 0x000ee80000300800 */
[----:B------:R-:W3:Y:S01]  /*4deb0*/  LDL.LU R11, [R1+0x28c] ;  /* 0x00028c00010b7983 */ /* 0x000ee20000300800 */
[----:B------:R-:W-:-:S02]  /*4dec0*/  IMAD.MOV.U32 R20, RZ, RZ, R2 ;  /* 0x000000ffff147224 */ /* 0x000fc400078e0002 */
[----:B------:R-:W-:Y:S01]  /*4ded0*/  IMAD.MOV.U32 R21, RZ, RZ, R0 ;  /* 0x000000ffff157224 */ /* 0x000fe200078e0000 */
[----:B------:R-:W-:Y:S01]  /*4dee0*/  F2FP.F16.E4M3.UNPACK_B R7, R5.H1 ;  /* 0x00000005ff07723e */ /* 0x000fe200030006ff */
[----:B---3--:R-:W-:Y:S04]  /*4def0*/  STL.64 [R1+0x6120], R10 ;  /* 0x0061200a01007387 */ /* 0x008fe80000100a00 */
[----:B--2---:R-:W-:Y:S04]  /*4df00*/  STL.64 [R1+0x6118], R8 ;  /* 0x0061180801007387 */ /* 0x004fe80000100a00 */
[----:B------:R-:W-:Y:S04]  /*4df10*/  STL [R1+0x6140], R20 ;  /* 0x0061401401007387 */ /* 0x000fe80000100800 */
[----:B------:R0:W-:Y:S04]  /*4df20*/  STL [R1+0x6144], R21 ;  /* 0x0061441501007387 */ /* 0x0001e80000100800 */
[----:B------:R-:W2:Y:S04]  /*4df30*/  LDL.LU R16, [R1+0x2b0] ;  /* 0x0002b00001107983 */ /* 0x000ea80000300800 */
[----:B------:R-:W2:Y:S04]  /*4df40*/  LDL.LU R17, [R1+0x2b4] ;  /* 0x0002b40001117983 */ /* 0x000ea80000300800 */
[----:B------:R-:W3:Y:S04]  /*4df50*/  LDL.LU R18, [R1+0x2b8] ;  /* 0x0002b80001127983 */ /* 0x000ee80000300800 */
[----:B------:R-:W3:Y:S04]  /*4df60*/  LDL.LU R19, [R1+0x2bc] ;  /* 0x0002bc0001137983 */ /* 0x000ee80000300800 */
[----:B------:R-:W4:Y:S04]  /*4df70*/  LDL.LU R4, [R1+0xba0] ;  /* 0x000ba00001047983 */ /* 0x000f280000300800 */
[----:B------:R-:W2:Y:S04]  /*4df80*/  LDL.LU R5, [R1+0xba4] ;  /* 0x000ba40001057983 */ /* 0x000ea80000300800 */
[----:B------:R-:W2:Y:S04]  /*4df90*/  LDL.LU R2, [R1+0xbb0] ;  /* 0x000bb00001027983 */ /* 0x000ea80000300800 */
[----:B------:R-:W2:Y:S04]  /*4dfa0*/  LDL.LU R3, [R1+0xbb4] ;  /* 0x000bb40001037983 */ /* 0x000ea80000300800 */
[----:B0-----:R-:W2:Y:S04]  /*4dfb0*/  LDL.LU R21, [R1+0xee4] ;  /* 0x000ee40001157983 */ /* 0x001ea80000300800 */
[----:B--2---:R0:W-:Y:S04]  /*4dfc0*/  STL [R1+0x616c], R21 ;  /* 0x00616c1501007387 */ /* 0x0041e80000100800 */
[----:B0-----:R-:W2:Y:S04]  /*4dfd0*/  LDL.LU R21, [R1+0xee0] ;  /* 0x000ee00001157983 */ /* 0x001ea80000300800 */
[----:B------:R-:W2:Y:S04]  /*4dfe0*/  LDL.LU R20, [R1+0xeec] ;  /* 0x000eec0001147983 */ /* 0x000ea80000300800 */
[----:B--2---:R0:W-:Y:S04]  /*4dff0*/  STL [R1+0x6168], R20 ;  /* 0x0061681401007387 */ /* 0x0041e80000100800 */
[----:B0-----:R-:W2:Y:S04]  /*4e000*/  LDL.LU R20, [R1+0xee8] ;  /* 0x000ee80001147983 */ /* 0x001ea80000300800 */
[----:B------:R-:W2:Y:S04]  /*4e010*/  LDL.LU R0, [R1+0xef4] ;  /* 0x000ef40001007983 */ /* 0x000ea80000300800 */
[----:B--2---:R0:W-:Y:S04]  /*4e020*/  STL [R1+0x6164], R0 ;  /* 0x0061640001007387 */ /* 0x0041e80000100800 */
[----:B0-----:R-:W2:Y:S04]  /*4e030*/  LDL.LU R0, [R1+0xef0] ;  /* 0x000ef00001007983 */ /* 0x001ea80000300800 */
[----:B---3--:R-:W-:Y:S04]  /*4e040*/  STL.64 [R1+0x6158], R18 ;  /* 0x0061581201007387 */ /* 0x008fe80000100a00 */
[----:B------:R0:W-:Y:S04]  /*4e050*/  STL.64 [R1+0x6150], R16 ;  /* 0x0061501001007387 */ /* 0x0001e80000100a00 */
[----:B0-----:R-:W3:Y:S04]  /*4e060*/  LDL.LU R16, [R1+0x100] ;  /* 0x0001000001107983 */ /* 0x001ee80000300800 */
[----:B---3--:R0:W-:Y:S04]  /*4e070*/  STL [R1+0x6160], R16 ;  /* 0x0061601001007387 */ /* 0x0081e80000100800 */
[----:B0-----:R-:W3:Y:S04]  /*4e080*/  LDL.LU R16, [R1+0xef8] ;  /* 0x000ef80001107983 */ /* 0x001ee80000300800 */
[----:B------:R-:W3:Y:S04]  /*4e090*/  LDL.LU R17, [R1+0x104] ;  /* 0x0001040001117983 */ /* 0x000ee80000300800 */
[----:B------:R-:W2:Y:S04]  /*4e0a0*/  LDL.LU R18, [R1+0x108] ;  /* 0x0001080001127983 */ /* 0x000ea80000300800 */
[----:B------:R-:W2:Y:S04]  /*4e0b0*/  LDL.LU R19, [R1+0x10c] ;  /* 0x00010c0001137983 */ /* 0x000ea80000300800 */
[----:B--2---:R-:W-:Y:S04]  /*4e0c0*/  STL.64 [R1+0x6178], R18 ;  /* 0x0061781201007387 */ /* 0x004fe80000100a00 */
[----:B---3--:R0:W-:Y:S04]  /*4e0d0*/  STL.64 [R1+0x6170], R16 ;  /* 0x0061701001007387 */ /* 0x0081e80000100a00 */
[----:B0-----:R-:W2:Y:S04]  /*4e0e0*/  LDL.LU R16, [R1+0x2c0] ;  /* 0x0002c00001107983 */ /* 0x001ea80000300800 */
[----:B------:R-:W2:Y:S04]  /*4e0f0*/  LDL.LU R17, [R1+0x2c4] ;  /* 0x0002c40001117983 */ /* 0x000ea80000300800 */
[----:B------:R-:W3:Y:S04]  /*4e100*/  LDL.LU R18, [R1+0x2c8] ;  /* 0x0002c80001127983 */ /* 0x000ee80000300800 */
[----:B------:R-:W3:Y:S01]  /*4e110*/  LDL.LU R19, [R1+0x2cc] ;  /* 0x0002cc0001137983 */ /* 0x000ee20000300800 */
[----:B------:R-:W-:-:S03]  /*4e120*/  F2FP.F16.E4M3.UNPACK_B R6, R6.H1 ;  /* 0x00000006ff06723e */ /* 0x000fc600030006ff */
[----:B---3--:R-:W-:Y:S04]  /*4e130*/  STL.64 [R1+0x6188], R18 ;  /* 0x0061881201007387 */ /* 0x008fe80000100a00 */
[----:B--2---:R0:W-:Y:S04]  /*4e140*/  STL.64 [R1+0x6180], R16 ;  /* 0x0061801001007387 */ /* 0x0041e80000100a00 */
[----:B0-----:R-:W2:Y:S04]  /*4e150*/  LDL.LU R16, [R1+0x110] ;  /* 0x0001100001107983 */ /* 0x001ea80000300800 */
[----:B------:R-:W2:Y:S04]  /*4e160*/  LDL.LU R17, [R1+0x114] ;  /* 0x0001140001117983 */ /* 0x000ea80000300800 */
[----:B------:R-:W2:Y:S04]  /*4e170*/  LDL.LU R18, [R1+0x118] ;  /* 0x0001180001127983 */ /* 0x000ea80000300800 */
[----:B------:R-:W2:Y:S04]  /*4e180*/  LDL.LU R19, [R1+0x11c] ;  /* 0x00011c0001137983 */ /* 0x000ea80000300800 */
[----:B------:R-:W3:Y:S04]  /*4e190*/  LDL.64 R22, [R1+0x10] ;  /* 0x0000100001167983 */ /* 0x000ee80000100a00 */
[----:B------:R-:W4:Y:S01]  /*4e1a0*/  LDL.64 R28, [R1+0x18] ;  /* 0x00001800011c7983 */ /* 0x000f220000100a00 */
[----:B--2---:R-:W-:Y:S03]  /*4e1b0*/  HMMA.16816.F32 R16, R12, R6, R16 ;  /* 0x000000060c10723c */ /* 0x004fe60000001810 */
        /* <DEDUP_REMOVED lines=10> */
[----:B------:R-:W-:Y:S04]  /*4e260*/  STL.64 [R1+0xaa0], R16 ;  /* 0x000aa01001007387 */ /* 0x000fe80000100a00 */
[----:B------:R0:W-:Y:S04]  /*4e270*/  STL.64 [R1+0xaa8], R18 ;  /* 0x000aa81201007387 */ /* 0x0001e80000100a00 */
[----:B0-----:R-:W3:Y:S04]  /*4e280*/  LDL.LU.64 R18, [R1+0x6188] ;  /* 0x0061880001127983 */ /* 0x001ee80000300a00 */
[----:B------:R-:W3:Y:S01]  /*4e290*/  LDL.LU.64 R16, [R1+0x6180] ;  /* 0x0061800001107983 */ /* 0x000ee20000300a00 */
[----:B----4-:R-:W-:-:S02]  /*4e2a0*/  F2FP.F16.E4M3.UNPACK_B R4, R4.H1 ;  /* 0x00000004ff04723e */ /* 0x010fc400030006ff */
[----:B------:R-:W-:Y:S01]  /*4e2b0*/  F2FP.F16.E4M3.UNPACK_B R5, R5.H1 ;  /* 0x00000005ff05723e */ /* 0x000fe200030006ff */
[----:B--2---:R-:W-:-:S06]  /*4e2c0*/  IMAD R23, R23, 0x100, R21 ;  /* 0x0000010017177824 */ /* 0x004fcc00078e0215 */
        /* <DEDUP_REMOVED lines=9> */
[----:B------:R-:W4:Y:S04]  /*4e360*/  LDL.LU R5, [R1+0x2a4] ;  /* 0x0002a40001057983 */ /* 0x000f280000300800 */
[----:B------:R-:W4:Y:S04]  /*4e370*/  LDL.LU R6, [R1+0x2a8] ;  /* 0x0002a80001067983 */ /* 0x000f280000300800 */
[----:B------:R-:W4:Y:S04]  /*4e380*/  LDL.LU R7, [R1+0x2ac] ;  /* 0x0002ac0001077983 */ /* 0x000f280000300800 */
[----:B------:R-:W2:Y:S02]  /*4e390*/  LDL.LU R21, [R1+0x616c] ;  /* 0x00616c0001157983 */ /* 0x000ea40000300800 */
[----:B--2---:R-:W-:-:S02]  /*4e3a0*/  IMAD R21, R21, 0x100, R20 ;  /* 0x0000010015157824 */ /* 0x004fc400078e0214 */
[----:B------:R-:W2:Y:S02]  /*4e3b0*/  LDL.LU R20, [R1+0x6168] ;  /* 0x0061680001147983 */ /* 0x000ea40000300800 */
[----:B--2---:R-:W-:Y:S02]  /*4e3c0*/  IMAD R20, R20, 0x100, R0 ;  /* 0x0000010014147824 */ /* 0x004fe400078e0200 */
[----:B------:R-:W3:Y:S01]  /*4e3d0*/  LDL.LU R0, [R1+0x6164] ;  /* 0x0061640001007983 */ /* 0x000ee20000300800 */
[----:B------:R-:W-:Y:S02]  /*4e3e0*/  F2FP.F16.E4M3.UNPACK_B R2, R2.H1 ;  /* 0x00000002ff02723e */ /* 0x000fe400030006ff */
[----:B------:R-:W-:Y:S01]  /*4e3f0*/  F2FP.F16.E4M3.UNPACK_B R3, R3.H1 ;  /* 0x00000003ff03723e */ /* 0x000fe200030006ff */
[----:B---3--:R-:W-:Y:S02]  /*4e400*/  IMAD R0, R0, 0x100, R16 ;  /* 0x0000010000007824 */ /* 0x008fe400078e0210 */
[----:B------:R-:W2:Y:S04]  /*4e410*/  LDL.LU R16, [R1+0x6160] ;  /* 0x0061600001107983 */ /* 0x000ea80000300800 */
[----:B--2---:R-:W-:Y:S01]  /*4e420*/  HMMA.16816.F32 R12, R12, R2, R16 ;  /* 0x000000020c0c723c */ /* 0x004fe20000001810 */
[----:B------:R-:W2:Y:S04]  /*4e430*/  LDL.LU.64 R18, [R1+0x6158] ;  /* 0x0061580001127983 */ /* 0x000ea80000300a00 */
[----:B------:R-:W2:-:S14]  /*4e440*/  LDL.LU.64 R16, [R1+0x6150] ;  /* 0x0061500001107983 */ /* 0x000e9c0000300a00 */
[----:B------:R0:W-:Y:S04]  /*4e450*/  STL.64 [R1+0xa70], R12 ;  /* 0x000a700c01007387 */ /* 0x0001e80000100a00 */
[----:B------:R1:W-:Y:S01]  /*4e460*/  STL.64 [R1+0xa78], R14 ;  /* 0x000a780e01007387 */ /* 0x0003e20000100a00 */
[----:B0-----:R-:W-:Y:S02]  /*4e470*/  F2FP.F16.E4M3.UNPACK_B R12, R23 ;  /* 0x00000017ff0c723e */ /* 0x001fe400020006ff */
[----:B------:R-:W-:Y:S01]  /*4e480*/  F2FP.F16.E4M3.UNPACK_B R13, R21 ;  /* 0x00000015ff0d723e */ /* 0x000fe200020006ff */
[----:B------:R-:W4:Y:S01]  /*4e490*/  LDL.LU R23, [R1+0x6148] ;  /* 0x0061480001177983 */ /* 0x000f220000300800 */
[----:B-1----:R-:W-:Y:S02]  /*4e4a0*/  F2FP.F16.E4M3.UNPACK_B R14, R20 ;  /* 0x00000014ff0e723e */ /* 0x002fe400020006ff */
[----:B------:R-:W-:Y:S01]  /*4e4b0*/  F2FP.F16.E4M3.UNPACK_B R15, R0 ;  /* 0x00000000ff0f723e */ /* 0x000fe200020006ff */
[----:B------:R-:W3:Y:S04]  /*4e4c0*/  LDL.LU R21, [R1+0x6144] ;  /* 0x0061440001157983 */ /* 0x000ee80000300800 */
[----:B------:R-:W3:Y:S02]  /*4e4d0*/  LDL.LU R20, [R1+0x6140] ;  /* 0x0061400001147983 */ /* 0x000ee40000300800 */
[----:B--2---:R-:W-:-:S15]  /*4e4e0*/  HMMA.16816.F32 R16, R12, R28, R16 ;  /* 0x0000001c0c10723c */ /* 0x004fde0000001810 */
[----:B------:R-:W-:-:S04]  /*4e4f0*/  NOP ;  /* 0x0000000000007918 */ /* 0x000fc80000000000 */
[----:B------:R-:W-:Y:S04]  /*4e500*/  STL.64 [R1+0xa90], R16 ;  /* 0x000a901001007387 */ /* 0x000fe80000100a00 */
[----:B------:R0:W-:Y:S04]  /*4e510*/  STL.64 [R1+0xa98], R18 ;  /* 0x000a981201007387 */ /* 0x0001e80000100a00 */
[----:B0-----:R-:W2:Y:S04]  /*4e520*/  LDL.LU.64 R18, [R1+0x6138] ;  /* 0x0061380001127983 */ /* 0x001ea80000300a00 */
[----:B------:R-:W3:Y:S01]  /*4e530*/  LDL.LU R16, [R1+0x6130] ;  /* 0x0061300001107983 */ /* 0x000ee20000300800 */
[----:B----4-:R-:W-:Y:S01]  /*4e540*/  HMMA.16816.F32 R4, R12, R22, R4 ;  /* 0x000000160c04723c */ /* 0x010fe20000001804 */
[----:B------:R-:W-:-:S02]  /*4e550*/  IMAD.MOV.U32 R17, RZ, RZ, R28 ;  /* 0x000000ffff117224 */ /* 0x000fc400078e001c */
[----:B------:R-:W4:Y:S01]  /*4e560*/  LDL.LU.64 R28, [R1+0x6128] ;  /* 0x00612800011c7983 */ /* 0x000f220000300a00 */
[----:B------:R-:W-:-:S03]  /*4e570*/  IMAD.MOV.U32 R0, RZ, RZ, R23 ;  /* 0x000000ffff007224 */ /* 0x000fc600078e0017 */
[----:B--2---:R-:W-:Y:S04]  /*4e580*/  STL.64 [R1+0x60c8], R18 ;  /* 0x0060c81201007387 */ /* 0x004fe80000100a00 */
[----:B---3--:R0:W-:Y:S04]  /*4e590*/  STL.64 [R1+0x60c0], R16 ;  /* 0x0060c01001007387 */ /* 0x0081e80000100a00 */
[----:B0-----:R-:W2:Y:S04]  /*4e5a0*/  LDL.LU R16, [R1+0x260] ;  /* 0x0002600001107983 */ /* 0x001ea80000300800 */
[----:B------:R-:W2:Y:S04]  /*4e5b0*/  LDL.LU R17, [R1+0x264] ;  /* 0x0002640001117983 */ /* 0x000ea80000300800 */
[----:B------:R-:W2:Y:S04]  /*4e5c0*/  LDL.LU R18, [R1+0x268] ;  /* 0x0002680001127983 */ /* 0x000ea80000300800 */
[----:B------:R-:W2:Y:S04]  /*4e5d0*/  LDL.LU R19, [R1+0x26c] ;  /* 0x00026c0001137983 */ /* 0x000ea80000300800 */
[----:B------:R0:W-:Y:S02]  /*4e5e0*/  STL.64 [R1+0xa60], R4 ;  /* 0x000a600401007387 */ /* 0x0001e40000100a00 */
[----:B0-----:R-:W-:-:S02]  /*4e5f0*/  IMAD.MOV.U32 R4, RZ, RZ, R22 ;  /* 0x000000ffff047224 */ /* 0x001fc400078e0016 */
[C---:B------:R-:W-:Y:S01]  /*4e600*/  HMMA.16816.F32 R20, R12.reuse, R20, R8 ;  /* 0x000000140c14723c */ /* 0x040fe20000001808 */
[----:B------:R-:W-:Y:S04]  /*4e610*/  STL.64 [R1+0xa68], R6 ;  /* 0x000a680601007387 */ /* 0x000fe80000100a00 */
[----:B------:R-:W3:Y:S04]  /*4e620*/  LDL.LU.64 R10, [R1+0x6120] ;  /* 0x00612000010a7983 */ /* 0x000ee80000300a00 */
[----:B------:R-:W3:Y:S10]  /*4e630*/  LDL.LU.64 R8, [R1+0x6118] ;  /* 0x0061180001087983 */ /* 0x000ef40000300a00 */
[----:B------:R-:W-:Y:S04]  /*4e640*/  STL.64 [R1+0xa20], R20 ;  /* 0x000a201401007387 */ /* 0x000fe80000100a00 */
[----:B------:R0:W-:Y:S04]  /*4e650*/  STL.64 [R1+0xa28], R22 ;  /* 0x000a281601007387 */ /* 0x0001e80000100a00 */
[----:B0-----:R-:W3:Y:S01]  /*4e660*/  LDL.LU.64 R22, [R1+0x6110] ;  /* 0x0061100001167983 */ /* 0x001ee20000300a00 */
[C---:B----4-:R-:W-:Y:S08]  /*4e670*/  HMMA.16816.F32 R24, R12.reuse, R28, R24 ;  /* 0x0000001c0c18723c */ /* 0x050ff00000001818 */
[----:B---3--:R-:W-:Y:S01]  /*4e680*/  HMMA.16816.F32 R20, R12, R22, R8 ;  /* 0x000000160c14723c */ /* 0x008fe20000001808 */
[----:B------:R-:W3:Y:S04]  /*4e690*/  LDL.LU.64 R10, [R1+0x6108] ;  /* 0x00610800010a7983 */ /* 0x000ee80000300a00 */
[----:B------:R-:W3:-:S14]  /*4e6a0*/  LDL.LU.64 R8, [R1+0x6100] ;  /* 0x0061000001087983 */ /* 0x000edc0000300a00 */
[----:B------:R-:W-:Y:S04]  /*4e6b0*/  STL.64 [R1+0xa00], R20 ;  /* 0x000a001401007387 */ /* 0x000fe80000100a00 */
[----:B------:R0:W-:Y:S04]  /*4e6c0*/  STL.64 [R1+0xa08], R22 ;  /* 0x000a081601007387 */ /* 0x0001e80000100a00 */
[----:B0-----:R-:W4:Y:S04]  /*4e6d0*/  LDL.LU.64 R22, [R1+0x60f8] ;  /* 0x0060f80001167983 */ /* 0x001f280000300a00 */
[----:B------:R-:W2:Y:S04]  /*4e6e0*/  LDL.LU.64 R20, [R1+0x60f0] ;  /* 0x0060f00001147983 */ /* 0x000ea80000300a00 */
[----:B------:R-:W-:Y:S04]  /*4e6f0*/  STL.64 [R1+0x9e0], R24 ;  /* 0x0009e01801007387 */ /* 0x000fe80000100a00 */
[----:B------:R0:W-:Y:S04]  /*4e700*/  STL.64 [R1+0x9e8], R26 ;  /* 0x0009e81a01007387 */ /* 0x0001e80000100a00 */
[----:B0-----:R-:W2:Y:S04]  /*4e710*/  LDL.LU.64 R26, [R1+0x60e8] ;  /* 0x0060e800011a7983 */ /* 0x001ea80000300a00 */
[----:B------:R-:W3:Y:S04]  /*4e720*/  LDL.LU.64 R24, [R1+0x60e0] ;  /* 0x0060e00001187983 */ /* 0x000ee80000300a00 */
[----:B------:R0:W-:Y:S02]  /*4e730*/  STL.64 [R1+0x6020], R28 ;  /* 0x0060201c01007387 */ /* 0x0001e40000100a00 */
[----:B0-----:R-:W-:Y:S01]  /*4e740*/  IMAD.MOV.U32 R28, RZ, RZ, R4 ;  /* 0x000000ffff1c7224 */ /* 0x001fe200078e0004 */
[C---:B--2---:R-:W-:Y:S08]  /*4e750*/  HMMA.16816.F32 R16, R12.reuse, R26, R16 ;  /* 0x0000001a0c10723c */ /* 0x044ff00000001810 */
[----:B---3--:R-:W-:Y:S11]  /*4e760*/  HMMA.16816.F32 R8, R12, R24, R8 ;  /* 0x000000180c08723c */ /* 0x008ff60000001808 */
[----:B------:R-:W-:Y:S04]  /*4e770*/  STL.64 [R1+0x9c0], R16 ;  /* 0x0009c01001007387 */ /* 0x000fe80000100a00 */
[----:B------:R-:W-:Y:S04]  /*4e780*/  STL.64 [R1+0x9c8], R18 ;  /* 0x0009c81201007387 */ /* 0x000fe80000100a00 */
[----:B------:R-:W-:Y:S04]  /*4e790*/  STL.64 [R1+0x990], R8 ;  /* 0x0009900801007387 */ /* 0x000fe80000100a00 */
[----:B------:R-:W-:Y:S04]  /*4e7a0*/  STL.64 [R1+0x998], R10 ;  /* 0x0009980a01007387 */ /* 0x000fe80000100a00 */
[----:B------:R-:W-:Y:S04]  /*4e7b0*/  STL.64 [R1+0x6018], R26 ;  /* 0x0060181a01007387 */ /* 0x000fe80000100a00 */
[----:B------:R0:W-:Y:S04]  /*4e7c0*/  STL.64 [R1+0x6010], R24 ;  /* 0x0060101801007387 */ /* 0x0001e80000100a00 */
[----:B0-----:R-:W2:Y:S04]  /*4e7d0*/  LDL.LU R24, [R1+0x1b0] ;  /* 0x0001b00001187983 */ /* 0x001ea80000300800 */
[----:B------:R-:W2:Y:S04]  /*4e7e0*/  LDL.LU R25, [R1+0x1b4] ;  /* 0x0001b40001197983 */ /* 0x000ea80000300800 */
[----:B------:R-:W3:Y:S04]  /*4e7f0*/  LDL.LU R26, [R1+0x1b8] ;  /* 0x0001b800011a7983 */ /* 0x000ee80000300800 */
[----:B------:R-:W3:Y:S04]  /*4e800*/  LDL.LU R27, [R1+0x1bc] ;  /* 0x0001bc00011b7983 */ /* 0x000ee80000300800 */
        /* <DEDUP_REMOVED lines=12> */
[----:B------:R-:W-:-:S03]  /*4e8d0*/  IMAD.MOV.U32 R29, RZ, RZ, R0 ;  /* 0x000000ffff1d7224 */ /* 0x000fc600078e0000 */
[----:B--2---:R-:W-:Y:S04]  /*4e8e0*/  STL.64 [R1+0x60d8], R18 ;  /* 0x0060d81201007387 */ /* 0x004fe80000100a00 */
[----:B------:R0:W-:Y:S04]  /*4e8f0*/  STL.64 [R1+0x60d0], R16 ;  /* 0x0060d01001007387 */ /* 0x0001e80000100a00 */
[----:B0-----:R-:W4:Y:S04]  /*4e900*/  LDL.LU R16, [R1+0x240] ;  /* 0x0002400001107983 */ /* 0x001f280000300800 */
[----:B------:R-:W4:Y:S04]  /*4e910*/  LDL.LU R17, [R1+0x244] ;  /* 0x0002440001117983 */ /* 0x000f280000300800 */
[----:B------:R-:W4:Y:S04]  /*4e920*/  LDL.LU R18, [R1+0x248] ;  /* 0x0002480001127983 */ /* 0x000f280000300800 */
[----:B------:R-:W4:Y:S04]  /*4e930*/  LDL.LU R19, [R1+0x24c] ;  /* 0x00024c0001137983 */ /* 0x000f280000300800 */
[----:B------:R-:W-:Y:S04]  /*4e940*/  STL.64 [R1+0x60b0], R10 ;  /* 0x0060b00a01007387 */ /* 0x000fe80000100a00 */
[----:B------:R0:W-:Y:S04]  /*4e950*/  STL.64 [R1+0x60a8], R8 ;  /* 0x0060a80801007387 */ /* 0x0001e80000100a00 */
[----:B0-----:R-:W2:Y:S04]  /*4e960*/  LDL.LU R8, [R1+0x220] ;  /* 0x0002200001087983 */ /* 0x001ea80000300800 */
[----:B------:R-:W2:Y:S04]  /*4e970*/  LDL.LU R9, [R1+0x224] ;  /* 0x0002240001097983 */ /* 0x000ea80000300800 */
[----:B------:R-:W2:Y:S04]  /*4e980*/  LDL.LU R10, [R1+0x228] ;  /* 0x00022800010a7983 */ /* 0x000ea80000300800 */
[----:B------:R-:W2:Y:S04]  /*4e990*/  LDL.LU R11, [R1+0x22c] ;  /* 0x00022c00010b7983 */ /* 0x000ea80000300800 */
[----:B------:R-:W-:Y:S04]  /*4e9a0*/  STL.64 [R1+0x6090], R6 ;  /* 0x0060900601007387 */ /* 0x000fe80000100a00 */
[----:B------:R0:W-:Y:S04]  /*4e9b0*/  STL.64 [R1+0x6088], R4 ;  /* 0x0060880401007387 */ /* 0x0001e80000100a00 */
[----:B0-----:R-:W2:Y:S04]  /*4e9c0*/  LDL.LU R4, [R1+0x200] ;  /* 0x0002000001047983 */ /* 0x001ea80000300800 */
[----:B------:R-:W2:Y:S04]  /*4e9d0*/  LDL.LU R5, [R1+0x204] ;  /* 0x0002040001057983 */ /* 0x000ea80000300800 */
[----:B------:R-:W2:Y:S04]  /*4e9e0*/  LDL.LU R6, [R1+0x208] ;  /* 0x0002080001067983 */ /* 0x000ea80000300800 */
[----:B------:R-:W2:Y:S04]  /*4e9f0*/  LDL.LU R7, [R1+0x20c] ;  /* 0x00020c0001077983 */ /* 0x000ea80000300800 */
[----:B------:R-:W2:Y:S04]  /*4ea00*/  LDL.LU R0, [R1+0xf14] ;  /* 0x000f140001007983 */ /* 0x000ea80000300800 */
[----:B---3--:R-:W-:Y:S04]  /*4ea10*/  STL.64 [R1+0x6050], R26 ;  /* 0x0060501a01007387 */ /* 0x008fe80000100a00 */
[----:B------:R0:W-:Y:S04]  /*4ea20*/  STL.64 [R1+0x6048], R24 ;  /* 0x0060481801007387 */ /* 0x0001e80000100a00 */
        /* <DEDUP_REMOVED lines=10> */
[C---:B----4-:R-:W-:Y:S03]  /*4ead0*/  HMMA.16816.F32 R16, R12.reuse, R22, R16 ;  /* 0x000000160c10723c */ /* 0x050fe60000001810 */
[----:B---3--:R-:W-:Y:S04]  /*4eae0*/  STL.64 [R1+0x6070], R26 ;  /* 0x0060701a01007387 */ /* 0x008fe80000100a00 */
[----:B--2---:R0:W-:Y:S04]  /*4eaf0*/  STL.64 [R1+0x6068], R24 ;  /* 0x0060681801007387 */ /* 0x0041e80000100a00 */
[----:B0-----:R-:W2:Y:S04]  /*4eb00*/  LDL.LU R24, [R1+0x1e0] ;  /* 0x0001e00001187983 */ /* 0x001ea80000300800 */
[----:B------:R-:W2:Y:S04]  /*4eb10*/  LDL.LU R25, [R1+0x1e4] ;  /* 0x0001e40001197983 */ /* 0x000ea80000300800 */
[----:B------:R-:W2:Y:S04]  /*4eb20*/  LDL.LU R26, [R1+0x1e8] ;  /* 0x0001e800011a7983 */ /* 0x000ea80000300800 */
[----:B------:R-:W2:Y:S04]  /*4eb30*/  LDL.LU R27, [R1+0x1ec] ;  /* 0x0001ec00011b7983 */ /* 0x000ea80000300800 */
        /* <DEDUP_REMOVED lines=8> */
[----:B0-----:R-:W3:Y:S04]  /*4ebc0*/  LDL.LU.64 R18, [R1+0x60c8] ;  /* 0x0060c80001127983 */ /* 0x001ee80000300a00 */
[----:B------:R-:W4:Y:S04]  /*4ebd0*/  LDL.LU.64 R16, [R1+0x60c0] ;  /* 0x0060c00001107983 */ /* 0x000f280000300a00 */
[----:B------:R4:W-:Y:S01]  /*4ebe0*/  STL.64 [R1+0x5ff8], R22 ;  /* 0x005ff81601007387 */ /* 0x0009e20000100a00 */
[----:B---3--:R-:W-:Y:S01]  /*4ebf0*/  HMMA.16816.F32 R8, R12, R18, R8 ;  /* 0x000000120c08723c */ /* 0x008fe20000001808 */
[----:B----4-:R-:W-:-:S02]  /*4ec00*/  IMAD.MOV.U32 R22, RZ, RZ, R17 ;  /* 0x000000ffff167224 */ /* 0x010fc400078e0011 */
[----:B------:R-:W3:Y:S04]  /*4ec10*/  LDL.LU R17, [R1+0x60b8] ;  /* 0x0060b80001117983 */ /* 0x000ee80000300800 */
[----:B------:R-:W4:Y:S04]  /*4ec20*/  LDL R23, [R1+0x1c] ;  /* 0x00001c0001177983 */ /* 0x000f280000100800 */
[----:B------:R0:W-:Y:S04]  /*4ec30*/  STL.64 [R1+0x5ff0], R20 ;  /* 0x005ff01401007387 */ /* 0x0001e80000100a00 */
[----:B0-----:R-:W2:Y:S04]  /*4ec40*/  LDL.LU R20, [R1+0xf0c] ;  /* 0x000f0c0001147983 */ /* 0x001ea80000300800 */
        /* <DEDUP_REMOVED lines=10> */
[----:B------:R-:W2:Y:S04]  /*4ecf0*/  LDL.LU.64 R8, [R1+0x6098] ;  /* 0x0060980001087983 */ /* 0x000ea80000300a00 */
[----:B------:R-:W-:Y:S04]  /*4ed00*/  STL.64 [R1+0x5fd8], R18 ;  /* 0x005fd81201007387 */ /* 0x000fe80000100a00 */
[----:B------:R0:W-:Y:S04]  /*4ed10*/  STL.64 [R1+0x5fd0], R16 ;  /* 0x005fd01001007387 */ /* 0x0001e80000100a00 */
[----:B0-----:R-:W4:Y:S04]  /*4ed20*/  LDL.LU R16, [R1+0x1c0] ;  /* 0x0001c00001107983 */ /* 0x001f280000300800 */
[----:B------:R-:W4:Y:S04]  /*4ed30*/  LDL.LU R17, [R1+0x1c4] ;  /* 0x0001c40001117983 */ /* 0x000f280000300800 */
[----:B------:R-:W4:Y:S04]  /*4ed40*/  LDL.LU R18, [R1+0x1c8] ;  /* 0x0001c80001127983 */ /* 0x000f280000300800 */
[----:B------:R-:W4:Y:S01]  /*4ed50*/  LDL.LU R19, [R1+0x1cc] ;  /* 0x0001cc0001137983 */ /* 0x000f220000300800 */
[----:B---3--:R-:W-:-:S15]  /*4ed60*/  HMMA.16816.F32 R4, R12, R10, R4 ;  /* 0x0000000a0c04723c */ /* 0x008fde0000001804 */
        /* <DEDUP_REMOVED lines=11> */
[----:B------:R0:W-:Y:S04]  /*4ee20*/  STL.64 [R1+0x5fb8], R10 ;  /* 0x005fb80a01007387 */ /* 0x0001e80000100a00 */
[----:B0-----:R-:W3:Y:S04]  /*4ee30*/  LDL.LU R10, [R1+0xf04] ;  /* 0x000f0400010a7983 */ /* 0x001ee80000300800 */
[----:B------:R-:W3:Y:S04]  /*4ee40*/  LDL.LU R11, [R1+0xf10] ;  /* 0x000f1000010b7983 */ /* 0x000ee80000300800 */
[----:B------:R0:W-:Y:S04]  /*4ee50*/  STL.64 [R1+0x5fb0], R8 ;  /* 0x005fb00801007387 */ /* 0x0001e80000100a00 */
[----:B0-----:R-:W3:Y:S04]  /*4ee60*/  LDL.LU R8, [R1+0xefc] ;  /* 0x000efc0001087983 */ /* 0x001ee80000300800 */
[----:B------:R-:W3:Y:S01]  /*4ee70*/  LDL.LU R9, [R1+0xf08] ;  /* 0x000f080001097983 */ /* 0x000ee20000300800 */
        /* <DEDUP_REMOVED lines=11> */
[----:B------:R-:W2:Y:S04]  /*4ef30*/  LDL.LU.64 R24, [R1+0x6058] ;  /* 0x0060580001187983 */ /* 0x000ea80000300a00 */
[----:B------:R0:W-:Y:S04]  /*4ef40*/  STL.64 [R1+0x5fa8], R6 ;  /* 0x005fa80601007387 */ /* 0x0001e80000100a00 */
[----:B0-----:R-:W3:Y:S04]  /*4ef50*/  LDL.LU R7, [R1+0xf00] ;  /* 0x000f000001077983 */ /* 0x001ee80000300800 */
[----:B------:R0:W-:Y:S01]  /*4ef60*/  STL.64 [R1+0x5fa0], R4 ;  /* 0x005fa00401007387 */ /* 0x0001e20000100a00 */
[----:B--2---:R-:W-:Y:S03]  /*4ef70*/  HMMA.16816.F32 R12, R12, R2, R24 ;  /* 0x000000020c0c723c */ /* 0x004fe60000001818 */
[----:B------:R-:W2:Y:S04]  /*4ef80*/  LDL.LU.64 R26, [R1+0x6050] ;  /* 0x00605000011a7983 */ /* 0x000ea80000300a00 */
[----:B------:R-:W2:Y:S01]  /*4ef90*/  LDL.LU.64 R24, [R1+0x6048] ;  /* 0x0060480001187983 */ /* 0x000ea20000300a00 */
[----:B0-----:R-:W-:-:S02]  /*4efa0*/  IMAD R5, R10, 0x100, R9 ;  /* 0x000001000a057824 */ /* 0x001fc400078e0209 */
[----:B------:R-:W-:Y:S01]  /*4efb0*/  IMAD R4, R20, 0x100, R11 ;  /* 0x0000010014047824 */ /* 0x000fe200078e020b */
[----:B------:R-:W-:Y:S01]  /*4efc0*/  STL [R1+0x5f9c], R2 ;  /* 0x005f9c0201007387 */ /* 0x000fe20000100800 */
[----:B------:R-:W-:-:S03]  /*4efd0*/  IMAD R0, R0, 0x100, R21 ;  /* 0x0000010000007824 */ /* 0x000fc600078e0215 */
[----:B------:R-:W-:Y:S01]  /*4efe0*/  STL [R1+0x5f98], R3 ;  /* 0x005f980301007387 */ /* 0x000fe20000100800 */
[----:B---3--:R-:W-:-:S03]  /*4eff0*/  IMAD R8, R8, 0x100, R7 ;  /* 0x0000010008087824 */ /* 0x008fc600078e0207 */
[----:B------:R0:W-:Y:S04]  /*4f000*/  STL.64 [R1+0x730], R12 ;  /* 0x0007300c01007387 */ /* 0x0001e80000100a00 */
[----:B------:R1:W-:Y:S01]  /*4f010*/  STL.64 [R1+0x738], R14 ;  /* 0x0007380e01007387 */ /* 0x0003e20000100a00 */
[----:B0-----:R-:W-:Y:S02]  /*4f020*/  F2FP.F16.E4M3.UNPACK_B R12, R8 ;  /* 0x00000008ff0c723e */ /* 0x001fe400020006ff */
[----:B------:R-:W-:Y:S02]  /*4f030*/  F2FP.F16.E4M3.UNPACK_B R13, R5 ;  /* 0x00000005ff0d723e */ /* 0x000fe400020006ff */
[----:B-1----:R-:W-:Y:S02]  /*4f040*/  F2FP.F16.E4M3.UNPACK_B R14, R4 ;  /* 0x00000004ff0e723e */ /* 0x002fe400020006ff */
[----:B------:R-:W-:-:S07]  /*4f050*/  F2FP.F16.E4M3.UNPACK_B R15, R0 ;  /* 0x00000000ff0f723e */ /* 0x000fce00020006ff */
[----:B----4-:R-:W-:Y:S01]  /*4f060*/  HMMA.16816.F32 R8, R12, R22, R16 ;  /* 0x000000160c08723c */ /* 0x010fe20000001810 */
[----:B------:R-:W3:-:S15]  /*4f070*/  LDL.LU R16, [R1+0x140] ;  /* 0x0001400001107983 */ /* 0x000ede0000300800 */
[----:B------:R-:W-:-:S03]  /*4f080*/  NOP ;  /* 0x0000000000007918 */ /* 0x000fc60000000000 */
[----:B------:R-:W-:Y:S04]  /*4f090*/  STL.64 [R1+0x720], R8 ;  /* 0x0007200801007387 */ /* 0x000fe80000100a00 */
[----:B------:R-:W-:Y:S01]  /*4f0a0*/  STL.64 [R1+0x728], R10 ;  /* 0x0007280a01007387 */ /* 0x000fe20000100a00 */
[----:B--2---:R-:W-:-:S15]  /*4f0b0*/  HMMA.16816.F32 R4, R12, R28, R24 ;  /* 0x0000001c0c04723c */ /* 0x004fde0000001818 */
[----:B------:R-:W-:-:S04]  /*4f0c0*/  NOP ;  /* 0x0000000000007918 */ /* 0x000fc80000000000 */
[----:B------:R-:W-:Y:S04]  /*4f0d0*/  STL.64 [R1+0x710], R4 ;  /* 0x0007100401007387 */ /* 0x000fe80000100a00 */
[----:B------:R0:W-:Y:S04]  /*4f0e0*/  STL.64 [R1+0x718], R6 ;  /* 0x0007180601007387 */ /* 0x0001e80000100a00 */
[----:B------:R-:W3:Y:S04]  /*4f0f0*/  LDL.LU R17, [R1+0x144] ;  /* 0x0001440001117983 */ /* 0x000ee80000300800 */
[----:B------:R-:W2:Y:S04]  /*4f100*/  LDL.LU R18, [R1+0x148] ;  /* 0x0001480001127983 */ /* 0x000ea80000300800 */
[----:B------:R-:W2:Y:S04]  /*4f110*/  LDL.LU R19, [R1+0x14c] ;  /* 0x00014c0001137983 */ /* 0x000ea80000300800 */
[----:B------:R-:W4:Y:S04]  /*4f120*/  LDL.LU R20, [R1+0x160] ;  /* 0x0001600001147983 */ /* 0x000f280000300800 */
[----:B------:R-:W4:Y:S04]  /*4f130*/  LDL.LU R21, [R1+0x164] ;  /* 0x0001640001157983 */ /* 0x000f280000300800 */
[----:B------:R-:W2:Y:S04]  /*4f140*/  LDL.LU R22, [R1+0x168] ;  /* 0x0001680001167983 */ /* 0x000ea80000300800 */
[----:B------:R-:W2:Y:S04]  /*4f150*/  LDL.LU R23, [R1+0x16c] ;  /* 0x00016c0001177983 */ /* 0x000ea80000300800 */
[----:B0-----:R-:W2:Y:S04]  /*4f160*/  LDL.64 R6, [R1+0x8] ;  /* 0x0000080001067983 */ /* 0x001ea80000100a00 */
[----:B------:R-:W2:Y:S04]  /*4f170*/  LDL.64 R28, [R1] ;  /* 0x00000000011c7983 */ /* 0x000ea80000100a00 */
[----:B------:R-:W2:Y:S04]  /*4f180*/  LDL.LU R24, [R1+0x180] ;  /* 0x0001800001187983 */ /* 0x000ea80000300800 */
[----:B------:R-:W2:Y:S04]  /*4f190*/  LDL.LU R25, [R1+0x184] ;  /* 0x0001840001197983 */ /* 0x000ea80000300800 */
[----:B------:R-:W2:Y:S04]  /*4f1a0*/  LDL.LU R26, [R1+0x188] ;  /* 0x00018800011a7983 */ /* 0x000ea80000300800 */
[----:B------:R-:W2:Y:S04]  /*4f1b0*/  LDL.LU R27, [R1+0x18c] ;  /* 0x00018c00011b7983 */ /* 0x000ea80000300800 */
[----:B--2---:R-:W-:Y:S04]  /*4f1c0*/  STL.64 [R1+0x6030], R26 ;  /* 0x0060301a01007387 */ /* 0x004fe80000100a00 */
[----:B------:R0:W-:Y:S04]  /*4f1d0*/  STL.64 [R1+0x6028], R24 ;  /* 0x0060281801007387 */ /* 0x0001e80000100a00 */
[----:B0-----:R-:W2:Y:S04]  /*4f1e0*/  LDL.LU R24, [R1+0x190] ;  /* 0x0001900001187983 */ /* 0x001ea80000300800 */
        /* <DEDUP_REMOVED lines=9> */
[----:B------:R-:W-:Y:S04]  /*4f280*/  STL.64 [R1+0x6008], R22 ;  /* 0x0060081601007387 */ /* 0x000fe80000100a00 */
[----:B----4-:R0:W-:Y:S04]  /*4f290*/  STL.64 [R1+0x6000], R20 ;  /* 0x0060001401007387 */ /* 0x0101e80000100a00 */
[----:B0-----:R-:W4:Y:S04]  /*4f2a0*/  LDL.LU R20, [R1+0x170] ;  /* 0x0001700001147983 */ /* 0x001f280000300800 */
[----:B------:R-:W4:Y:S04]  /*4f2b0*/  LDL.LU R21, [R1+0x174] ;  /* 0x0001740001157983 */ /* 0x000f280000300800 */
[----:B------:R-:W4:Y:S04]  /*4f2c0*/  LDL.LU R22, [R1+0x178] ;  /* 0x0001780001167983 */ /* 0x000f280000300800 */
[----:B------:R-:W4:Y:S04]  /*4f2d0*/  LDL.LU R23, [R1+0x17c] ;  /* 0x00017c0001177983 */ /* 0x000f280000300800 */
[----:B------:R-:W-:Y:S04]  /*4f2e0*/  STL.64 [R1+0x5fe8], R18 ;  /* 0x005fe81201007387 */ /* 0x000fe80000100a00 */
[----:B---3--:R0:W-:Y:S04]  /*4f2f0*/  STL.64 [R1+0x5fe0], R16 ;  /* 0x005fe01001007387 */ /* 0x0081e80000100a00 */
[----:B0-----:R-:W3:Y:S04]  /*4f300*/  LDL.LU R16, [R1+0x150] ;  /* 0x0001500001107983 */ /* 0x001ee80000300800 */
[----:B------:R-:W3:Y:S04]  /*4f310*/  LDL.LU R17, [R1+0x154] ;  /* 0x0001540001117983 */ /* 0x000ee80000300800 */
[----:B------:R-:W3:Y:S04]  /*4f320*/  LDL.LU R18, [R1+0x158] ;  /* 0x0001580001127983 */ /* 0x000ee80000300800 */
[----:B------:R-:W3:Y:S04]  /*4f330*/  LDL.LU R19, [R1+0x15c] ;  /* 0x00015c0001137983 */ /* 0x000ee80000300800 */
[----:B------:R-:W3:Y:S04]  /*4f340*/  LDL.LU R8, [R1+0x120] ;  /* 0x0001200001087983 */ /* 0x000ee80000300800 */
[----:B------:R-:W3:Y:S04]  /*4f350*/  LDL.LU R9, [R1+0x124] ;  /* 0x0001240001097983 */ /* 0x000ee80000300800 */
[----:B------:R-:W3:Y:S04]  /*4f360*/  LDL.LU R10, [R1+0x128] ;  /* 0x00012800010a7983 */ /* 0x000ee80000300800 */
[----:B------:R-:W3:Y:S01]  /*4f370*/  LDL.LU R11, [R1+0x12c] ;  /* 0x00012c00010b7983 */ /* 0x000ee20000300800 */
[----:B--2---:R-:W-:Y:S03]  /*4f380*/  HMMA.16816.F32 R24, R12, R6, R24 ;  /* 0x000000060c18723c */ /* 0x004fe60000001818 */
[----:B---3--:R-:W-:Y:S04]  /*4f390*/  STL.64 [R1+0x5fc8], R10 ;  /* 0x005fc80a01007387 */ /* 0x008fe80000100a00 */
[----:B------:R0:W-:Y:S04]  /*4f3a0*/  STL.64 [R1+0x5fc0], R8 ;  /* 0x005fc00801007387 */ /* 0x0001e80000100a00 */
[----:B0-----:R-:W2:Y:S04]  /*4f3b0*/  LDL.LU R8, [R1+0x130] ;  /* 0x0001300001087983 */ /* 0x001ea80000300800 */
[----:B------:R-:W2:Y:S04]  /*4f3c0*/  LDL.LU R9, [R1+0x134] ;  /* 0x0001340001097983 */ /* 0x000ea80000300800 */
[----:B------:R-:W2:Y:S04]  /*4f3d0*/  LDL.LU R10, [R1+0x138] ;  /* 0x00013800010a7983 */ /* 0x000ea80000300800 */
[----:B------:R-:W2:Y:S04]  /*4f3e0*/  LDL.LU R11, [R1+0x13c] ;  /* 0x00013c00010b7983 */ /* 0x000ea80000300800 */
[----:B------:R-:W-:Y:S04]  /*4f3f0*/  STL.64 [R1+0x700], R24 ;  /* 0x0007001801007387 */ /* 0x000fe80000100a00 */
[----:B------:R0:W-:Y:S04]  /*4f400*/  STL.64 [R1+0x708], R26 ;  /* 0x0007081a01007387 */ /* 0x0001e80000100a00 */
[----:B0-----:R-:W3:Y:S04]  /*4f410*/  LDL.LU.64 R26, [R1+0x6040] ;  /* 0x00604000011a7983 */ /* 0x001ee80000300a00 */
[----:B------:R-:W3:Y:S01]  /*4f420*/  LDL.LU.64 R24, [R1+0x6038] ;  /* 0x0060380001187983 */ /* 0x000ee20000300a00 */
[----:B------:R-:W-:-:S03]  /*4f430*/  IMAD.MOV.U32 R3, RZ, RZ, R6 ;  /* 0x000000ffff037224 */ /* 0x000fc600078e0006 */
[----:B------:R-:W2:Y:S01]  /*4f440*/  LDL.LU R4, [R1+0x2d0] ;  /* 0x0002d00001047983 */ /* 0x000ea20000300800 */
[----:B------:R-:W-:-:S03]  /*4f450*/  IMAD.MOV.U32 R0, RZ, RZ, R7 ;  /* 0x000000ffff007224 */ /* 0x000fc600078e0007 */
[----:B------:R-:W2:Y:S04]  /*4f460*/  LDL.LU R5, [R1+0x2d4] ;  /* 0x0002d40001057983 */ /* 0x000ea80000300800 */
[----:B------:R-:W2:Y:S04]  /*4f470*/  LDL.LU R6, [R1+0x2d8] ;  /* 0x0002d80001067983 */ /* 0x000ea80000300800 */
[----:B------:R-:W2:Y:S01]  /*4f480*/  LDL.LU R7, [R1+0x2dc] ;  /* 0x0002dc0001077983 */ /* 0x000ea20000300800 */
[----:B------:R-:W-:Y:S01]  /*4f490*/  IMAD.MOV.U32 R2, RZ, RZ, R29 ;  /* 0x000000ffff027224 */ /* 0x000fe200078e001d */
[----:B---3--:R-:W-:-:S15]  /*4f4a0*/  HMMA.16816.F32 R24, R12, R28, R24 ;  /* 0x0000001c0c18723c */ /* 0x008fde0000001818 */
[----:B------:R-:W-:-:S04]  /*4f4b0*/  NOP ;  /* 0x0000000000007918 */ /* 0x000fc80000000000 */
[----:B------:R-:W-:Y:S04]  /*4f4c0*/  STL.64 [R1+0x6f0], R24 ;  /* 0x0006f01801007387 */ /* 0x000fe80000100a00 */
[----:B------:R0:W-:Y:S04]  /*4f4d0*/  STL.64 [R1+0x6f8], R26 ;  /* 0x0006f81a01007387 */ /* 0x0001e80000100a00 */
[----:B0-----:R-:W3:Y:S04]  /*4f4e0*/  LDL.LU.64 R26, [R1+0x6030] ;  /* 0x00603000011a7983 */ /* 0x001ee80000300a00 */
[----:B------:R-:W3:Y:S04]  /*4f4f0*/  LDL.LU.64 R24, [R1+0x6028] ;  /* 0x0060280001187983 */ /* 0x000ee80000300a00 */
[----:B------:R-:W3:Y:S02]  /*4f500*/  LDL.LU.64 R28, [R1+0x6020] ;  /* 0x00602000011c7983 */ /* 0x000ee40000300a00 */
[----:B---3--:R-:W-:-:S15]  /*4f510*/  HMMA.16816.F32 R24, R12, R28, R24 ;  /* 0x0000001c0c18723c */ /* 0x008fde0000001818 */
[----:B------:R-:W-:-:S04]  /*4f520*/  NOP ;  /* 0x0000000000007918 */ /* 0x000fc80000000000 */
[----:B------:R-:W-:Y:S04]  /*4f530*/  STL.64 [R1+0x6d0], R24 ;  /* 0x0006d01801007387 */ /* 0x000fe80000100a00 */
[----:B------:R0:W-:Y:S04]  /*4f540*/  STL.64 [R1+0x6d8], R26 ;  /* 0x0006d81a01007387 */ /* 0x0001e80000100a00 */
[----:B0-----:R-:W4:Y:S04]  /*4f550*/  LDL.LU.64 R26, [R1+0x6018] ;  /* 0x00601800011a7983 */ /* 0x001f280000300a00 */
[----:B------:R-:W3:Y:S04]  /*4f560*/  LDL.LU.64 R24, [R1+0x6010] ;  /* 0x0060100001187983 */ /* 0x000ee80000300a00 */
[----:B------:R0:W-:Y:S04]  /*4f570*/  STL.64 [R1+0x5f68], R28 ;  /* 0x005f681c01007387 */ /* 0x0001e80000100a00 */
[----:B0-----:R-:W2:Y:S04]  /*4f580*/  LDL.LU R28, [R1+0xf20] ;  /* 0x000f2000011c7983 */ /* 0x001ea80000300800 */
[----:B------:R-:W2:Y:S01]  /*4f590*/  LDL.LU R29, [R1+0xf1c] ;  /* 0x000f1c00011d7983 */ /* 0x000ea20000300800 */
[----:B----4-:R-:W-:-:S15]  /*4f5a0*/  HMMA.16816.F32 R20, R12, R26, R20 ;  /* 0x0000001a0c14723c */ /* 0x010fde0000001814 */
        /* <DEDUP_REMOVED lines=11> */
[----:B------:R-:W-:Y:S04]  /*4f660*/  STL.64 [R1+0x5f18], R26 ;  /* 0x005f181a01007387 */ /* 0x000fe80000100a00 */
[----:B------:R0:W-:Y:S04]  /*4f670*/  STL.64 [R1+0x5f10], R24 ;  /* 0x005f101801007387 */ /* 0x0001e80000100a00 */
[----:B0-----:R-:W2:Y:S04]  /*4f680*/  LDL.LU R24, [R1+0x310] ;  /* 0x0003100001187983 */ /* 0x001ea80000300800 */
[----:B------:R-:W2:Y:S04]  /*4f690*/  LDL.LU R25, [R1+0x314] ;  /* 0x0003140001197983 */ /* 0x000ea80000300800 */
[----:B------:R-:W2:Y:S04]  /*4f6a0*/  LDL.LU R26, [R1+0x318] ;  /* 0x00031800011a7983 */ /* 0x000ea80000300800 */
[----:B------:R-:W2:Y:S01]  /*4f6b0*/  LDL.LU R27, [R1+0x31c] ;  /* 0x00031c00011b7983 */ /* 0x000ea20000300800 */
[----:B---3--:R-:W-:-:S15]  /*4f6c0*/  HMMA.16816.F32 R16, R12, R22, R16 ;  /* 0x000000160c10723c */ /* 0x008fde0000001810 */
        /* <DEDUP_REMOVED lines=16> */
[----:B------:R-:W4:Y:S01]  /*4f7d0*/  LDL.LU R23, [R1+0x2fc] ;  /* 0x0002fc0001177983 */ /* 0x000f220000300800 */
        /* <DEDUP_REMOVED lines=14> */
[----:B0-----:R-:W3:Y:S04]  /*4f8c0*/  LDL.LU R16, [R1+0x2e0] ;  /* 0x0002e00001107983 */ /* 0x001ee80000300800 */
[----:B------:R-:W3:Y:S04]  /*4f8d0*/  LDL.LU R17, [R1+0x2e4] ;  /* 0x0002e40001117983 */ /* 0x000ee80000300800 */
[----:B------:R-:W3:Y:S04]  /*4f8e0*/  LDL.LU R18, [R1+0x2e8] ;  /* 0x0002e80001127983 */ /* 0x000ee80000300800 */
[----:B------:R-:W3:Y:S01]  /*4f8f0*/  LDL.LU R19, [R1+0x2ec] ;  /* 0x0002ec0001137983 */ /* 0x000ee20000300800 */
[----:B--2---:R-:W-:-:S15]  /*4f900*/  HMMA.16816.F32 R4, R12, R10, R4 ;  /* 0x0000000a0c04723c */ /* 0x004fde0000001804 */
[----:B------:R-:W-:-:S04]  /*4f910*/  NOP ;  /* 0x0000000000007918 */ /* 0x000fc80000000000 */
[----:B------:R-:W-:Y:S04]  /*4f920*/  STL.64 [R1+0x2b0], R4 ;  /* 0x0002b00401007387 */ /* 0x000fe80000100a00 */
[----:B------:R0:W-:Y:S04]  /*4f930*/  STL.64 [R1+0x2b8], R6 ;  /* 0x0002b80601007387 */ /* 0x0001e80000100a00 */
[----:B0-----:R-:W4:Y:S04]  /*4f940*/  LDL.LU.64 R6, [R1+0x5fa8] ;  /* 0x005fa80001067983 */ /* 0x001f280000300a00 */
[----:B------:R-:W2:Y:S01]  /*4f950*/  LDL.LU.64 R4, [R1+0x5fa0] ;  /* 0x005fa00001047983 */ /* 0x000ea20000300a00 */
[----:B---3--:R-:W-:Y:S03]  /*4f960*/  HMMA.16816.F32 R16, R12, R8, R16 ;  /* 0x000000080c10723c */ /* 0x008fe60000001810 */
[----:B------:R-:W-:Y:S04]  /*4f970*/  STL.64 [R1+0x5f08], R10 ;  /* 0x005f080a01007387 */ /* 0x000fe80000100a00 */
[----:B------:R-:W-:-:S12]  /*4f980*/  STL.64 [R1+0x5f00], R8 ;  /* 0x005f000801007387 */ /* 0x000fd80000100a00 */
[----:B------:R-:W-:Y:S04]  /*4f990*/  STL.64 [R1+0x2a0], R16 ;  /* 0x0002a01001007387 */ /* 0x000fe80000100a00 */
[----:B------:R4:W-:Y:S02]  /*4f9a0*/  STL.64 [R1+0x2a8], R18 ;  /* 0x0002a81201007387 */ /* 0x0009e40000100a00 */
[C---:B----4-:R-:W-:Y:S08]  /*4f9b0*/  HMMA.16816.F32 R16, R12.reuse, R6, R20 ;  /* 0x000000060c10723c */ /* 0x050ff00000001814 */
[----:B--2---:R-:W-:Y:S01]  /*4f9c0*/  HMMA.16816.F32 R8, R12, R4, R24 ;  /* 0x000000040c08723c */ /* 0x004fe20000001818 */
[----:B------:R-:W-:Y:S10]  /*4f9d0*/  STL [R1+0x5eb8], R5 ;  /* 0x005eb80501007387 */ /* 0x000ff40000100800 */
[----:B------:R-:W-:Y:S04]  /*4f9e0*/  STL.64 [R1+0x290], R16 ;  /* 0x0002901001007387 */ /* 0x000fe80000100a00 */
[----:B------:R-:W-:Y:S04]  /*4f9f0*/  STL.64 [R1+0x298], R18 ;  /* 0x0002981201007387 */ /* 0x000fe80000100a00 */
[----:B------:R-:W-:Y:S04]  /*4fa00*/  STL.64 [R1+0x5f60], R6 ;  /* 0x005f600601007387 */ /* 0x000fe80000100a00 */
[----:B------:R0:W-:Y:S04]  /*4fa10*/  STL.64 [R1+0x280], R8 ;  /* 0x0002800801007387 */ /* 0x0001e80000100a00 */
[----:B------:R-:W-:Y:S04]  /*4fa20*/  STL.64 [R1+0x288], R10 ;  /* 0x0002880a01007387 */ /* 0x000fe80000100a00 */
[----:B------:R1:W-:Y:S04]  /*4fa30*/  STL [R1+0x5f58], R4 ;  /* 0x005f580401007387 */ /* 0x0003e80000100800 */
[----:B0-----:R-:W2:Y:S01]  /*4fa40*/  LDL.LU R8, [R1+0x370] ;  /* 0x0003700001087983 */ /* 0x001ea20000300800 */
[----:B-1----:R-:W-:-:S05]  /*4fa50*/  IMAD R4, R29, 0x100, R28 ;  /* 0x000001001d047824 */ /* 0x002fca00078e021c */
[----:B------:R-:W-:Y:S04]  /*4fa60*/  STL [R1+0x20], R4 ;  /* 0x0000200401007387 */ /* 0x000fe80000100800 */
        /* <DEDUP_REMOVED lines=8> */
[----:B------:R-:W3:Y:S01]  /*4faf0*/  LDL.LU R27, [R1+0x36c] ;  /* 0x00036c00011b7983 */ /* 0x000ee20000300800 */
[----:B0-----:R-:W-:-:S02]  /*4fb00*/  IMAD.MOV.U32 R8, RZ, RZ, R3 ;  /* 0x000000ffff087224 */ /* 0x001fc400078e0003 */
[----:B------:R-:W-:Y:S01]  /*4fb10*/  IMAD.MOV.U32 R11, RZ, RZ, R2 ;  /* 0x000000ffff0b7224 */ /* 0x000fe200078e0002 */
[----:B---3--:R-:W-:Y:S04]  /*4fb20*/  STL.64 [R1+0x5f38], R26 ;  /* 0x005f381a01007387 */ /* 0x008fe80000100a00 */
[----:B--2---:R-:W-:Y:S04]  /*4fb30*/  STL.64 [R1+0x5f30], R24 ;  /* 0x005f301801007387 */ /* 0x004fe80000100a00 */
[----:B------:R-:W2:Y:S04]  /*4fb40*/  LDL R10, [R1] ;  /* 0x00000000010a7983 */ /* 0x000ea80000100800 */
[----:B------:R-:W3:Y:S04]  /*4fb50*/  LDL.LU R2, [R1+0x5f9c] ;  /* 0x005f9c0001027983 */ /* 0x000ee80000300800 */
[----:B------:R-:W3:Y:S04]  /*4fb60*/  LDL.LU R3, [R1+0x5f98] ;  /* 0x005f980001037983 */ /* 0x000ee80000300800 */
[----:B------:R0:W-:Y:S04]  /*4fb70*/  STL [R1+0x5f80], R8 ;  /* 0x005f800801007387 */ /* 0x0001e80000100800 */
[----:B------:R-:W4:Y:S04]  /*4fb80*/  LDL.LU R4, [R1+0x330] ;  /* 0x0003300001047983 */ /* 0x000f280000300800 */
[----:B------:R-:W4:Y:S04]  /*4fb90*/  LDL.LU R5, [R1+0x334] ;  /* 0x0003340001057983 */ /* 0x000f280000300800 */
[----:B------:R-:W2:Y:S04]  /*4fba0*/  LDL.LU R6, [R1+0x338] ;  /* 0x0003380001067983 */ /* 0x000ea80000300800 */
[----:B------:R-:W2:Y:S04]  /*4fbb0*/  LDL.LU R7, [R1+0x33c] ;  /* 0x00033c0001077983 */ /* 0x000ea80000300800 */
[----:B0-----:R-:W3:Y:S01]  /*4fbc0*/  LDL.LU R8, [R1+0xf28] ;  /* 0x000f280001087983 */ /* 0x001ee20000300800 */
[----:B------:R-:W-:-:S03]  /*4fbd0*/  IMAD.MOV.U32 R9, RZ, RZ, R0 ;  /* 0x000000ffff097224 */ /* 0x000fc600078e0000 */
[----:B------:R-:W3:Y:S04]  /*4fbe0*/  LDL.LU R16, [R1+0xf24] ;  /* 0x000f240001107983 */ /* 0x000ee80000300800 */
[----:B------:R-:W3:Y:S04]  /*4fbf0*/  LDL.LU R17, [R1+0xf30] ;  /* 0x000f300001117983 */ /* 0x000ee80000300800 */
[----:B------:R-:W3:Y:S04]  /*4fc00*/  LDL.LU R18, [R1+0xf2c] ;  /* 0x000f2c0001127983 */ /* 0x000ee80000300800 */
[----:B------:R-:W3:Y:S04]  /*4fc10*/  LDL.LU R19, [R1+0xf38] ;  /* 0x000f380001137983 */ /* 0x000ee80000300800 */
[----:B------:R-:W3:Y:S04]  /*4fc20*/  LDL.LU R0, [R1+0xf34] ;  /* 0x000f340001007983 */ /* 0x000ee80000300800 */
[----:B--2---:R-:W-:Y:S04]  /*4fc30*/  STL.64 [R1+0x5f78], R6 ;  /* 0x005f780601007387 */ /* 0x004fe80000100a00 */
[----:B----4-:R0:W-:Y:S04]  /*4fc40*/  STL.64 [R1+0x5f70], R4 ;  /* 0x005f700401007387 */ /* 0x0101e80000100a00 */
        /* <DEDUP_REMOVED lines=10> */
[----:B------:R-:W4:Y:S04]  /*4fcf0*/  LDL.64 R28, [R1+0x18] ;  /* 0x00001800011c7983 */ /* 0x000f280000100a00 */
[----:B------:R0:W-:Y:S04]  /*4fd00*/  STL.64 [R1+0x5f40], R10 ;  /* 0x005f400a01007387 */ /* 0x0001e80000100a00 */
[----:B0-----:R-:W4:Y:S04]  /*4fd10*/  LDL.64 R10, [R1+0x10] ;  /* 0x00001000010a7983 */ /* 0x001f280000100a00 */
[----:B------:R-:W4:Y:S04]  /*4fd20*/  LDL.LU R24, [R1+0x350] ;  /* 0x0003500001187983 */ /* 0x000f280000300800 */
[----:B------:R-:W4:Y:S04]  /*4fd30*/  LDL.LU R25, [R1+0x354] ;  /* 0x0003540001197983 */ /* 0x000f280000300800 */
[----:B------:R-:W4:Y:S04]  /*4fd40*/  LDL.LU R26, [R1+0x358] ;  /* 0x00035800011a7983 */ /* 0x000f280000300800 */
[----:B------:R-:W4:Y:S01]  /*4fd50*/  LDL.LU R27, [R1+0x35c] ;  /* 0x00035c00011b7983 */ /* 0x000f220000300800 */
[----:B---3--:R-:W-:-:S02]  /*4fd60*/  IMAD R16, R16, 0x100, R8 ;  /* 0x0000010010107824 */ /* 0x008fc400078e0208 */
[----:B------:R-:W-:Y:S02]  /*4fd70*/  IMAD R8, R18, 0x100, R17 ;  /* 0x0000010012087824 */ /* 0x000fe400078e0211 */
[----:B------:R-:W-:Y:S01]  /*4fd80*/  IMAD R0, R0, 0x100, R19 ;  /* 0x0000010000007824 */ /* 0x000fe200078e0213 */
[----:B--2---:R-:W-:Y:S01]  /*4fd90*/  HMMA.16816.F32 R12, R12, R2, R4 ;  /* 0x000000020c0c723c */ /* 0x004fe20000001804 */
[----:B----4-:R-:W-:Y:S04]  /*4fda0*/  STL.64 [R1+0x5f50], R26 ;  /* 0x005f501a01007387 */ /* 0x010fe80000100a00 */
[----:B------:R0:W-:Y:S04]  /*4fdb0*/  STL.64 [R1+0x5f48], R24 ;  /* 0x005f481801007387 */ /* 0x0001e80000100a00 */
[----:B0-----:R-:W2:Y:S04]  /*4fdc0*/  LDL.LU R24, [R1+0x340] ;  /* 0x0003400001187983 */ /* 0x001ea80000300800 */
[----:B------:R-:W2:Y:S04]  /*4fdd0*/  LDL.LU R25, [R1+0x344] ;  /* 0x0003440001197983 */ /* 0x000ea80000300800 */
[----:B------:R-:W2:Y:S04]  /*4fde0*/  LDL.LU R26, [R1+0x348] ;  /* 0x00034800011a7983 */ /* 0x000ea80000300800 */
[----:B------:R-:W2:Y:S04]  /*4fdf0*/  LDL.LU R27, [R1+0x34c] ;  /* 0x00034c00011b7983 */ /* 0x000ea80000300800 */
[----:B------:R-:W3:Y:S04]  /*4fe00*/  LDL.LU R20, [R1+0x380] ;  /* 0x0003800001147983 */ /* 0x000ee80000300800 */
[----:B------:R-:W3:Y:S04]  /*4fe10*/  LDL.LU R21, [R1+0x384] ;  /* 0x0003840001157983 */ /* 0x000ee80000300800 */
[----:B------:R-:W3:Y:S04]  /*4fe20*/  LDL.LU R22, [R1+0x388] ;  /* 0x0003880001167983 */ /* 0x000ee80000300800 */
[----:B------:R-:W3:Y:S04]  /*4fe30*/  LDL.LU R23, [R1+0x38c] ;  /* 0x00038c0001177983 */ /* 0x000ee80000300800 */
[----:B------:R0:W-:Y:S04]  /*4fe40*/  STL [R1+0x24], R16 ;  /* 0x0000241001007387 */ /* 0x0001e80000100800 */
[----:B0-----:R-:W4:Y:S04]  /*4fe50*/  LDL.LU R16, [R1+0x390] ;  /* 0x0003900001107983 */ /* 0x001f280000300800 */
[----:B------:R-:W4:Y:S04]  /*4fe60*/  LDL.LU R17, [R1+0x394] ;  /* 0x0003940001117983 */ /* 0x000f280000300800 */
[----:B------:R-:W4:Y:S04]  /*4fe70*/  LDL.LU R18, [R1+0x398] ;  /* 0x0003980001127983 */ /* 0x000f280000300800 */
[----:B------:R-:W4:Y:S04]  /*4fe80*/  LDL.LU R19, [R1+0x39c] ;  /* 0x00039c0001137983 */ /* 0x000f280000300800 */
[----:B------:R-:W2:Y:S04]  /*4fe90*/  LDL.LU.64 R6, [R1+0x5f90] ;  /* 0x005f900001067983 */ /* 0x000ea80000300a00 */
[----:B------:R-:W2:Y:S04]  /*4fea0*/  LDL.LU.64 R4, [R1+0x5f88] ;  /* 0x005f880001047983 */ /* 0x000ea80000300a00 */
[----:B------:R-:W-:Y:S04]  /*4feb0*/  STL.64 [R1+0x40], R12 ;  /* 0x0000400c01007387 */ /* 0x000fe80000100a00 */
[----:B------:R0:W-:Y:S04]  /*4fec0*/  STL.64 [R1+0x48], R14 ;  /* 0x0000480e01007387 */ /* 0x0001e80000100a00 */
[----:B0-----:R-:W2:Y:S04]  /*4fed0*/  LDL.LU R14, [R1+0x20] ;  /* 0x00002000010e7983 */ /* 0x001ea80000300800 */
[----:B------:R-:W3:Y:S04]  /*4fee0*/  LDL.LU R15, [R1+0x24] ;  /* 0x00002400010f7983 */ /* 0x000ee80000300800 */
[----:B------:R-:W-:Y:S04]  /*4fef0*/  STL [R1+0x5e8c], R2 ;  /* 0x005e8c0201007387 */ /* 0x000fe80000100800 */
[----:B------:R-:W-:Y:S01]  /*4ff00*/  STL [R1+0x5e88], R3 ;  /* 0x005e880301007387 */ /* 0x000fe20000100800 */
[----:B--2---:R-:W-:-:S02]  /*4ff10*/  F2FP.F16.E4M3.UNPACK_B R12, R14 ;  /* 0x0000000eff0c723e */ /* 0x004fc400020006ff */
[----:B------:R-:W-:Y:S02]  /*4ff20*/  F2FP.F16.E4M3.UNPACK_B R14, R8 ;  /* 0x00000008ff0e723e */ /* 0x000fe400020006ff */
[----:B---3--:R-:W-:Y:S01]  /*4ff30*/  F2FP.F16.E4M3.UNPACK_B R13, R15 ;  /* 0x0000000fff0d723e */ /* 0x008fe200020006ff */
[----:B------:R-:W2:Y:S01]  /*4ff40*/  LDL.LU R8, [R1+0x5f80] ;  /* 0x005f800001087983 */ /* 0x000ea20000300800 */
[----:B------:R-:W-:-:S07]  /*4ff50*/  F2FP.F16.E4M3.UNPACK_B R15, R0 ;  /* 0x00000000ff0f723e */ /* 0x000fce00020006ff */
[----:B------:R-:W-:-:S15]  /*4ff60*/  HMMA.16816.F32 R4, R12, R28, R4 ;  /* 0x0000001c0c04723c */ /* 0x000fde0000001804 */
[----:B------:R-:W-:-:S04]  /*4ff70*/  NOP ;  /* 0x0000000000007918 */ /* 0x000fc80000000000 */
[----:B------:R-:W-:Y:S04]  /*4ff80*/  STL.64 [R1+0x270], R4 ;  /* 0x0002700401007387 */ /* 0x000fe80000100a00 */
[----:B------:R0:W-:Y:S04]  /*4ff90*/  STL.64 [R1+0x278], R6 ;  /* 0x0002780601007387 */ /* 0x0001e80000100a00 */
[----:B0-----:R-:W3:Y:S04]  /*4ffa0*/  LDL.LU.64 R6, [R1+0x5f78] ;  /* 0x005f780001067983 */ /* 0x001ee80000300a00 */
[----:B------:R-:W3:Y:S01]  /*4ffb0*/  LDL.LU.64 R4, [R1+0x5f70] ;  /* 0x005f700001047983 */ /* 0x000ee20000300a00 */
[----:B------:R-:W-:-:S02]  /*4ffc0*/  IMAD.MOV.U32 R2, RZ, RZ, R28 ;  /* 0x000000ffff027224 */ /* 0x000fc400078e001c */
[----:B------:R-:W-:Y:S02]  /*4ffd0*/  IMAD.MOV.U32 R0, RZ, RZ, R29 ;  /* 0x000000ffff007224 */ /* 0x000fe400078e001d */
[----:B------:R-:W2:Y:S01]  /*4ffe0*/  LDL.LU.64 R28, [R1+0x5f68] ;  /* 0x005f6800011c7983 */ /* 0x000ea20000300a00 */
[----:B---3--:R-:W-:-:S15]  /*4fff0*/  HMMA.16816.F32 R4, R12, R10, R4 ;  /* 0x0000000a0c04723c */ /* 0x008fde0000001804 */
[----:B------:R-:W-:-:S04]  /*50000*/  NOP ;  /* 0x0000000000007918 */ /* 0x000fc80000000000 */
[----:B------:R-:W-:Y:S04]  /*50010*/  STL.64 [R1+0x260], R4 ;  /* 0x0002600401007387 */ /* 0x000fe80000100a00 */
[----:B------:R0:W-:Y:S04]  /*50020*/  STL.64 [R1+0x268], R6 ;  /* 0x0002680601007387 */ /* 0x0001e80000100a00 */
[----:B0-----:R-:W3:Y:S04]  /*50030*/  LDL.LU.64 R6, [R1+0x5f60] ;  /* 0x005f600001067983 */ /* 0x001ee80000300a00 */
[----:B------:R-:W4:Y:S01]  /*50040*/  LDL.LU R4, [R1+0x5f58] ;  /* 0x005f580001047983 */ /* 0x000f220000300800 */
[----:B------:R-:W-:-:S02]  /*50050*/  IMAD.MOV.U32 R5, RZ, RZ, R10 ;  /* 0x000000ffff057224 */ /* 0x000fc400078e000a */
[C---:B--2---:R-:W-:Y:S01]  /*50060*/  HMMA.16816.F32 R8, R12.reuse, R8, R24 ;  /* 0x000000080c08723c */ /* 0x044fe20000001818 */
[----:B---3--:R-:W-:Y:S04]  /*50070*/  STL.64 [R1+0x5ec8], R6 ;  /* 0x005ec80601007387 */ /* 0x008fe80000100a00 */
[----:B----4-:R0:W-:Y:S04]  /*50080*/  STL.64 [R1+0x5ec0], R4 ;  /* 0x005ec00401007387 */ /* 0x0101e80000100a00 */
[----:B0-----:R-:W2:Y:S04]  /*50090*/  LDL.LU R4, [R1+0x3c0] ;  /* 0x0003c00001047983 */ /* 0x001ea80000300800 */
[----:B------:R-:W2:Y:S04]  /*500a0*/  LDL.LU R5, [R1+0x3c4] ;  /* 0x0003c40001057983 */ /* 0x000ea80000300800 */
[----:B------:R-:W2:Y:S04]  /*500b0*/  LDL.LU R6, [R1+0x3c8] ;  /* 0x0003c80001067983 */ /* 0x000ea80000300800 */
[----:B------:R-:W2:Y:S04]  /*500c0*/  LDL.LU R7, [R1+0x3cc] ;  /* 0x0003cc0001077983 */ /* 0x000ea80000300800 */
[----:B------:R-:W3:Y:S04]  /*500d0*/  LDL.LU.64 R26, [R1+0x5f50] ;  /* 0x005f5000011a7983 */ /* 0x000ee80000300a00 */
[----:B------:R-:W3:Y:S04]  /*500e0*/  LDL.LU.64 R24, [R1+0x5f48] ;  /* 0x005f480001187983 */ /* 0x000ee80000300a00 */
[----:B------:R-:W-:Y:S04]  /*500f0*/  STL.64 [R1+0x250], R8 ;  /* 0x0002500801007387 */ /* 0x000fe80000100a00 */
[----:B------:R0:W-:Y:S04]  /*50100*/  STL.64 [R1+0x258], R10 ;  /* 0x0002580a01007387 */ /* 0x0001e80000100a00 */
[----:B0-----:R-:W3:Y:S02]  /*50110*/  LDL.LU.64 R10, [R1+0x5f40] ;  /* 0x005f4000010a7983 */ /* 0x001ee40000300a00 */
[----:B---3--:R-:W-:Y:S02]  /*50120*/  HMMA.16816.F32 R8, R12, R10, R24 ;  /* 0x0000000a0c08723c */ /* 0x008fe40000001818 */
[----:B------:R-:W3:Y:S04]  /*50130*/  LDL.LU.64 R26, [R1+0x5f38] ;  /* 0x005f3800011a7983 */ /* 0x000ee80000300a00 */
[----:B------:R-:W3:-:S13]  /*50140*/  LDL.LU.64 R24, [R1+0x5f30] ;  /* 0x005f300001187983 */ /* 0x000eda0000300a00 */
[----:B------:R-:W-:Y:S04]  /*50150*/  STL.64 [R1+0x240], R8 ;  /* 0x0002400801007387 */ /* 0x000fe80000100a00 */
[----:B------:R0:W-:Y:S04]  /*50160*/  STL.64 [R1+0x248], R10 ;  /* 0x0002480a01007387 */ /* 0x0001e80000100a00 */
[----:B0-----:R-:W4:Y:S04]  /*50170*/  LDL.LU.64 R10, [R1+0x5f28] ;  /* 0x005f2800010a7983 */ /* 0x001f280000300a00 */
[----:B------:R-:W4:Y:S01]  /*50180*/  LDL.LU.64 R8, [R1+0x5f20] ;  /* 0x005f200001087983 */ /* 0x000f220000300a00 */
[----:B---3--:R-:W-:-:S15]  /*50190*/  HMMA.16816.F32 R24, R12, R28, R24 ;  /* 0x0000001c0c18723c */ /* 0x008fde0000001818 */
[----:B------:R-:W-:-:S04]  /*501a0*/  NOP ;  /* 0x0000000000007918 */ /* 0x000fc80000000000 */
[----:B------:R-:W-:Y:S04]  /*501b0*/  STL.64 [R1+0x230], R24 ;  /* 0x0002301801007387 */ /* 0x000fe80000100a00 */
[----:B------:R0:W-:Y:S04]  /*501c0*/  STL.64 [R1+0x238], R26 ;  /* 0x0002381a01007387 */ /* 0x0001e80000100a00 */
[----:B0-----:R-:W4:Y:S04]  /*501d0*/  LDL.LU.64 R26, [R1+0x5f18] ;  /* 0x005f1800011a7983 */ /* 0x001f280000300a00 */
[----:B------:R-:W3:Y:S04]  /*501e0*/  LDL.LU.64 R24, [R1+0x5f10] ;  /* 0x005f100001187983 */ /* 0x000ee80000300a00 */
[----:B------:R-:W-:Y:S01]  /*501f0*/  STL [R1+0x5e90], R29 ;  /* 0x005e901d01007387 */ /* 0x000fe20000100800 */
[C---:B----4-:R-:W-:Y:S08]  /*50200*/  HMMA.16816.F32 R8, R12.reuse, R26, R8 ;  /* 0x0000001a0c08723c */ /* 0x050ff00000001808 */
[C---:B---3--:R-:W-:Y:S11]  /*50210*/  HMMA.16816.F32 R20, R12.reuse, R24, R20 ;  /* 0x000000180c14723c */ /* 0x048ff60000001814 */
[----:B------:R-:W-:Y:S04]  /*50220*/  STL.64 [R1+0x220], R8 ;  /* 0x0002200801007387 */ /* 0x000fe80000100a00 */
[----:B------:R0:W-:Y:S04]  /*50230*/  STL.64 [R1+0x228], R10 ;  /* 0x0002280a01007387 */ /* 0x0001e80000100a00 */
[----:B0-----:R-:W3:Y:S04]  /*50240*/  LDL.LU.64 R10, [R1+0x5f08] ;  /* 0x005f0800010a7983 */ /* 0x001ee80000300a00 */
[----:B------:R-:W4:Y:S04]  /*50250*/  LDL.LU.64 R8, [R1+0x5f00] ;  /* 0x005f000001087983 */ /* 0x000f280000300a00 */
        /* <DEDUP_REMOVED lines=12> */
[----:B------:R-:W-:Y:S01]  /*50320*/  STL.64 [R1+0x200], R16 ;  /* 0x0002001001007387 */ /* 0x000fe20000100a00 */
[C---:B---3--:R-:W-:Y:S03]  /*50330*/  HMMA.16816.F32 R24, R12.reuse, R20, R24 ;  /* 0x000000140c18723c */ /* 0x048fe60000001818 */
[----:B------:R0:W-:Y:S04]  /*50340*/  STL.64 [R1+0x208], R18 ;  /* 0x0002081201007387 */ /* 0x0001e80000100a00 */
[----:B0-----:R-:W2:Y:S04]  /*50350*/  LDL.LU.64 R18, [R1+0x5ee8] ;  /* 0x005ee80001127983 */ /* 0x001ea80000300a00 */
[----:B------:R-:W3:Y:S08]  /*50360*/  LDL.LU.64 R16, [R1+0x5ee0] ;  /* 0x005ee00001107983 */ /* 0x000ef00000300a00 */
[----:B------:R0:W-:Y:S04]  /*50370*/  STL.64 [R1+0x1f0], R24 ;  /* 0x0001f01801007387 */ /* 0x0001e80000100a00 */
[----:B------:R1:W-:Y:S04]  /*50380*/  STL.64 [R1+0x1f8], R26 ;  /* 0x0001f81a01007387 */ /* 0x0003e80000100a00 */
[----:B0-----:R-:W2:Y:S04]  /*50390*/  LDL.64 R24, [R1+0x8] ;  /* 0x0000080001187983 */ /* 0x001ea80000100a00 */
[----:B-1----:R-:W2:Y:S04]  /*503a0*/  LDL.64 R26, [R1] ;  /* 0x00000000011a7983 */ /* 0x002ea80000100a00 */
[----:B--2---:R-:W-:Y:S04]  /*503b0*/  STL.64 [R1+0x5e60], R26 ;  /* 0x005e601a01007387 */ /* 0x004fe80000100a00 */
        /* <DEDUP_REMOVED lines=10> */
[----:B------:R-:W2:Y:S01]  /*50460*/  LDL.LU R23, [R1+0x45c] ;  /* 0x00045c0001177983 */ /* 0x000ea20000300800 */
[C---:B---3--:R-:W-:Y:S03]  /*50470*/  HMMA.16816.F32 R4, R12.reuse, R16, R4 ;  /* 0x000000100c04723c */ /* 0x048fe60000001804 */
[----:B--2---:R-:W-:Y:S04]  /*50480*/  STL.64 [R1+0x5e70], R22 ;  /* 0x005e701601007387 */ /* 0x004fe80000100a00 */
[----:B------:R0:W-:Y:S02]  /*50490*/  STL.64 [R1+0x5e68], R20 ;  /* 0x005e681401007387 */ /* 0x0001e40000100a00 */
[----:B0-----:R-:W-:-:S15]  /*504a0*/  HMMA.16816.F32 R20, R12, R18, R24 ;  /* 0x000000120c14723c */ /* 0x001fde0000001818 */
[----:B------:R-:W-:-:S04]  /*504b0*/  NOP ;  /* 0x0000000000007918 */ /* 0x000fc80000000000 */
[----:B------:R-:W-:Y:S04]  /*504c0*/  STL.64 [R1+0x1e0], R20 ;  /* 0x0001e01401007387 */ /* 0x000fe80000100a00 */
[----:B------:R-:W-:Y:S04]  /*504d0*/  STL.64 [R1+0x1e8], R22 ;  /* 0x0001e81601007387 */ /* 0x000fe80000100a00 */
[----:B------:R0:W-:Y:S04]  /*504e0*/  STL.64 [R1+0x1d0], R4 ;  /* 0x0001d00401007387 */ /* 0x0001e80000100a00 */
[----:B------:R1:W-:Y:S04]  /*504f0*/  STL.64 [R1+0x1d8], R6 ;  /* 0x0001d80601007387 */ /* 0x0003e80000100a00 */
[----:B0-----:R-:W2:Y:S04]  /*50500*/  LDL.LU R4, [R1+0x3e0] ;  /* 0x0003e00001047983 */ /* 0x001ea80000300800 */
[----:B------:R-:W2:Y:S04]  /*50510*/  LDL.LU R5, [R1+0x3e4] ;  /* 0x0003e40001057983 */ /* 0x000ea80000300800 */
[----:B-1----:R-:W3:Y:S04]  /*50520*/  LDL.LU R6, [R1+0x3e8] ;  /* 0x0003e80001067983 */ /* 0x002ee80000300800 */
[----:B------:R-:W3:Y:S01]  /*50530*/  LDL.LU R7, [R1+0x3ec] ;  /* 0x0003ec0001077983 */ /* 0x000ee20000300800 */
[----:B------:R-:W-:-:S03]  /*50540*/  IMAD.MOV.U32 R26, RZ, RZ, R2 ;  /* 0x000000ffff1a7224 */ /* 0x000fc600078e0002 */
[----:B---3--:R-:W-:Y:S04]  /*50550*/  STL.64 [R1+0x5ed8], R6 ;  /* 0x005ed80601007387 */ /* 0x008fe80000100a00 */
[----:B--2---:R0:W-:Y:S04]  /*50560*/  STL.64 [R1+0x5ed0], R4 ;  /* 0x005ed00401007387 */ /* 0x0041e80000100a00 */
[----:B0-----:R-:W2:Y:S04]  /*50570*/  LDL.LU R4, [R1+0x3d0] ;  /* 0x0003d00001047983 */ /* 0x001ea80000300800 */
[----:B------:R-:W2:Y:S04]  /*50580*/  LDL.LU R5, [R1+0x3d4] ;  /* 0x0003d40001057983 */ /* 0x000ea80000300800 */
[----:B------:R-:W2:Y:S04]  /*50590*/  LDL.LU R6, [R1+0x3d8] ;  /* 0x0003d80001067983 */ /* 0x000ea80000300800 */
[----:B------:R-:W2:Y:S04]  /*505a0*/  LDL.LU R7, [R1+0x3dc] ;  /* 0x0003dc0001077983 */ /* 0x000ea80000300800 */
[----:B------:R-:W3:Y:S04]  /*505b0*/  LDL.LU R29, [R1+0xf40] ;  /* 0x000f4000011d7983 */ /* 0x000ee80000300800 */
[----:B------:R-:W2:Y:S04]  /*505c0*/  LDL.LU R24, [R1+0xf3c] ;  /* 0x000f3c0001187983 */ /* 0x000ea80000300800 */
[----:B------:R-:W2:Y:S04]  /*505d0*/  LDL.LU R2, [R1+0xf68] ;  /* 0x000f680001027983 */ /* 0x000ea80000300800 */
[----:B------:R-:W2:Y:S04]  /*505e0*/  LDL.LU R3, [R1+0xf70] ;  /* 0x000f700001037983 */ /* 0x000ea80000300800 */
[----:B------:R-:W2:Y:S01]  /*505f0*/  LDL.LU R25, [R1+0xf78] ;  /* 0x000f780001197983 */ /* 0x000ea20000300800 */
[----:B------:R-:W-:-:S05]  /*50600*/  IMAD.MOV.U32 R27, RZ, RZ, R0 ;  /* 0x000000ffff1b7224 */ /* 0x000fca00078e0000 */
[----:B------:R-:W-:Y:S04]  /*50610*/  STL.64 [R1+0x5ea0], R26 ;  /* 0x005ea01a01007387 */ /* 0x000fe80000100a00 */
[----:B--2---:R0:W-:Y:S04]  /*50620*/  STL.64 [R1+0x5e98], R24 ;  /* 0x005e981801007387 */ /* 0x0041e80000100a00 */
        /* <DEDUP_REMOVED lines=15> */
[C---:B------:R-:W-:Y:S03]  /*50720*/  HMMA.16816.F32 R4, R12.reuse, R10, R4 ;  /* 0x0000000a0c04723c */ /* 0x040fe60000001804 */
        /* <DEDUP_REMOVED lines=22> */
[----:B------:R2:W-:Y:S01]  /*50890*/  STL.64 [R1+0x5df0], R10 ;  /* 0x005df00a01007387 */ /* 0x0005e20000100a00 */
[----:B----4-:R-:W-:Y:S01]  /*508a0*/  HMMA.16816.F32 R24, R12, R6, R24 ;  /* 0x000000060c18723c */ /* 0x010fe20000001818 */
[----:B--2---:R-:W-:-:S02]  /*508b0*/  IMAD.MOV.U32 R10, RZ, RZ, R5 ;  /* 0x000000ffff0a7224 */ /* 0x004fc400078e0005 */
[----:B------:R-:W2:Y:S04]  /*508c0*/  LDL.LU R5, [R1+0x5eb8] ;  /* 0x005eb80001057983 */ /* 0x000ea80000300800 */
[----:B------:R-:W4:Y:S04]  /*508d0*/  LDL R11, [R1+0x14] ;  /* 0x00001400010b7983 */ /* 0x000f280000100800 */
[----:B------:R0:W-:Y:S04]  /*508e0*/  STL.64 [R1+0x5de8], R8 ;  /* 0x005de80801007387 */ /* 0x0001e80000100a00 */
[----:B0-----:R-:W2:Y:S04]  /*508f0*/  LDL.LU R9, [R1+0xf44] ;  /* 0x000f440001097983 */ /* 0x001ea80000300800 */
[----:B------:R-:W2:Y:S04]  /*50900*/  LDL.LU R8, [R1+0xf6c] ;  /* 0x000f6c0001087983 */ /* 0x000ea80000300800 */
        /* <DEDUP_REMOVED lines=11> */
[----:B------:R0:W-:Y:S01]  /*509c0*/  STL.64 [R1+0x5dc8], R4 ;  /* 0x005dc80401007387 */ /* 0x0001e20000100a00 */
[----:B------:R-:W-:-:S02]  /*509d0*/  IMAD R9, R9, 0x100, R2 ;  /* 0x0000010009097824 */ /* 0x000fc400078e0202 */
[----:B------:R-:W-:Y:S01]  /*509e0*/  IMAD R8, R8, 0x100, R3 ;  /* 0x0000010008087824 */ /* 0x000fe200078e0203 */
[----:B0-----:R-:W4:Y:S04]  /*509f0*/  LDL.LU R4, [R1+0x430] ;  /* 0x0004300001047983 */ /* 0x001f280000300800 */
[----:B------:R-:W4:Y:S04]  /*50a00*/  LDL.LU R5, [R1+0x434] ;  /* 0x0004340001057983 */ /* 0x000f280000300800 */
[----:B------:R-:W4:Y:S04]  /*50a10*/  LDL.LU R6, [R1+0x438] ;  /* 0x0004380001067983 */ /* 0x000f280000300800 */
[----:B------:R-:W4:Y:S01]  /*50a20*/  LDL.LU R7, [R1+0x43c] ;  /* 0x00043c0001077983 */ /* 0x000f220000300800 */
[----:B---3--:R-:W-:-:S03]  /*50a30*/  IMAD R24, R24, 0x100, R29 ;  /* 0x0000010018187824 */ /* 0x008fc600078e021d */
[----:B------:R-:W3:Y:S04]  /*50a40*/  LDL.LU R29, [R1+0x5e90] ;  /* 0x005e9000011d7983 */ /* 0x000ee80000300800 */
[----:B------:R-:W2:Y:S04]  /*50a50*/  LDL.LU R2, [R1+0x5e8c] ;  /* 0x005e8c0001027983 */ /* 0x000ea80000300800 */
[----:B------:R-:W2:Y:S01]  /*50a60*/  LDL.LU R3, [R1+0x5e88] ;  /* 0x005e880001037983 */ /* 0x000ea20000300800 */
[----:B------:R-:W-:Y:S01]  /*50a70*/  IMAD R0, R0, 0x100, R25 ;  /* 0x0000010000007824 */ /* 0x000fe200078e0219 */
[----:B--2---:R-:W-:Y:S02]  /*50a80*/  HMMA.16816.F32 R12, R12, R2, R20 ;  /* 0x000000020c0c723c */ /* 0x004fe40000001814 */
[----:B------:R-:W2:Y:S04]  /*50a90*/  LDL.LU.64 R22, [R1+0x5e80] ;  /* 0x005e800001167983 */ /* 0x000ea80000300a00 */
[----:B------:R-:W2:Y:S04]  /*50aa0*/  LDL.LU.64 R20, [R1+0x5e78] ;  /* 0x005e780001147983 */ /* 0x000ea80000300a00 */
[----:B------:R-:W-:Y:S04]  /*50ab0*/  STL [R1+0x5dc4], R2 ;  /* 0x005dc40201007387 */ /* 0x000fe80000100800 */
[----:B------:R-:W-:Y:S05]  /*50ac0*/  STL [R1+0x5dc0], R3 ;  /* 0x005dc00301007387 */ /* 0x000fea0000100800 */
[----:B------:R0:W-:Y:S04]  /*50ad0*/  STL.64 [R1+0x30], R12 ;  /* 0x0000300c01007387 */ /* 0x0001e80000100a00 */
[----:B------:R1:W-:Y:S01]  /*50ae0*/  STL.64 [R1+0x38], R14 ;  /* 0x0000380e01007387 */ /* 0x0003e20000100a00 */
[----:B0-----:R-:W-:-:S02]  /*50af0*/  F2FP.F16.E4M3.UNPACK_B R12, R24 ;  /* 0x00000018ff0c723e */ /* 0x001fc400020006ff */
[----:B------:R-:W-:Y:S02]  /*50b00*/  F2FP.F16.E4M3.UNPACK_B R13, R9 ;  /* 0x00000009ff0d723e */ /* 0x000fe400020006ff */
[----:B-1----:R-:W-:Y:S02]  /*50b10*/  F2FP.F16.E4M3.UNPACK_B R14, R8 ;  /* 0x00000008ff0e723e */ /* 0x002fe400020006ff */
[----:B------:R-:W-:-:S07]  /*50b20*/  F2FP.F16.E4M3.UNPACK_B R15, R0 ;  /* 0x00000000ff0f723e */ /* 0x000fce00020006ff */
[----:B--2---:R-:W-:Y:S01]  /*50b30*/  HMMA.16816.F32 R24, R12, R26, R20 ;  /* 0x0000001a0c18723c */ /* 0x004fe20000001814 */
[----:B------:R-:W2:Y:S04]  /*50b40*/  LDL.LU.64 R22, [R1+0x5e70] ;  /* 0x005e700001167983 */ /* 0x000ea80000300a00 */
[----:B------:R-:W2:-:S14]  /*50b50*/  LDL.LU.64 R20, [R1+0x5e68] ;  /* 0x005e680001147983 */ /* 0x000e9c0000300a00 */
[----:B------:R-:W-:Y:S04]  /*50b60*/  STL.64 [R1+0x180], R24 ;  /* 0x0001801801007387 */ /* 0x000fe80000100a00 */
[----:B------:R0:W-:Y:S04]  /*50b70*/  STL.64 [R1+0x188], R26 ;  /* 0x0001881a01007387 */ /* 0x0001e80000100a00 */
[----:B0-----:R-:W2:Y:S04]  /*50b80*/  LDL.LU.64 R26, [R1+0x5e60] ;  /* 0x005e6000011a7983 */ /* 0x001ea80000300a00 */
[----:B------:R-:W2:Y:S01]  /*50b90*/  LDL.LU.64 R24, [R1+0x5e58] ;  /* 0x005e580001187983 */ /* 0x000ea20000300a00 */
[----:B----4-:R-:W-:-:S15]  /*50ba0*/  HMMA.16816.F32 R8, R12, R10, R4 ;  /* 0x0000000a0c08723c */ /* 0x010fde0000001804 */
[----:B------:R-:W-:-:S04]  /*50bb0*/  NOP ;  /* 0x0000000000007918 */ /* 0x000fc80000000000 */
[----:B------:R0:W-:Y:S04]  /*50bc0*/  STL.64 [R1+0x170], R8 ;  /* 0x0001700801007387 */ /* 0x0001e80000100a00 */
[----:B------:R-:W-:Y:S01]  /*50bd0*/  STL.64 [R1+0x178], R10 ;  /* 0x0001780a01007387 */ /* 0x000fe20000100a00 */
[----:B--2---:R-:W-:-:S15]  /*50be0*/  HMMA.16816.F32 R4, R12, R24, R16 ;  /* 0x000000180c04723c */ /* 0x004fde0000001810 */
[----:B------:R-:W-:-:S04]  /*50bf0*/  NOP ;  /* 0x0000000000007918 */ /* 0x000fc80000000000 */
[----:B------:R-:W-:Y:S04]  /*50c00*/  STL.64 [R1+0x160], R4 ;  /* 0x0001600401007387 */ /* 0x000fe80000100a00 */
[----:B------:R1:W-:Y:S04]  /*50c10*/  STL.64 [R1+0x168], R6 ;  /* 0x0001680601007387 */ /* 0x0003e80000100a00 */
[----:B0-----:R-:W2:Y:S01]  /*50c20*/  LDL.LU R8, [R1+0x4c0] ;  /* 0x0004c00001087983 */ /* 0x001ea20000300800 */
[----:B-1----:R-:W-:-:S15]  /*50c30*/  HMMA.16816.F32 R4, R12, R26, R20 ;  /* 0x0000001a0c04723c */ /* 0x002fde0000001814 */
[----:B------:R-:W-:-:S04]  /*50c40*/  NOP ;  /* 0x0000000000007918 */ /* 0x000fc80000000000 */
[----:B------:R-:W-:Y:S04]  /*50c50*/  STL.64 [R1+0x150], R4 ;  /* 0x0001500401007387 */ /* 0x000fe80000100a00 */
[----:B------:R-:W-:Y:S04]  /*50c60*/  STL.64 [R1+0x158], R6 ;  /* 0x0001580601007387 */ /* 0x000fe80000100a00 */
[----:B------:R-:W2:Y:S04]  /*50c70*/  LDL.LU R9, [R1+0x4c4] ;  /* 0x0004c40001097983 */ /* 0x000ea80000300800 */
[----:B------:R-:W4:Y:S04]  /*50c80*/  LDL.LU R10, [R1+0x4c8] ;  /* 0x0004c800010a7983 */ /* 0x000f280000300800 */
[----:B------:R-:W4:Y:S04]  /*50c90*/  LDL.LU R11, [R1+0x4cc] ;  /* 0x0004cc00010b7983 */ /* 0x000f280000300800 */
[----:B------:R-:W2:Y:S04]  /*50ca0*/  LDL.LU R20, [R1+0x480] ;  /* 0x0004800001147983 */ /* 0x000ea80000300800 */
[----:B------:R-:W2:Y:S04]  /*50cb0*/  LDL.LU R21, [R1+0x484] ;  /* 0x0004840001157983 */ /* 0x000ea80000300800 */
[----:B------:R-:W2:Y:S04]  /*50cc0*/  LDL.LU R22, [R1+0x488] ;  /* 0x0004880001167983 */ /* 0x000ea80000300800 */
[----:B------:R-:W2:Y:S01]  /*50cd0*/  LDL.LU R23, [R1+0x48c] ;  /* 0x00048c0001177983 */ /* 0x000ea20000300800 */
[----:B------:R-:W-:-:S02]  /*50ce0*/  IMAD.MOV.U32 R3, RZ, RZ, R24 ;  /* 0x000000ffff037224 */ /* 0x000fc400078e0018 */
[----:B------:R-:W-:Y:S01]  /*50cf0*/  IMAD.MOV.U32 R0, RZ, RZ, R25 ;  /* 0x000000ffff007224 */ /* 0x000fe200078e0019 */
[----:B------:R-:W3:Y:S01]  /*50d00*/  LDL.LU R24, [R1+0x460] ;  /* 0x0004600001187983 */ /* 0x000ee20000300800 */
[----:B------:R-:W-:-:S03]  /*50d10*/  IMAD.MOV.U32 R2, RZ, RZ, R27 ;  /* 0x000000ffff027224 */ /* 0x000fc600078e001b */
[----:B------:R-:W3:Y:S04]  /*50d20*/  LDL.LU R25, [R1+0x464] ;  /* 0x0004640001197983 */ /* 0x000ee80000300800 */
[----:B------:R-:W3:Y:S04]  /*50d30*/  LDL.LU R26, [R1+0x468] ;  /* 0x00046800011a7983 */ /* 0x000ee80000300800 */
[----:B------:R-:W3:Y:S04]  /*50d40*/  LDL.LU R27, [R1+0x46c] ;  /* 0x00046c00011b7983 */ /* 0x000ee80000300800 */
        /* <DEDUP_REMOVED lines=16> */
[----:B----4-:R-:W-:Y:S04]  /*50e50*/  STL.64 [R1+0x5e00], R10 ;  /* 0x005e000a01007387 */ /* 0x010fe80000100a00 */
[----:B------:R0:W-:Y:S04]  /*50e60*/  STL.64 [R1+0x5df8], R8 ;  /* 0x005df80801007387 */ /* 0x0001e80000100a00 */
[----:B0-----:R-:W4:Y:S04]  /*50e70*/  LDL.LU R8, [R1+0x4b0] ;  /* 0x0004b00001087983 */ /* 0x001f280000300800 */
[----:B------:R-:W4:Y:S04]  /*50e80*/  LDL.LU R9, [R1+0x4b4] ;  /* 0x0004b40001097983 */ /* 0x000f280000300800 */
[----:B------:R-:W4:Y:S04]  /*50e90*/  LDL.LU R10, [R1+0x4b8] ;  /* 0x0004b800010a7983 */ /* 0x000f280000300800 */
[----:B------:R-:W4:Y:S04]  /*50ea0*/  LDL.LU R11, [R1+0x4bc] ;  /* 0x0004bc00010b7983 */ /* 0x000f280000300800 */
[----:B------:R-:W2:Y:S04]  /*50eb0*/  LDL.LU R4, [R1+0x4e0] ;  /* 0x0004e00001047983 */ /* 0x000ea80000300800 */
[----:B------:R-:W2:Y:S04]  /*50ec0*/  LDL.LU R5, [R1+0x4e4] ;  /* 0x0004e40001057983 */ /* 0x000ea80000300800 */
[----:B------:R-:W2:Y:S04]  /*50ed0*/  LDL.LU R6, [R1+0x4e8] ;  /* 0x0004e80001067983 */ /* 0x000ea80000300800 */
[----:B------:R-:W2:Y:S01]  /*50ee0*/  LDL.LU R7, [R1+0x4ec] ;  /* 0x0004ec0001077983 */ /* 0x000ea20000300800 */
[C---:B---3--:R-:W-:Y:S03]  /*50ef0*/  HMMA.16816.F32 R24, R12.reuse, R28, R24 ;  /* 0x0000001c0c18723c */ /* 0x048fe60000001818 */
        /* <DEDUP_REMOVED lines=9> */
[----:B------:R-:W2:Y:S04]  /*50f90*/  LDL.LU.64 R24, [R1+0x5e48] ;  /* 0x005e480001187983 */ /* 0x000ea80000300a00 */
[----:B------:R0:W-:Y:S04]  /*50fa0*/  STL [R1+0x5dbc], R28 ;  /* 0x005dbc1c01007387 */ /* 0x0001e80000100800 */
[----:B0-----:R-:W2:Y:S04]  /*50fb0*/  LDL.LU R28, [R1+0xf84] ;  /* 0x000f8400011c7983 */ /* 0x001ea80000300800 */
[----:B------:R0:W-:Y:S04]  /*50fc0*/  STL [R1+0x5db8], R29 ;  /* 0x005db81d01007387 */ /* 0x0001e80000100800 */
[----:B0-----:R-:W2:Y:S01]  /*50fd0*/  LDL.LU R29, [R1+0xf8c] ;  /* 0x000f8c00011d7983 */ /* 0x001ea20000300800 */
        /* <DEDUP_REMOVED lines=28> */
[----:B0-----:R-:W4:Y:S04]  /*511a0*/  LDL.LU.64 R18, [R1+0x5e10] ;  /* 0x005e100001127983 */ /* 0x001f280000300a00 */
[----:B------:R-:W2:Y:S04]  /*511b0*/  LDL.LU.64 R16, [R1+0x5e08] ;  /* 0x005e080001107983 */ /* 0x000ea80000300a00 */
[----:B------:R-:W-:Y:S04]  /*511c0*/  STL.64 [R1+0x5d28], R22 ;  /* 0x005d281601007387 */ /* 0x000fe80000100a00 */
[----:B------:R0:W-:Y:S04]  /*511d0*/  STL.64 [R1+0x5d20], R20 ;  /* 0x005d201401007387 */ /* 0x0001e80000100a00 */
[----:B0-----:R-:W3:Y:S04]  /*511e0*/  LDL.LU R20, [R1+0x510] ;  /* 0x0005100001147983 */ /* 0x001ee80000300800 */
[----:B------:R-:W3:Y:S04]  /*511f0*/  LDL.LU R21, [R1+0x514] ;  /* 0x0005140001157983 */ /* 0x000ee80000300800 */
[----:B------:R-:W3:Y:S04]  /*51200*/  LDL.LU R22, [R1+0x518] ;  /* 0x0005180001167983 */ /* 0x000ee80000300800 */
[----:B------:R-:W3:Y:S01]  /*51210*/  LDL.LU R23, [R1+0x51c] ;  /* 0x00051c0001177983 */ /* 0x000ee20000300800 */
        /* <DEDUP_REMOVED lines=31> */
[----:B------:R2:W-:Y:S01]  /*51410*/  STL.64 [R1+0x5d10], R8 ;  /* 0x005d100801007387 */ /* 0x0005e20000100a00 */
[----:B------:R-:W-:-:S02]  /*51420*/  IMAD R28, R28, 0x100, R26 ;  /* 0x000001001c1c7824 */ /* 0x000fc400078e021a */
[----:B------:R-:W-:Y:S01]  /*51430*/  IMAD R29, R29, 0x100, R27 ;  /* 0x000001001d1d7824 */ /* 0x000fe200078e021b */
[C---:B---3--:R-:W-:Y:S08]  /*51440*/  HMMA.16816.F32 R16, R12.reuse, R6, R16 ;  /* 0x000000060c10723c */ /* 0x048ff00000001810 */
[----:B--2---:R-:W-:Y:S01]  /*51450*/  HMMA.16816.F32 R8, R12, R4, R20 ;  /* 0x000000040c08723c */ /* 0x004fe20000001814 */
[----:B------:R-:W-:Y:S10]  /*51460*/  STL.64 [R1+0x5ce8], R6 ;  /* 0x005ce80601007387 */ /* 0x000ff40000100a00 */
[----:B------:R-:W-:Y:S04]  /*51470*/  STL.64 [R1+0xb0], R16 ;  /* 0x0000b01001007387 */ /* 0x000fe80000100a00 */
[----:B------:R-:W-:Y:S04]  /*51480*/  STL.64 [R1+0xb8], R18 ;  /* 0x0000b81201007387 */ /* 0x000fe80000100a00 */
[----:B------:R0:W-:Y:S04]  /*51490*/  STL.64 [R1+0x5ce0], R4 ;  /* 0x005ce00401007387 */ /* 0x0001e80000100a00 */
[----:B------:R-:W-:Y:S04]  /*514a0*/  STL.64 [R1+0xa0], R8 ;  /* 0x0000a00801007387 */ /* 0x000fe80000100a00 */
[----:B------:R-:W-:Y:S01]  /*514b0*/  STL.64 [R1+0xa8], R10 ;  /* 0x0000a80a01007387 */ /* 0x000fe20000100a00 */
[----:B0-----:R-:W-:-:S05]  /*514c0*/  IMAD R4, R25, 0x100, R24 ;  /* 0x0000010019047824 */ /* 0x001fca00078e0218 */
[----:B------:R-:W-:Y:S04]  /*514d0*/  STL [R1+0x50], R4 ;  /* 0x0000500401007387 */ /* 0x000fe80000100800 */
[----:B------:R-:W2:Y:S04]  /*514e0*/  LDL.LU R20, [R1+0x580] ;  /* 0x0005800001147983 */ /* 0x000ea80000300800 */
[----:B------:R-:W2:Y:S04]  /*514f0*/  LDL.LU R21, [R1+0x584] ;  /* 0x0005840001157983 */ /* 0x000ea80000300800 */
[----:B------:R-:W3:Y:S04]  /*51500*/  LDL.LU R22, [R1+0x588] ;  /* 0x0005880001167983 */ /* 0x000ee80000300800 */
[----:B------:R-:W3:Y:S04]  /*51510*/  LDL.LU R23, [R1+0x58c] ;  /* 0x00058c0001177983 */ /* 0x000ee80000300800 */
[----:B------:R-:W4:Y:S04]  /*51520*/  LDL.LU R24, [R1+0x560] ;  /* 0x0005600001187983 */ /* 0x000f280000300800 */
[----:B------:R-:W4:Y:S04]  /*51530*/  LDL.LU R25, [R1+0x564] ;  /* 0x0005640001197983 */ /* 0x000f280000300800 */
[----:B------:R-:W2:Y:S04]  /*51540*/  LDL.LU R26, [R1+0x568] ;  /* 0x00056800011a7983 */ /* 0x000ea80000300800 */
[----:B------:R-:W2:Y:S04]  /*51550*/  LDL.LU R27, [R1+0x56c] ;  /* 0x00056c00011b7983 */ /* 0x000ea80000300800 */
[----:B--2---:R0:W-:Y:S04]  /*51560*/  STL.64 [R1+0x5d58], R26 ;  /* 0x005d581a01007387 */ /* 0x0041e80000100a00 */
[----:B0-----:R-:W2:Y:S01]  /*51570*/  LDL R26, [R1] ;  /* 0x00000000011a7983 */ /* 0x001ea20000100800 */
[----:B------:R-:W-:-:S03]  /*51580*/  IMAD.MOV.U32 R27, RZ, RZ, R2 ;  /* 0x000000ffff1b7224 */ /* 0x000fc600078e0002 */
[----:B------:R-:W3:Y:S04]  /*51590*/  LDL.LU R2, [R1+0x5dc4] ;  /* 0x005dc40001027983 */ /* 0x000ee80000300800 */
[----:B----4-:R0:W-:Y:S02]  /*515a0*/  STL.64 [R1+0x5d50], R24 ;  /* 0x005d501801007387 */ /* 0x0101e40000100a00 */
[----:B0-----:R-:W-:Y:S02]  /*515b0*/  IMAD.MOV.U32 R24, RZ, RZ, R3 ;  /* 0x000000ffff187224 */ /* 0x001fe400078e0003 */
[----:B--2---:R-:W-:Y:S04]  /*515c0*/  STL.64 [R1+0x5d70], R26 ;  /* 0x005d701a01007387 */ /* 0x004fe80000100a00 */
[----:B---3--:R-:W-:Y:S04]  /*515d0*/  STL.64 [R1+0x5d38], R22 ;  /* 0x005d381601007387 */ /* 0x008fe80000100a00 */
[----:B------:R0:W-:Y:S04]  /*515e0*/  STL.64 [R1+0x5d30], R20 ;  /* 0x005d301401007387 */ /* 0x0001e80000100a00 */
[----:B0-----:R-:W2:Y:S04]  /*515f0*/  LDL.LU R20, [R1+0x570] ;  /* 0x0005700001147983 */ /* 0x001ea80000300800 */
[----:B------:R-:W2:Y:S04]  /*51600*/  LDL.LU R21, [R1+0x574] ;  /* 0x0005740001157983 */ /* 0x000ea80000300800 */
[----:B------:R-:W3:Y:S04]  /*51610*/  LDL.LU R22, [R1+0x578] ;  /* 0x0005780001167983 */ /* 0x000ee80000300800 */
[----:B------:R-:W3:Y:S04]  /*51620*/  LDL.LU R23, [R1+0x57c] ;  /* 0x00057c0001177983 */ /* 0x000ee80000300800 */
[----:B------:R-:W4:Y:S04]  /*51630*/  LDL.LU R3, [R1+0x5dc0] ;  /* 0x005dc00001037983 */ /* 0x000f280000300800 */
[----:B------:R-:W2:Y:S01]  /*51640*/  LDL.64 R26, [R1+0x10] ;  /* 0x00001000011a7983 */ /* 0x000ea20000100a00 */
[----:B------:R-:W-:-:S03]  /*51650*/  IMAD.MOV.U32 R25, RZ, RZ, R0 ;  /* 0x000000ffff197224 */ /* 0x000fc600078e0000 */
[----:B--2---:R-:W-:Y:S04]  /*51660*/  STL.64 [R1+0x5da0], R26 ;  /* 0x005da01a01007387 */ /* 0x004fe80000100a00 */
[----:B------:R-:W-:Y:S04]  /*51670*/  STL.64 [R1+0x5d98], R24 ;  /* 0x005d981801007387 */ /* 0x000fe80000100a00 */
[----:B---3--:R-:W-:Y:S04]  /*51680*/  STL.64 [R1+0x5d68], R22 ;  /* 0x005d681601007387 */ /* 0x008fe80000100a00 */
[----:B------:R0:W-:Y:S04]  /*51690*/  STL.64 [R1+0x5d60], R20 ;  /* 0x005d601401007387 */ /* 0x0001e80000100a00 */
[----:B0-----:R-:W2:Y:S04]  /*516a0*/  LDL.LU R20, [R1+0x550] ;  /* 0x0005500001147983 */ /* 0x001ea80000300800 */
[----:B------:R-:W2:Y:S04]  /*516b0*/  LDL.LU R21, [R1+0x554] ;  /* 0x0005540001157983 */ /* 0x000ea80000300800 */
[----:B------:R-:W3:Y:S04]  /*516c0*/  LDL.LU R22, [R1+0x558] ;  /* 0x0005580001167983 */ /* 0x000ee80000300800 */
[----:B------:R-:W3:Y:S04]  /*516d0*/  LDL.LU R23, [R1+0x55c] ;  /* 0x00055c0001177983 */ /* 0x000ee80000300800 */
[----:B------:R-:W2:Y:S04]  /*516e0*/  LDL.LU R24, [R1+0xf98] ;  /* 0x000f980001187983 */ /* 0x000ea80000300800 */
[----:B------:R-:W4:Y:S04]  /*516f0*/  LDL.LU R0, [R1+0xf94] ;  /* 0x000f940001007983 */ /* 0x000f280000300800 */
[----:B------:R-:W4:Y:S04]  /*51700*/  LDL.LU R4, [R1+0x500] ;  /* 0x0005000001047983 */ /* 0x000f280000300800 */
[----:B------:R-:W4:Y:S04]  /*51710*/  LDL.LU R5, [R1+0x504] ;  /* 0x0005040001057983 */ /* 0x000f280000300800 */
[----:B------:R-:W4:Y:S04]  /*51720*/  LDL.LU R6, [R1+0x508] ;  /* 0x0005080001067983 */ /* 0x000f280000300800 */
[----:B------:R-:W4:Y:S04]  /*51730*/  LDL.LU R7, [R1+0x50c] ;  /* 0x00050c0001077983 */ /* 0x000f280000300800 */
[----:B------:R-:W4:Y:S04]  /*51740*/  LDL R26, [R1+0x18] ;  /* 0x00001800011a7983 */ /* 0x000f280000100800 */
[----:B------:R-:W4:Y:S04]  /*51750*/  LDL R27, [R1+0x1c] ;  /* 0x00001c00011b7983 */ /* 0x000f280000100800 */
[----:B------:R-:W4:Y:S04]  /*51760*/  LDL.LU R25, [R1+0x50] ;  /* 0x0000500001197983 */ /* 0x000f280000300800 */
        /* <DEDUP_REMOVED lines=11> */
[----:B------:R-:W3:Y:S01]  /*51820*/  LDL.LU R23, [R1+0x53c] ;  /* 0x00053c0001177983 */ /* 0x000ee20000300800 */
[----:B----4-:R-:W-:Y:S01]  /*51830*/  HMMA.16816.F32 R12, R12, R2, R4 ;  /* 0x000000020c0c723c */ /* 0x010fe20000001804 */
[----:B------:R-:W-:-:S02]  /*51840*/  IMAD R0, R0, 0x100, R24 ;  /* 0x0000010000007824 */ /* 0x000fc400078e0218 */
[----:B---3--:R-:W-:Y:S04]  /*51850*/  STL.64 [R1+0x5db0], R22 ;  /* 0x005db01601007387 */ /* 0x008fe80000100a00 */
[----:B--2---:R0:W-:Y:S04]  /*51860*/  STL.64 [R1+0x5da8], R20 ;  /* 0x005da81401007387 */ /* 0x0041e80000100a00 */
        /* <DEDUP_REMOVED lines=8> */
[----:B------:R-:W4:Y:S04]  /*518f0*/  LDL.LU R16, [R1+0x5a0] ;  /* 0x0005a00001107983 */ /* 0x000f280000300800 */
[----:B------:R-:W4:Y:S04]  /*51900*/  LDL.LU R17, [R1+0x5a4] ;  /* 0x0005a40001117983 */ /* 0x000f280000300800 */
[----:B------:R-:W4:Y:S04]  /*51910*/  LDL.LU R18, [R1+0x5a8] ;  /* 0x0005a80001127983 */ /* 0x000f280000300800 */
[----:B------:R-:W4:Y:S04]  /*51920*/  LDL.LU R19, [R1+0x5ac] ;  /* 0x0005ac0001137983 */ /* 0x000f280000300800 */
[----:B------:R-:W3:Y:S04]  /*51930*/  LDL.LU R4, [R1+0x5c0] ;  /* 0x0005c00001047983 */ /* 0x000ee80000300800 */
[----:B------:R0:W-:Y:S04]  /*51940*/  STL.64 [R1+0x20], R12 ;  /* 0x0000200c01007387 */ /* 0x0001e80000100a00 */
[----:B------:R1:W-:Y:S04]  /*51950*/  STL.64 [R1+0x28], R14 ;  /* 0x0000280e01007387 */ /* 0x0003e80000100a00 */
[----:B------:R-:W3:Y:S01]  /*51960*/  LDL.LU R5, [R1+0x5c4] ;  /* 0x0005c40001057983 */ /* 0x000ee20000300800 */
[----:B0-----:R-:W-:-:S03]  /*51970*/  F2FP.F16.E4M3.UNPACK_B R12, R25 ;  /* 0x00000019ff0c723e */ /* 0x001fc600020006ff */
[----:B------:R-:W3:Y:S01]  /*51980*/  LDL.LU R6, [R1+0x5c8] ;  /* 0x0005c80001067983 */ /* 0x000ee20000300800 */
[----:B------:R-:W-:Y:S02]  /*51990*/  F2FP.F16.E4M3.UNPACK_B R13, R28 ;  /* 0x0000001cff0d723e */ /* 0x000fe400020006ff */
[----:B-1----:R-:W-:Y:S01]  /*519a0*/  F2FP.F16.E4M3.UNPACK_B R14, R29 ;  /* 0x0000001dff0e723e */ /* 0x002fe200020006ff */
[----:B------:R-:W3:Y:S01]  /*519b0*/  LDL.LU R7, [R1+0x5cc] ;  /* 0x0005cc0001077983 */ /* 0x000ee20000300800 */
[----:B------:R-:W-:-:S03]  /*519c0*/  F2FP.F16.E4M3.UNPACK_B R15, R0 ;  /* 0x00000000ff0f723e */ /* 0x000fc600020006ff */
[----:B------:R-:W-:Y:S04]  /*519d0*/  STL [R1+0x5cb4], R2 ;  /* 0x005cb40201007387 */ /* 0x000fe80000100800 */
[----:B------:R-:W-:Y:S04]  /*519e0*/  STL [R1+0x5cb0], R3 ;  /* 0x005cb00301007387 */ /* 0x000fe80000100800 */
[----:B------:R-:W3:Y:S04]  /*519f0*/  LDL.LU R28, [R1+0x5dbc] ;  /* 0x005dbc00011c7983 */ /* 0x000ee80000300800 */
[----:B------:R-:W3:Y:S01]  /*51a00*/  LDL.LU R29, [R1+0x5db8] ;  /* 0x005db800011d7983 */ /* 0x000ee20000300800 */
[----:B--2---:R-:W-:Y:S03]  /*51a10*/  HMMA.16816.F32 R24, R12, R26, R20 ;  /* 0x0000001a0c18723c */ /* 0x004fe60000001814 */
[----:B------:R-:W2:Y:S04]  /*51a20*/  LDL.LU.64 R22, [R1+0x5db0] ;  /* 0x005db00001167983 */ /* 0x000ea80000300a00 */
[----:B------:R-:W2:-:S12]  /*51a30*/  LDL.LU.64 R20, [R1+0x5da8] ;  /* 0x005da80001147983 */ /* 0x000e980000300a00 */
        /* <DEDUP_REMOVED lines=9> */
[----:B------:R-:W3:Y:S01]  /*51ad0*/  LDL.LU.64 R20, [R1+0x5d88] ;  /* 0x005d880001147983 */ /* 0x000ee20000300a00 */
[----:B------:R-:W-:-:S02]  /*51ae0*/  IMAD.MOV.U32 R2, RZ, RZ, R26 ;  /* 0x000000ffff027224 */ /* 0x000fc400078e001a */
[----:B------:R-:W-:Y:S02]  /*51af0*/  IMAD.MOV.U32 R0, RZ, RZ, R27 ;  /* 0x000000ffff007224 */ /* 0x000fe400078e001b */
[----:B---3--:R-:W-:Y:S01]  /*51b00*/  HMMA.16816.F32 R24, R12, R24, R20 ;  /* 0x000000180c18723c */ /* 0x008fe20000001814 */
[----:B------:R-:W2:Y:S04]  /*51b10*/  LDL.LU.64 R22, [R1+0x5d80] ;  /* 0x005d800001167983 */ /* 0x000ea80000300a00 */
[----:B------:R-:W2:-:S14]  /*51b20*/  LDL.LU.64 R20, [R1+0x5d78] ;  /* 0x005d780001147983 */ /* 0x000e9c0000300a00 */
        /* <DEDUP_REMOVED lines=16> */
[----:B------:R-:W-:Y:S04]  /*51c30*/  STL [R1+0x5c94], R28 ;  /* 0x005c941c01007387 */ /* 0x000fe80000100800 */
        /* <DEDUP_REMOVED lines=19> */
[C---:B--2---:R-:W-:Y:S08]  /*51d70*/  HMMA.16816.F32 R8, R12.reuse, R22, R8 ;  /* 0x000000160c08723c */ /* 0x044ff00000001808 */
[C---:B----4-:R-:W-:Y:S11]  /*51d80*/  HMMA.16816.F32 R16, R12.reuse, R20, R16 ;  /* 0x000000140c10723c */ /* 0x050ff60000001810 */
[----:B------:R-:W-:Y:S04]  /*51d90*/  STL.64 [R1+0x310], R8 ;  /* 0x0003100801007387 */ /* 0x000fe80000100a00 */
[----:B------:R0:W-:Y:S04]  /*51da0*/  STL.64 [R1+0x318], R10 ;  /* 0x0003180a01007387 */ /* 0x0001e80000100a00 */
[----:B0-----:R-:W2:Y:S04]  /*51db0*/  LDL.LU.64 R10, [R1+0x5d18] ;  /* 0x005d1800010a7983 */ /* 0x001ea80000300a00 */
[----:B------:R-:W4:Y:S04]  /*51dc0*/  LDL.LU.64 R8, [R1+0x5d10] ;  /* 0x005d100001087983 */ /* 0x000f280000300a00 */
[----:B------:R-:W-:Y:S04]  /*51dd0*/  STL.64 [R1+0x330], R16 ;  /* 0x0003301001007387 */ /* 0x000fe80000100a00 */
[----:B------:R0:W-:Y:S04]  /*51de0*/  STL.64 [R1+0x338], R18 ;  /* 0x0003381201007387 */ /* 0x0001e80000100a00 */
[----:B0-----:R-:W3:Y:S04]  /*51df0*/  LDL.LU.64 R18, [R1+0x5d08] ;  /* 0x005d080001127983 */ /* 0x001ee80000300a00 */
[----:B------:R-:W2:Y:S04]  /*51e00*/  LDL.LU.64 R16, [R1+0x5d00] ;  /* 0x005d000001107983 */ /* 0x000ea80000300a00 */
[----:B------:R-:W-:Y:S04]  /*51e10*/  STL.64 [R1+0x5c48], R22 ;  /* 0x005c481601007387 */ /* 0x000fe80000100a00 */
[----:B------:R0:W-:Y:S04]  /*51e20*/  STL.64 [R1+0x5c40], R20 ;  /* 0x005c401401007387 */ /* 0x0001e80000100a00 */
[----:B0-----:R-:W3:Y:S04]  /*51e30*/  LDL.LU R20, [R1+0x670] ;  /* 0x0006700001147983 */ /* 0x001ee80000300800 */
[----:B------:R-:W3:Y:S04]  /*51e40*/  LDL.LU R21, [R1+0x674] ;  /* 0x0006740001157983 */ /* 0x000ee80000300800 */
[----:B------:R-:W3:Y:S04]  /*51e50*/  LDL.LU R22, [R1+0x678] ;  /* 0x0006780001167983 */ /* 0x000ee80000300800 */
[----:B------:R-:W3:Y:S01]  /*51e60*/  LDL.LU R23, [R1+0x67c] ;  /* 0x00067c0001177983 */ /* 0x000ee20000300800 */
[C---:B--2---:R-:W-:Y:S03]  /*51e70*/  HMMA.16816.F32 R4, R12.reuse, R16, R4 ;  /* 0x000000100c04723c */ /* 0x044fe60000001804 */
[----:B---3--:R-:W-:Y:S04]  /*51e80*/  STL.64 [R1+0x5c68], R22 ;  /* 0x005c681601007387 */ /* 0x008fe80000100a00 */
[----:B------:R0:W-:Y:S02]  /*51e90*/  STL.64 [R1+0x5c60], R20 ;  /* 0x005c601401007387 */ /* 0x0001e40000100a00 */
[----:B0-----:R-:W-:Y:S02]  /*51ea0*/  HMMA.16816.F32 R20, R12, R18, R24 ;  /* 0x000000120c14723c */ /* 0x001fe40000001818 */
[----:B------:R-:W2:-:S15]  /*51eb0*/  LDL.LU R24, [R1+0x640] ;  /* 0x0006400001187983 */ /* 0x000e9e0000300800 */
[----:B------:R-:W-:Y:S02]  /*51ec0*/  NOP ;  /* 0x0000000000007918 */ /* 0x000fe40000000000 */
[----:B------:R-:W-:Y:S04]  /*51ed0*/  STL.64 [R1+0x360], R20 ;  /* 0x0003601401007387 */ /* 0x000fe80000100a00 */
[----:B------:R0:W-:Y:S04]  /*51ee0*/  STL.64 [R1+0x368], R22 ;  /* 0x0003681601007387 */ /* 0x0001e80000100a00 */
[----:B------:R-:W-:Y:S04]  /*51ef0*/  STL.64 [R1+0x370], R4 ;  /* 0x0003700401007387 */ /* 0x000fe80000100a00 */
[----:B------:R-:W-:Y:S04]  /*51f00*/  STL.64 [R1+0x378], R6 ;  /* 0x0003780601007387 */ /* 0x000fe80000100a00 */
[----:B------:R-:W2:Y:S04]  /*51f10*/  LDL.LU R25, [R1+0x644] ;  /* 0x0006440001197983 */ /* 0x000ea80000300800 */
[----:B------:R-:W3:Y:S04]  /*51f20*/  LDL.LU R26, [R1+0x648] ;  /* 0x00064800011a7983 */ /* 0x000ee80000300800 */
[----:B------:R-:W3:Y:S01]  /*51f30*/  LDL.LU R27, [R1+0x64c] ;  /* 0x00064c00011b7983 */ /* 0x000ee20000300800 */
[----:B0-----:R-:W-:-:S02]  /*51f40*/  IMAD.MOV.U32 R22, RZ, RZ, R2 ;  /* 0x000000ffff167224 */ /* 0x001fc400078e0002 */
[----:B------:R-:W-:Y:S01]  /*51f50*/  IMAD.MOV.U32 R23, RZ, RZ, R0 ;  /* 0x000000ffff177224 */ /* 0x000fe200078e0000 */
[----:B---3--:R-:W-:Y:S04]  /*51f60*/  STL.64 [R1+0x5c78], R26 ;  /* 0x005c781a01007387 */ /* 0x008fe80000100a00 */
[----:B--2---:R0:W-:Y:S04]  /*51f70*/  STL.64 [R1+0x5c70], R24 ;  /* 0x005c701801007387 */ /* 0x0041e80000100a00 */
[----:B------:R-:W-:Y:S04]  /*51f80*/  STL [R1+0x5c98], R22 ;  /* 0x005c981601007387 */ /* 0x000fe80000100800 */
[----:B------:R-:W-:Y:S04]  /*51f90*/  STL [R1+0x5cb8], R23 ;  /* 0x005cb81701007387 */ /* 0x000fe80000100800 */
        /* <DEDUP_REMOVED lines=22> */
[----:B--2---:R0:W-:Y:S04]  /*52100*/  STL [R1+0x5cbc], R23 ;  /* 0x005cbc1701007387 */ /* 0x0041e80000100800 */
[----:B0-----:R-:W2:Y:S04]  /*52110*/  LDL.LU R23, [R1+0xfa0] ;  /* 0x000fa00001177983 */ /* 0x001ea80000300800 */
[----:B------:R-:W2:Y:S04]  /*52120*/  LDL.LU R28, [R1+0xfa4] ;  /* 0x000fa400011c7983 */ /* 0x000ea80000300800 */
        /* <DEDUP_REMOVED lines=9> */
[----:B------:R-:W2:Y:S01]  /*521c0*/  LDL.LU R27, [R1+0x60c] ;  /* 0x00060c00011b7983 */ /* 0x000ea20000300800 */
[C---:B------:R-:W-:Y:S03]  /*521d0*/  HMMA.16816.F32 R4, R12.reuse, R10, R4 ;  /* 0x0000000a0c04723c */ /* 0x040fe60000001804 */
[----:B--2---:R-:W-:Y:S04]  /*521e0*/  STL.64 [R1+0x5cc8], R26 ;  /* 0x005cc81a01007387 */ /* 0x004fe80000100a00 */
[----:B---3--:R0:W-:Y:S04]  /*521f0*/  STL.64 [R1+0x5cc0], R24 ;  /* 0x005cc01801007387 */ /* 0x0081e80000100a00 */
        /* <DEDUP_REMOVED lines=8> */
[----:B------:R-:W2:Y:S04]  /*52280*/  LDL.LU R26, [R1+0x5f8] ;  /* 0x0005f800011a7983 */ /* 0x000ea80000300800 */
[----:B------:R-:W2:Y:S04]  /*52290*/  LDL.LU R27, [R1+0x5fc] ;  /* 0x0005fc00011b7983 */ /* 0x000ea80000300800 */
[----:B------:R-:W3:Y:S04]  /*522a0*/  LDL.64 R20, [R1+0x18] ;  /* 0x0000180001147983 */ /* 0x000ee80000100a00 */
        /* <DEDUP_REMOVED lines=15> */
[----:B------:R-:W4:Y:S04]  /*523a0*/  LDL.LU.64 R4, [R1+0x5ce0] ;  /* 0x005ce00001047983 */ /* 0x000f280000300a00 */
[----:B------:R0:W-:Y:S04]  /*523b0*/  STL.64 [R1+0x5c08], R10 ;  /* 0x005c080a01007387 */ /* 0x0001e80000100a00 */
[----:B0-----:R-:W3:Y:S04]  /*523c0*/  LDL R10, [R1] ;  /* 0x00000000010a7983 */ /* 0x001ee80000100800 */
[----:B------:R-:W3:Y:S04]  /*523d0*/  LDL R11, [R1+0x4] ;  /* 0x00000400010b7983 */ /* 0x000ee80000100800 */
[----:B------:R0:W-:Y:S04]  /*523e0*/  STL.64 [R1+0x5c00], R8 ;  /* 0x005c000801007387 */ /* 0x0001e80000100a00 */
[----:B0-----:R-:W3:Y:S01]  /*523f0*/  LDL.64 R8, [R1+0x8] ;  /* 0x0000080001087983 */ /* 0x001ee20000100a00 */
[----:B--2---:R-:W-:-:S15]  /*52400*/  HMMA.16816.F32 R24, R12, R6, R24 ;  /* 0x000000060c18723c */ /* 0x004fde0000001818 */
[----:B------:R-:W-:-:S04]  /*52410*/  NOP ;  /* 0x0000000000007918 */ /* 0x000fc80000000000 */
[----:B------:R-:W-:Y:S04]  /*52420*/  STL.64 [R1+0x3b0], R24 ;  /* 0x0003b01801007387 */ /* 0x000fe80000100a00 */
[----:B------:R0:W-:Y:S04]  /*52430*/  STL.64 [R1+0x3b8], R26 ;  /* 0x0003b81a01007387 */ /* 0x0001e80000100a00 */
[----:B0-----:R-:W4:Y:S04]  /*52440*/  LDL.LU.64 R26, [R1+0x5cd8] ;  /* 0x005cd800011a7983 */ /* 0x001f280000300a00 */
[----:B------:R-:W4:Y:S01]  /*52450*/  LDL.LU.64 R24, [R1+0x5cd0] ;  /* 0x005cd00001187983 */ /* 0x000f220000300a00 */
[----:B------:R-:W-:Y:S01]  /*52460*/  IMAD R22, R22, 0x100, R23 ;  /* 0x0000010016167824 */ /* 0x000fe200078e0217 */
[----:B----4-:R-:W-:-:S15]  /*52470*/  HMMA.16816.F32 R24, R12, R4, R24 ;  /* 0x000000040c18723c */ /* 0x010fde0000001818 */
[----:B------:R-:W-:-:S04]  /*52480*/  NOP ;  /* 0x0000000000007918 */ /* 0x000fc80000000000 */
[----:B------:R-:W-:Y:S04]  /*52490*/  STL.64 [R1+0x3e0], R24 ;  /* 0x0003e01801007387 */ /* 0x000fe80000100a00 */
[----:B------:R0:W-:Y:S04]  /*524a0*/  STL.64 [R1+0x3e8], R26 ;  /* 0x0003e81a01007387 */ /* 0x0001e80000100a00 */
[----:B0-----:R-:W2:Y:S04]  /*524b0*/  LDL.LU.64 R26, [R1+0x5cc8] ;  /* 0x005cc800011a7983 */ /* 0x001ea80000300a00 */
[----:B------:R-:W2:Y:S04]  /*524c0*/  LDL.LU.64 R24, [R1+0x5cc0] ;  /* 0x005cc00001187983 */ /* 0x000ea80000300a00 */
[----:B------:R-:W-:Y:S04]  /*524d0*/  STL.64 [R1+0x5be8], R6 ;  /* 0x005be80601007387 */ /* 0x000fe80000100a00 */
[----:B------:R0:W-:Y:S04]  /*524e0*/  STL.64 [R1+0x5be0], R4 ;  /* 0x005be00401007387 */ /* 0x0001e80000100a00 */
[----:B0-----:R-:W4:Y:S04]  /*524f0*/  LDL.LU R4, [R1+0x650] ;  /* 0x0006500001047983 */ /* 0x001f280000300800 */
[----:B------:R-:W4:Y:S04]  /*52500*/  LDL.LU R5, [R1+0x654] ;  /* 0x0006540001057983 */ /* 0x000f280000300800 */
[----:B------:R-:W4:Y:S04]  /*52510*/  LDL.LU R6, [R1+0x658] ;  /* 0x0006580001067983 */ /* 0x000f280000300800 */
[----:B------:R-:W4:Y:S04]  /*52520*/  LDL.LU R7, [R1+0x65c] ;  /* 0x00065c0001077983 */ /* 0x000f280000300800 */
[----:B------:R-:W2:Y:S01]  /*52530*/  LDL.LU R23, [R1+0x5cbc] ;  /* 0x005cbc0001177983 */ /* 0x000ea20000300800 */
[----:B------:R-:W-:-:S02]  /*52540*/  IMAD R29, R29, 0x100, R2 ;  /* 0x000001001d1d7824 */ /* 0x000fc400078e0202 */
[----:B------:R-:W-:Y:S02]  /*52550*/  IMAD R0, R0, 0x100, R3 ;  /* 0x0000010000007824 */ /* 0x000fe400078e0203 */
[----:B--2---:R-:W-:Y:S02]  /*52560*/  IMAD R28, R28, 0x100, R23 ;  /* 0x000001001c1c7824 */ /* 0x004fe400078e0217 */
[----:B------:R-:W2:Y:S04]  /*52570*/  LDL.LU R23, [R1+0x5cb8] ;  /* 0x005cb80001177983 */ /* 0x000ea80000300800 */
[----:B------:R-:W2:Y:S04]  /*52580*/  LDL.LU R2, [R1+0x5cb4] ;  /* 0x005cb40001027983 */ /* 0x000ea80000300800 */
[----:B------:R-:W2:Y:S02]  /*52590*/  LDL.LU R3, [R1+0x5cb0] ;  /* 0x005cb00001037983 */ /* 0x000ea40000300800 */
[----:B--2---:R-:W-:Y:S02]  /*525a0*/  HMMA.16816.F32 R12, R12, R2, R24 ;  /* 0x000000020c0c723c */ /* 0x004fe40000001818 */
[----:B------:R-:W3:Y:S04]  /*525b0*/  LDL.LU.64 R26, [R1+0x5ca8] ;  /* 0x005ca800011a7983 */ /* 0x000ee80000300a00 */
[----:B------:R-:W3:-:S13]  /*525c0*/  LDL.LU.64 R24, [R1+0x5ca0] ;  /* 0x005ca00001187983 */ /* 0x000eda0000300a00 */
[----:B------:R0:W-:Y:S04]  /*525d0*/  STL.64 [R1+0x3d0], R12 ;  /* 0x0003d00c01007387 */ /* 0x0001e80000100a00 */
[----:B------:R1:W-:Y:S01]  /*525e0*/  STL.64 [R1+0x3d8], R14 ;  /* 0x0003d80e01007387 */ /* 0x0003e20000100a00 */
[----:B0-----:R-:W-:Y:S02]  /*525f0*/  F2FP.F16.E4M3.UNPACK_B R12, R22 ;  /* 0x00000016ff0c723e */ /* 0x001fe400020006ff */
[----:B------:R-:W-:Y:S01]  /*52600*/  F2FP.F16.E4M3.UNPACK_B R13, R28 ;  /* 0x0000001cff0d723e */ /* 0x000fe200020006ff */
[----:B------:R-:W2:Y:S01]  /*52610*/  LDL.LU R22, [R1+0x5c98] ;  /* 0x005c980001167983 */ /* 0x000ea20000300800 */
[----:B-1----:R-:W-:Y:S02]  /*52620*/  F2FP.F16.E4M3.UNPACK_B R14, R29 ;  /* 0x0000001dff0e723e */ /* 0x002fe400020006ff */
[----:B------:R-:W-:Y:S01]  /*52630*/  F2FP.F16.E4M3.UNPACK_B R15, R0 ;  /* 0x00000000ff0f723e */ /* 0x000fe200020006ff */
[----:B------:R-:W2:Y:S04]  /*52640*/  LDL.LU R28, [R1+0x5c94] ;  /* 0x005c9400011c7983 */ /* 0x000ea80000300800 */
[----:B------:R-:W2:Y:S02]  /*52650*/  LDL.LU R29, [R1+0x5c90] ;  /* 0x005c9000011d7983 */ /* 0x000ea40000300800 */
[----:B---3--:R-:W-:-:S15]  /*52660*/  HMMA.16816.F32 R24, R12, R20, R24 ;  /* 0x000000140c18723c */ /* 0x008fde0000001818 */
[----:B------:R-:W-:-:S04]  /*52670*/  NOP ;  /* 0x0000000000007918 */ /* 0x000fc80000000000 */
[----:B------:R-:W-:Y:S04]  /*52680*/  STL.64 [R1+0x410], R24 ;  /* 0x0004101801007387 */ /* 0x000fe80000100a00 */
[----:B------:R0:W-:Y:S04]  /*52690*/  STL.64 [R1+0x418], R26 ;  /* 0x0004181a01007387 */ /* 0x0001e80000100a00 */
[----:B0-----:R-:W2:Y:S04]  /*526a0*/  LDL.LU.64 R26, [R1+0x5c88] ;  /* 0x005c8800011a7983 */ /* 0x001ea80000300a00 */
[----:B------:R-:W2:Y:S01]  /*526b0*/  LDL.LU.64 R24, [R1+0x5c80] ;  /* 0x005c800001187983 */ /* 0x000ea20000300a00 */
[----:B------:R-:W-:-:S05]  /*526c0*/  IMAD.MOV.U32 R0, RZ, RZ, R21 ;  /* 0x000000ffff007224 */ /* 0x000fca00078e0015 */
[----:B------:R-:W-:Y:S01]  /*526d0*/  STL [R1+0x5bcc], R0 ;  /* 0x005bcc0001007387 */ /* 0x000fe20000100800 */
[----:B--2---:R-:W-:Y:S03]  /*526e0*/  HMMA.16816.F32 R20, R12, R22, R24 ;  /* 0x000000160c14723c */ /* 0x004fe60000001818 */
[----:B------:R-:W2:Y:S04]  /*526f0*/  LDL.LU.64 R26, [R1+0x5c78] ;  /* 0x005c7800011a7983 */ /* 0x000ea80000300a00 */
[----:B------:R-:W2:-:S12]  /*52700*/  LDL.LU.64 R24, [R1+0x5c70] ;  /* 0x005c700001187983 */ /* 0x000e980000300a00 */
        /* <DEDUP_REMOVED lines=8> */
[----:B0-----:R-:W3:Y:S01]  /*52790*/  LDL.LU.64 R26, [R1+0x5c58] ;  /* 0x005c5800011a7983 */ /* 0x001ee20000300a00 */
[----:B----4-:R-:W-:Y:S01]  /*527a0*/  HMMA.16816.F32 R4, R12, R10, R4 ;  /* 0x0000000a0c04723c */ /* 0x010fe20000001804 */
[----:B------:R-:W-:-:S02]  /*527b0*/  IMAD.MOV.U32 R0, RZ, RZ, R9 ;  /* 0x000000ffff007224 */ /* 0x000fc400078e0009 */
[----:B------:R-:W2:Y:S05]  /*527c0*/  LDL.LU.64 R24, [R1+0x5c50] ;  /* 0x005c500001187983 */ /* 0x000eaa0000300a00 */
[C---:B------:R-:W-:Y:S11]  /*527d0*/  HMMA.16816.F32 R8, R12.reuse, R28, R16 ;  /* 0x0000001c0c08723c */ /* 0x040ff60000001810 */
[----:B------:R-:W-:Y:S04]  /*527e0*/  STL.64 [R1+0x460], R4 ;  /* 0x0004600401007387 */ /* 0x000fe80000100a00 */
[----:B------:R3:W-:Y:S02]  /*527f0*/  STL.64 [R1+0x468], R6 ;  /* 0x0004680601007387 */ /* 0x0007e40000100a00 */
[C---:B---3--:R-:W-:Y:S02]  /*52800*/  HMMA.16816.F32 R4, R12.reuse, R26, R20 ;  /* 0x0000001a0c04723c */ /* 0x048fe40000001814 */
[----:B------:R-:W2:Y:S04]  /*52810*/  LDL.LU R20, [R1+0x6e0] ;  /* 0x0006e00001147983 */ /* 0x000ea80000300800 */
[----:B------:R0:W-:Y:S04]  /*52820*/  STL.64 [R1+0x480], R8 ;  /* 0x0004800801007387 */ /* 0x0001e80000100a00 */
[----:B------:R1:W-:Y:S09]  /*52830*/  STL.64 [R1+0x488], R10 ;  /* 0x0004880a01007387 */ /* 0x0003f20000100a00 */
[----:B------:R-:W-:Y:S04]  /*52840*/  STL.64 [R1+0x490], R4 ;  /* 0x0004900401007387 */ /* 0x000fe80000100a00 */
[----:B------:R-:W-:Y:S04]  /*52850*/  STL.64 [R1+0x498], R6 ;  /* 0x0004980601007387 */ /* 0x000fe80000100a00 */
[----:B------:R-:W2:Y:S04]  /*52860*/  LDL.LU R21, [R1+0x6e4] ;  /* 0x0006e40001157983 */ /* 0x000ea80000300800 */
[----:B------:R-:W2:Y:S04]  /*52870*/  LDL.LU R22, [R1+0x6e8] ;  /* 0x0006e80001167983 */ /* 0x000ea80000300800 */
[----:B------:R-:W2:Y:S04]  /*52880*/  LDL.LU R23, [R1+0x6ec] ;  /* 0x0006ec0001177983 */ /* 0x000ea80000300800 */
[----:B0-----:R-:W3:Y:S04]  /*52890*/  LDL.LU R8, [R1+0x7b0] ;  /* 0x0007b00001087983 */ /* 0x001ee80000300800 */
[----:B------:R-:W3:Y:S04]  /*528a0*/  LDL.LU R9, [R1+0x7b4] ;  /* 0x0007b40001097983 */ /* 0x000ee80000300800 */
[----:B-1----:R-:W4:Y:S04]  /*528b0*/  LDL.LU R10, [R1+0x7b8] ;  /* 0x0007b800010a7983 */ /* 0x002f280000300800 */
[----:B------:R-:W4:Y:S04]  /*528c0*/  LDL.LU R11, [R1+0x7bc] ;  /* 0x0007bc00010b7983 */ /* 0x000f280000300800 */
        /* <DEDUP_REMOVED lines=11> */
[----:B---3--:R0:W-:Y:S04]  /*52980*/  STL.64 [R1+0x5c10], R8 ;  /* 0x005c100801007387 */ /* 0x0081e80000100a00 */
[----:B0-----:R-:W3:Y:S04]  /*52990*/  LDL.LU R8, [R1+0x7a0] ;  /* 0x0007a00001087983 */ /* 0x001ee80000300800 */
[----:B------:R-:W3:Y:S04]  /*529a0*/  LDL.LU R9, [R1+0x7a4] ;  /* 0x0007a40001097983 */ /* 0x000ee80000300800 */
[----:B------:R-:W3:Y:S04]  /*529b0*/  LDL.LU R10, [R1+0x7a8] ;  /* 0x0007a800010a7983 */ /* 0x000ee80000300800 */
[----:B------:R-:W3:Y:S04]  /*529c0*/  LDL.LU R11, [R1+0x7ac] ;  /* 0x0007ac00010b7983 */ /* 0x000ee80000300800 */
[----:B------:R-:W4:Y:S04]  /*529d0*/  LDL.LU R4, [R1+0x7e0] ;  /* 0x0007e00001047983 */ /* 0x000f280000300800 */
[----:B------:R-:W4:Y:S04]  /*529e0*/  LDL.LU R5, [R1+0x7e4] ;  /* 0x0007e40001057983 */ /* 0x000f280000300800 */
[----:B------:R-:W2:Y:S04]  /*529f0*/  LDL.LU R6, [R1+0x7e8] ;  /* 0x0007e80001067983 */ /* 0x000ea80000300800 */
[----:B------:R-:W2:Y:S01]  /*52a00*/  LDL.LU R7, [R1+0x7ec] ;  /* 0x0007ec0001077983 */ /* 0x000ea20000300800 */
[C---:B------:R-:W-:Y:S03]  /*52a10*/  HMMA.16816.F32 R20, R12.reuse, R24, R20 ;  /* 0x000000180c14723c */ /* 0x040fe60000001814 */
[----:B--2---:R-:W-:Y:S04]  /*52a20*/  STL.64 [R1+0x5bf8], R6 ;  /* 0x005bf80601007387 */ /* 0x004fe80000100a00 */
[----:B----4-:R0:W-:Y:S04]  /*52a30*/  STL.64 [R1+0x5bf0], R4 ;  /* 0x005bf00401007387 */ /* 0x0101e80000100a00 */
[----:B0-----:R-:W2:Y:S04]  /*52a40*/  LDL.LU R4, [R1+0x7d0] ;  /* 0x0007d00001047983 */ /* 0x001ea80000300800 */
[----:B------:R-:W2:Y:S04]  /*52a50*/  LDL.LU R5, [R1+0x7d4] ;  /* 0x0007d40001057983 */ /* 0x000ea80000300800 */
[----:B------:R-:W2:Y:S04]  /*52a60*/  LDL.LU R6, [R1+0x7d8] ;  /* 0x0007d80001067983 */ /* 0x000ea80000300800 */
[----:B------:R-:W2:Y:S04]  /*52a70*/  LDL.LU R7, [R1+0x7dc] ;  /* 0x0007dc0001077983 */ /* 0x000ea80000300800 */
[----:B------:R-:W-:Y:S04]  /*52a80*/  STL.64 [R1+0x4b0], R20 ;  /* 0x0004b01401007387 */ /* 0x000fe80000100a00 */
[----:B------:R0:W-:Y:S04]  /*52a90*/  STL.64 [R1+0x4b8], R22 ;  /* 0x0004b81601007387 */ /* 0x0001e80000100a00 */
[----:B0-----:R-:W4:Y:S04]  /*52aa0*/  LDL.LU.64 R22, [R1+0x5c48] ;  /* 0x005c480001167983 */ /* 0x001f280000300a00 */
[----:B------:R-:W2:Y:S04]  /*52ab0*/  LDL.LU.64 R20, [R1+0x5c40] ;  /* 0x005c400001147983 */ /* 0x000ea80000300a00 */
[----:B------:R-:W-:Y:S04]  /*52ac0*/  STL.64 [R1+0x5b58], R26 ;  /* 0x005b581a01007387 */ /* 0x000fe80000100a00 */
[----:B------:R0:W-:Y:S04]  /*52ad0*/  STL.64 [R1+0x5b50], R24 ;  /* 0x005b501801007387 */ /* 0x0001e80000100a00 */
[----:B0-----:R-:W2:Y:S04]  /*52ae0*/  LDL.LU R24, [R1+0x810] ;  /* 0x0008100001187983 */ /* 0x001ea80000300800 */
[----:B------:R-:W2:Y:S04]  /*52af0*/  LDL.LU R25, [R1+0x814] ;  /* 0x0008140001197983 */ /* 0x000ea80000300800 */
[----:B------:R-:W2:Y:S04]  /*52b00*/  LDL.LU R26, [R1+0x818] ;  /* 0x00081800011a7983 */ /* 0x000ea80000300800 */
[----:B------:R-:W2:Y:S01]  /*52b10*/  LDL.LU R27, [R1+0x81c] ;  /* 0x00081c00011b7983 */ /* 0x000ea20000300800 */
[C---:B----4-:R-:W-:Y:S03]  /*52b20*/  HMMA.16816.F32 R16, R12.reuse, R22, R16 ;  /* 0x000000160c10723c */ /* 0x050fe60000001810 */
        /* <DEDUP_REMOVED lines=15> */
[----:B------:R-:W4:Y:S04]  /*52c20*/  LDL.LU.64 R16, [R1+0x5c20] ;  /* 0x005c200001107983 */ /* 0x000f280000300a00 */
[----:B------:R0:W-:Y:S04]  /*52c30*/  STL.64 [R1+0x5b38], R22 ;  /* 0x005b381601007387 */ /* 0x0001e80000100a00 */
[----:B0-----:R-:W2:Y:S04]  /*52c40*/  LDL.LU R22, [R1+0xfec] ;  /* 0x000fec0001167983 */ /* 0x001ea80000300800 */
[----:B------:R-:W2:Y:S04]  /*52c50*/  LDL.LU R23, [R1+0xfe8] ;  /* 0x000fe80001177983 */ /* 0x000ea80000300800 */
[----:B------:R0:W-:Y:S04]  /*52c60*/  STL.64 [R1+0x5b30], R20 ;  /* 0x005b301401007387 */ /* 0x0001e80000100a00 */
[----:B0-----:R-:W2:Y:S04]  /*52c70*/  LDL.LU R20, [R1+0xfd0] ;  /* 0x000fd00001147983 */ /* 0x001ea80000300800 */
        /* <DEDUP_REMOVED lines=41> */
[----:B0-----:R-:W2:Y:S04]  /*52f10*/  LDL.LU.64 R26, [R1+0x5bd8] ;  /* 0x005bd800011a7983 */ /* 0x001ea80000300a00 */
[----:B------:R-:W2:Y:S01]  /*52f20*/  LDL.LU.64 R24, [R1+0x5bd0] ;  /* 0x005bd00001187983 */ /* 0x000ea20000300a00 */
[----:B---3--:R-:W-:Y:S03]  /*52f30*/  HMMA.16816.F32 R8, R12, R4, R8 ;  /* 0x000000040c08723c */ /* 0x008fe60000001808 */
[----:B------:R0:W-:Y:S04]  /*52f40*/  STL.64 [R1+0x5ad0], R6 ;  /* 0x005ad00601007387 */ /* 0x0001e80000100a00 */
[----:B------:R-:W-:Y:S01]  /*52f50*/  STL.64 [R1+0x5ac8], R4 ;  /* 0x005ac80401007387 */ /* 0x000fe20000100a00 */
[----:B0-----:R-:W-:-:S11]  /*52f60*/  IMAD R6, R19, 0x100, R18 ;  /* 0x0000010013067824 */ /* 0x001fd600078e0212 */
[----:B------:R0:W-:Y:S02]  /*52f70*/  STL.64 [R1+0x570], R8 ;  /* 0x0005700801007387 */ /* 0x0001e40000100a00 */
[----:B0-----:R-:W-:Y:S02]  /*52f80*/  IMAD R8, R17, 0x100, R16 ;  /* 0x0000010011087824 */ /* 0x001fe400078e0210 */
[----:B------:R-:W-:Y:S02]  /*52f90*/  IMAD R4, R23, 0x100, R22 ;  /* 0x0000010017047824 */ /* 0x000fe400078e0216 */
[----:B------:R-:W-:Y:S01]  /*52fa0*/  IMAD R5, R21, 0x100, R20 ;  /* 0x0000010015057824 */ /* 0x000fe200078e0214 */
[----:B------:R0:W-:Y:S01]  /*52fb0*/  STL.64 [R1+0x578], R10 ;  /* 0x0005780a01007387 */ /* 0x0001e20000100a00 */
[----:B--2---:R-:W-:Y:S01]  /*52fc0*/  HMMA.16816.F32 R16, R12, R2, R24 ;  /* 0x000000020c10723c */ /* 0x004fe20000001818 */
[----:B------:R-:W-:Y:S02]  /*52fd0*/  F2FP.F16.E4M3.UNPACK_B R15, R4 ;  /* 0x00000004ff0f723e */ /* 0x000fe400020006ff */
[----:B------:R-:W-:-:S02]  /*52fe0*/  F2FP.F16.E4M3.UNPACK_B R14, R5 ;  /* 0x00000005ff0e723e */ /* 0x000fc400020006ff */
[----:B------:R-:W-:Y:S02]  /*52ff0*/  F2FP.F16.E4M3.UNPACK_B R13, R6 ;  /* 0x00000006ff0d723e */ /* 0x000fe400020006ff */
[----:B------:R-:W-:-:S12]  /*53000*/  F2FP.F16.E4M3.UNPACK_B R12, R8 ;  /* 0x00000008ff0c723e */ /* 0x000fd800020006ff */
[----:B------:R-:W-:Y:S04]  /*53010*/  STL.64 [R1+0x560], R16 ;  /* 0x0005601001007387 */ /* 0x000fe80000100a00 */
[----:B------:R-:W-:Y:S04]  /*53020*/  STL.64 [R1+0x568], R18 ;  /* 0x0005681201007387 */ /* 0x000fe80000100a00 */
[----:B------:R-:W2:Y:S04]  /*53030*/  LDL.LU R4, [R1+0x850] ;  /* 0x0008500001047983 */ /* 0x000ea80000300800 */
[----:B------:R-:W2:Y:S04]  /*53040*/  LDL.LU R5, [R1+0x854] ;  /* 0x0008540001057983 */ /* 0x000ea80000300800 */
[----:B------:R-:W3:Y:S04]  /*53050*/  LDL.LU R6, [R1+0x858] ;  /* 0x0008580001067983 */ /* 0x000ee80000300800 */
[----:B------:R-:W3:Y:S04]  /*53060*/  LDL.LU R7, [R1+0x85c] ;  /* 0x00085c0001077983 */ /* 0x000ee80000300800 */
[----:B------:R-:W4:Y:S04]  /*53070*/  LDL.LU R8, [R1+0x870] ;  /* 0x0008700001087983 */ /* 0x000f280000300800 */
[----:B------:R-:W4:Y:S04]  /*53080*/  LDL.LU R9, [R1+0x874] ;  /* 0x0008740001097983 */ /* 0x000f280000300800 */
        /* <DEDUP_REMOVED lines=10> */
[----:B--2---:R0:W-:Y:S04]  /*53130*/  STL.64 [R1+0x5b68], R26 ;  /* 0x005b681a01007387 */ /* 0x0041e80000100a00 */
[----:B0-----:R-:W2:Y:S04]  /*53140*/  LDL.LU R26, [R1] ;  /* 0x00000000011a7983 */ /* 0x001ea80000300800 */
[----:B------:R-:W2:Y:S04]  /*53150*/  LDL.LU R27, [R1+0x4] ;  /* 0x00000400011b7983 */ /* 0x000ea80000300800 */
[----:B------:R0:W-:Y:S02]  /*53160*/  STL.64 [R1+0x5b60], R24 ;  /* 0x005b601801007387 */ /* 0x0001e40000100a00 */
[----:B0-----:R-:W-:-:S02]  /*53170*/  IMAD.MOV.U32 R25, RZ, RZ, R0 ;  /* 0x000000ffff197224 */ /* 0x001fc400078e0000 */
[----:B--2---:R-:W-:Y:S04]  /*53180*/  STL.64 [R1+0x5b80], R26 ;  /* 0x005b801a01007387 */ /* 0x004fe80000100a00 */
[----:B------:R-:W-:Y:S04]  /*53190*/  STL.64 [R1+0x5b48], R22 ;  /* 0x005b481601007387 */ /* 0x000fe80000100a00 */
[----:B------:R0:W-:Y:S04]  /*531a0*/  STL.64 [R1+0x5b40], R20 ;  /* 0x005b401401007387 */ /* 0x0001e80000100a00 */
[----:B0-----:R-:W2:Y:S04]  /*531b0*/  LDL.LU R20, [R1+0x8c0] ;  /* 0x0008c00001147983 */ /* 0x001ea80000300800 */
[----:B------:R-:W2:Y:S04]  /*531c0*/  LDL.LU R21, [R1+0x8c4] ;  /* 0x0008c40001157983 */ /* 0x000ea80000300800 */
[----:B------:R-:W2:Y:S04]  /*531d0*/  LDL.LU R22, [R1+0x8c8] ;  /* 0x0008c80001167983 */ /* 0x000ea80000300800 */
[----:B------:R-:W2:Y:S04]  /*531e0*/  LDL.LU R23, [R1+0x8cc] ;  /* 0x0008cc0001177983 */ /* 0x000ea80000300800 */
[----:B------:R-:W2:Y:S04]  /*531f0*/  LDL.LU R24, [R1+0x8] ;  /* 0x0000080001187983 */ /* 0x000ea80000300800 */
[----:B------:R-:W3:Y:S04]  /*53200*/  LDL.LU R0, [R1+0x5bcc] ;  /* 0x005bcc0001007983 */ /* 0x000ee80000300800 */
[----:B------:R-:W3:Y:S04]  /*53210*/  LDL.LU R26, [R1+0x10] ;  /* 0x00001000011a7983 */ /* 0x000ee80000300800 */
[----:B------:R-:W3:Y:S04]  /*53220*/  LDL.LU R27, [R1+0x14] ;  /* 0x00001400011b7983 */ /* 0x000ee80000300800 */
[----:B--2---:R-:W-:Y:S04]  /*53230*/  STL.64 [R1+0x5b98], R24 ;  /* 0x005b981801007387 */ /* 0x004fe80000100a00 */
[----:B---3--:R-:W-:Y:S04]  /*53240*/  STL.64 [R1+0x5bb0], R26 ;  /* 0x005bb01a01007387 */ /* 0x008fe80000100a00 */
[----:B------:R-:W-:Y:S04]  /*53250*/  STL.64 [R1+0x5b78], R22 ;  /* 0x005b781601007387 */ /* 0x000fe80000100a00 */
[----:B------:R0:W-:Y:S04]  /*53260*/  STL.64 [R1+0x5b70], R20 ;  /* 0x005b701401007387 */ /* 0x0001e80000100a00 */
[----:B0-----:R-:W2:Y:S04]  /*53270*/  LDL.LU R20, [R1+0x8e0] ;  /* 0x0008e00001147983 */ /* 0x001ea80000300800 */
[----:B------:R-:W2:Y:S04]  /*53280*/  LDL.LU R21, [R1+0x8e4] ;  /* 0x0008e40001157983 */ /* 0x000ea80000300800 */
[----:B------:R-:W3:Y:S04]  /*53290*/  LDL.LU R22, [R1+0x8e8] ;  /* 0x0008e80001167983 */ /* 0x000ee80000300800 */
[----:B------:R-:W3:Y:S01]  /*532a0*/  LDL.LU R23, [R1+0x8ec] ;  /* 0x0008ec0001177983 */ /* 0x000ee20000300800 */
[----:B------:R-:W-:-:S03]  /*532b0*/  IMAD.MOV.U32 R25, RZ, RZ, R0 ;  /* 0x000000ffff197224 */ /* 0x000fc600078e0000 */
[----:B------:R-:W2:Y:S04]  /*532c0*/  LDL.LU R24, [R1+0x18] ;  /* 0x0000180001187983 */ /* 0x000ea80000300800 */
        /* <DEDUP_REMOVED lines=22> */
[----:B------:R-:W3:Y:S01]  /*53430*/  LDL.LU R19, [R1+0x89c] ;  /* 0x00089c0001137983 */ /* 0x000ee20000300800 */
[C---:B--2---:R-:W-:Y:S03]  /*53440*/  HMMA.16816.F32 R24, R12.reuse, R24, R20 ;  /* 0x000000180c18723c */ /* 0x044fe60000001814 */
[----:B---3--:R-:W-:Y:S04]  /*53450*/  STL.64 [R1+0x5b20], R18 ;  /* 0x005b201201007387 */ /* 0x008fe80000100a00 */
[----:B------:R0:W-:Y:S04]  /*53460*/  STL.64 [R1+0x5b18], R16 ;  /* 0x005b181001007387 */ /* 0x0001e80000100a00 */
[----:B0-----:R-:W2:Y:S04]  /*53470*/  LDL.LU R16, [R1+0x8a0] ;  /* 0x0008a00001107983 */ /* 0x001ea80000300800 */
[----:B------:R-:W2:Y:S04]  /*53480*/  LDL.LU R17, [R1+0x8a4] ;  /* 0x0008a40001117983 */ /* 0x000ea80000300800 */
[----:B------:R-:W2:Y:S04]  /*53490*/  LDL.LU R18, [R1+0x8a8] ;  /* 0x0008a80001127983 */ /* 0x000ea80000300800 */
[----:B------:R-:W2:Y:S04]  /*534a0*/  LDL.LU R19, [R1+0x8ac] ;  /* 0x0008ac0001137983 */ /* 0x000ea80000300800 */
[----:B------:R-:W-:Y:S04]  /*534b0*/  STL.64 [R1+0x5b00], R10 ;  /* 0x005b000a01007387 */ /* 0x000fe80000100a00 */
[----:B----4-:R0:W-:Y:S04]  /*534c0*/  STL.64 [R1+0x5af8], R8 ;  /* 0x005af80801007387 */ /* 0x0101e80000100a00 */
[----:B0-----:R-:W3:Y:S04]  /*534d0*/  LDL.LU R8, [R1+0x880] ;  /* 0x0008800001087983 */ /* 0x001ee80000300800 */
[----:B------:R-:W3:Y:S04]  /*534e0*/  LDL.LU R9, [R1+0x884] ;  /* 0x0008840001097983 */ /* 0x000ee80000300800 */
[----:B------:R-:W3:Y:S04]  /*534f0*/  LDL.LU R10, [R1+0x888] ;  /* 0x00088800010a7983 */ /* 0x000ee80000300800 */
[----:B------:R-:W3:Y:S04]  /*53500*/  LDL.LU R11, [R1+0x88c] ;  /* 0x00088c00010b7983 */ /* 0x000ee80000300800 */
[----:B------:R-:W-:Y:S04]  /*53510*/  STL.64 [R1+0x5ae0], R6 ;  /* 0x005ae00601007387 */ /* 0x000fe80000100a00 */
[----:B------:R0:W-:Y:S04]  /*53520*/  STL.64 [R1+0x5ad8], R4 ;  /* 0x005ad80401007387 */ /* 0x0001e80000100a00 */
        /* <DEDUP_REMOVED lines=47> */
[----:B0-----:R-:W3:Y:S04]  /*53820*/  LDL.LU R24, [R1+0x800] ;  /* 0x0008000001187983 */ /* 0x001ee80000300800 */
[----:B------:R-:W3:Y:S04]  /*53830*/  LDL.LU R25, [R1+0x804] ;  /* 0x0008040001197983 */ /* 0x000ee80000300800 */
[----:B-1----:R-:W3:Y:S01]  /*53840*/  LDL.LU R26, [R1+0x808] ;  /* 0x00080800011a7983 */ /* 0x002ee20000300800 */
[----:B------:R-:W-:-:S03]  /*53850*/  IMAD.MOV.U32 R27, RZ, RZ, R0 ;  /* 0x000000ffff1b7224 */ /* 0x000fc600078e0000 */
[----:B------:R-:W4:Y:S01]  /*53860*/  LDL.LU R0, [R1+0x5b28] ;  /* 0x005b280001007983 */ /* 0x000f220000300800 */
        /* <DEDUP_REMOVED lines=18> */
[----:B------:R-:W2:Y:S04]  /*53990*/  LDL.LU.64 R16, [R1+0x5b08] ;  /* 0x005b080001107983 */ /* 0x000ea80000300a00 */
[----:B------:R-:W2:Y:S04]  /*539a0*/  LDL.LU R20, [R1+0xffc] ;  /* 0x000ffc0001147983 */ /* 0x000ea80000300800 */
[----:B------:R-:W2:Y:S01]  /*539b0*/  LDL.LU R21, [R1+0xff8] ;  /* 0x000ff80001157983 */ /* 0x000ea20000300800 */
[----:B---3--:R-:W-:-:S15]  /*539c0*/  HMMA.16816.F32 R8, R12, R18, R8 ;  /* 0x000000120c08723c */ /* 0x008fde0000001808 */
[----:B------:R-:W-:-:S04]  /*539d0*/  NOP ;  /* 0x0000000000007918 */ /* 0x000fc80000000000 */
        /* <DEDUP_REMOVED lines=12> */
[----:B----4-:R-:W-:-:S15]  /*53aa0*/  HMMA.16816.F32 R4, R12, R10, R4 ;  /* 0x0000000a0c04723c */ /* 0x010fde0000001804 */
[----:B------:R-:W-:-:S04]  /*53ab0*/  NOP ;  /* 0x0000000000007918 */ /* 0x000fc80000000000 */
[----:B------:R-:W-:Y:S04]  /*53ac0*/  STL.64 [R1+0x5c0], R4 ;  /* 0x0005c00401007387 */ /* 0x000fe80000100a00 */
[----:B------:R0:W-:Y:S04]  /*53ad0*/  STL.64 [R1+0x5c8], R6 ;  /* 0x0005c80601007387 */ /* 0x0001e80000100a00 */
[----:B0-----:R-:W2:Y:S04]  /*53ae0*/  LDL.LU.64 R6, [R1+0x5ae0] ;  /* 0x005ae00001067983 */ /* 0x001ea80000300a00 */
[----:B------:R-:W2:Y:S02]  /*53af0*/  LDL.LU.64 R4, [R1+0x5ad8] ;  /* 0x005ad80001047983 */ /* 0x000ea40000300a00 */
[----:B--2---:R-:W-:Y:S02]  /*53b00*/  HMMA.16816.F32 R8, R12, R8, R4 ;  /* 0x000000080c08723c */ /* 0x004fe40000001804 */
[----:B------:R-:W2:Y:S04]  /*53b10*/  LDL.LU.64 R6, [R1+0x5ad0] ;  /* 0x005ad00001067983 */ /* 0x000ea80000300a00 */
[----:B------:R-:W4:-:S13]  /*53b20*/  LDL.LU.64 R4, [R1+0x5ac8] ;  /* 0x005ac80001047983 */ /* 0x000f1a0000300a00 */
[----:B------:R0:W-:Y:S04]  /*53b30*/  STL.64 [R1+0x5b0], R8 ;  /* 0x0005b00801007387 */ /* 0x0001e80000100a00 */
[----:B------:R1:W-:Y:S04]  /*53b40*/  STL.64 [R1+0x5b8], R10 ;  /* 0x0005b80a01007387 */ /* 0x0003e80000100a00 */
[----:B0-----:R-:W4:Y:S04]  /*53b50*/  LDL.LU R8, [R1+0x830] ;  /* 0x0008300001087983 */ /* 0x001f280000300800 */
[----:B------:R-:W4:Y:S04]  /*53b60*/  LDL.LU R9, [R1+0x834] ;  /* 0x0008340001097983 */ /* 0x000f280000300800 */
[----:B-1----:R-:W4:Y:S01]  /*53b70*/  LDL.LU R10, [R1+0x838] ;  /* 0x00083800010a7983 */ /* 0x002f220000300800 */
[----:B------:R-:W-:Y:S01]  /*53b80*/  IMAD.MOV.U32 R11, RZ, RZ, R0 ;  /* 0x000000ffff0b7224 */ /* 0x000fe200078e0000 */
[----:B--2---:R-:W-:-:S15]  /*53b90*/  HMMA.16816.F32 R24, R12, R6, R24 ;  /* 0x000000060c18723c */ /* 0x004fde0000001818 */
[----:B------:R-:W-:-:S04]  /*53ba0*/  NOP ;  /* 0x0000000000007918 */ /* 0x000fc80000000000 */
[----:B------:R-:W-:Y:S01]  /*53bb0*/  STL.64 [R1+0x5a0], R24 ;  /* 0x0005a01801007387 */ /* 0x000fe20000100a00 */
[----:B------:R-:W-:-:S03]  /*53bc0*/  IMAD.MOV.U32 R0, RZ, RZ, R27 ;  /* 0x000000ffff007224 */ /* 0x000fc600078e001b */
[----:B------:R0:W-:Y:S04]  /*53bd0*/  STL [R1+0x5a8], R26 ;  /* 0x0005a81a01007387 */ /* 0x0001e80000100800 */
[----:B0-----:R-:W2:Y:S04]  /*53be0*/  LDL.LU.64 R26, [R1+0x5ac0] ;  /* 0x005ac000011a7983 */ /* 0x001ea80000300a00 */
[----:B------:R-:W2:Y:S01]  /*53bf0*/  LDL.LU.64 R24, [R1+0x5ab8] ;  /* 0x005ab80001187983 */ /* 0x000ea20000300a00 */
[----:B----4-:R-:W-:Y:S03]  /*53c00*/  HMMA.16816.F32 R8, R12, R4, R8 ;  /* 0x000000040c08723c */ /* 0x010fe60000001808 */
[----:B------:R-:W-:-:S15]  /*53c10*/  STL [R1+0x5410], R0 ;  /* 0x0054100001007387 */ /* 0x000fde0000100800 */
[----:B------:R-:W-:Y:S01]  /*53c20*/  NOP ;  /* 0x0000000000007918 */ /* 0x000fe20000000000 */
[----:B------:R-:W-:Y:S04]  /*53c30*/  STL.64 [R1+0x590], R8 ;  /* 0x0005900801007387 */ /* 0x000fe80000100a00 */
[----:B------:R2:W-:Y:S01]  /*53c40*/  STL.64 [R1+0x598], R10 ;  /* 0x0005980a01007387 */ /* 0x0005e20000100a00 */
[----:B---3--:R-:W-:-:S03]  /*53c50*/  IMAD R4, R19, 0x100, R18 ;  /* 0x0000010013047824 */ /* 0x008fc600078e0212 */
[----:B------:R-:W3:Y:S01]  /*53c60*/  LDL.LU R16, [R1+0x9f0] ;  /* 0x0009f00001107983 */ /* 0x000ee20000300800 */
[----:B--2---:R-:W-:-:S15]  /*53c70*/  HMMA.16816.F32 R8, R12, R2, R24 ;  /* 0x000000020c08723c */ /* 0x004fde0000001818 */
[----:B------:R-:W-:-:S04]  /*53c80*/  NOP ;  /* 0x0000000000007918 */ /* 0x000fc80000000000 */
[----:B------:R0:W-:Y:S04]  /*53c90*/  STL.64 [R1+0x580], R8 ;  /* 0x0005800801007387 */ /* 0x0001e80000100a00 */
[----:B------:R1:W-:Y:S04]  /*53ca0*/  STL.64 [R1+0x588], R10 ;  /* 0x0005880a01007387 */ /* 0x0003e80000100a00 */
[----:B------:R-:W3:Y:S04]  /*53cb0*/  LDL.LU R17, [R1+0x9f4] ;  /* 0x0009f40001117983 */ /* 0x000ee80000300800 */
[----:B------:R-:W2:Y:S04]  /*53cc0*/  LDL.LU R18, [R1+0x9f8] ;  /* 0x0009f80001127983 */ /* 0x000ea80000300800 */
[----:B------:R-:W2:Y:S04]  /*53cd0*/  LDL.LU R19, [R1+0x9fc] ;  /* 0x0009fc0001137983 */ /* 0x000ea80000300800 */
[----:B--2---:R-:W-:Y:S04]  /*53ce0*/  STL.64 [R1+0x5a58], R18 ;  /* 0x005a581201007387 */ /* 0x004fe80000100a00 */
[----:B---3--:R2:W-:Y:S04]  /*53cf0*/  STL.64 [R1+0x5a50], R16 ;  /* 0x005a501001007387 */ /* 0x0085e80000100a00 */
[----:B0-----:R-:W3:Y:S04]  /*53d00*/  LDL.LU R8, [R1+0x9d0] ;  /* 0x0009d00001087983 */ /* 0x001ee80000300800 */
[----:B------:R-:W3:Y:S04]  /*53d10*/  LDL.LU R9, [R1+0x9d4] ;  /* 0x0009d40001097983 */ /* 0x000ee80000300800 */
[----:B-1----:R-:W4:Y:S04]  /*53d20*/  LDL.LU R10, [R1+0x9d8] ;  /* 0x0009d800010a7983 */ /* 0x002f280000300800 */
[----:B------:R-:W4:Y:S04]  /*53d30*/  LDL.LU R11, [R1+0x9dc] ;  /* 0x0009dc00010b7983 */ /* 0x000f280000300800 */
[----:B----4-:R-:W-:Y:S04]  /*53d40*/  STL.64 [R1+0x5a68], R10 ;  /* 0x005a680a01007387 */ /* 0x010fe80000100a00 */
[----:B---3--:R0:W-:Y:S04]  /*53d50*/  STL.64 [R1+0x5a60], R8 ;  /* 0x005a600801007387 */ /* 0x0081e80000100a00 */
[----:B--2---:R-:W2:Y:S04]  /*53d60*/  LDL.LU R16, [R1+0x9a0] ;  /* 0x0009a00001107983 */ /* 0x004ea80000300800 */
[----:B------:R-:W2:Y:S04]  /*53d70*/  LDL.LU R17, [R1+0x9a4] ;  /* 0x0009a40001117983 */ /* 0x000ea80000300800 */
[----:B--2---:R-:W-:Y:S04]  /*53d80*/  STL.64 [R1+0x5a70], R16 ;  /* 0x005a701001007387 */ /* 0x004fe80000100a00 */
[----:B------:R-:W2:Y:S04]  /*53d90*/  LDL.LU R18, [R1+0x9a8] ;  /* 0x0009a80001127983 */ /* 0x000ea80000300800 */
[----:B------:R-:W2:Y:S04]  /*53da0*/  LDL.LU R19, [R1+0x9ac] ;  /* 0x0009ac0001137983 */ /* 0x000ea80000300800 */
[----:B0-----:R-:W3:Y:S04]  /*53db0*/  LDL.LU R8, [R1+0x980] ;  /* 0x0009800001087983 */ /* 0x001ee80000300800 */
[----:B------:R-:W3:Y:S04]  /*53dc0*/  LDL.LU R9, [R1+0x984] ;  /* 0x0009840001097983 */ /* 0x000ee80000300800 */
[----:B------:R-:W4:Y:S04]  /*53dd0*/  LDL.LU R10, [R1+0x988] ;  /* 0x00098800010a7983 */ /* 0x000f280000300800 */
[----:B------:R-:W4:Y:S04]  /*53de0*/  LDL.LU R11, [R1+0x98c] ;  /* 0x00098c00010b7983 */ /* 0x000f280000300800 */
[----:B------:R-:W2:Y:S04]  /*53df0*/  LDL R2, [R1+0xaec] ;  /* 0x000aec0001027983 */ /* 0x000ea80000100800 */
[----:B------:R-:W2:Y:S04]  /*53e00*/  LDL R3, [R1+0xaf8] ;  /* 0x000af80001037983 */ /* 0x000ea80000100800 */
[----:B----4-:R-:W-:Y:S04]  /*53e10*/  STL.64 [R1+0x5a80], R10 ;  /* 0x005a800a01007387 */ /* 0x010fe80000100a00 */
[----:B---3--:R0:W-:Y:S04]  /*53e20*/  STL.64 [R1+0x5a78], R8 ;  /* 0x005a780801007387 */ /* 0x0081e80000100a00 */
[----:B0-----:R-:W3:Y:S04]  /*53e30*/  LDL.LU R8, [R1+0x970] ;  /* 0x0009700001087983 */ /* 0x001ee80000300800 */
[----:B------:R-:W3:Y:S04]  /*53e40*/  LDL.LU R9, [R1+0x974] ;  /* 0x0009740001097983 */ /* 0x000ee80000300800 */
[----:B------:R-:W4:Y:S04]  /*53e50*/  LDL.LU R10, [R1+0x978] ;  /* 0x00097800010a7983 */ /* 0x000f280000300800 */
[----:B------:R-:W4:Y:S04]  /*53e60*/  LDL.LU R11, [R1+0x97c] ;  /* 0x00097c00010b7983 */ /* 0x000f280000300800 */
[----:B------:R-:W3:Y:S04]  /*53e70*/  LDL R16, [R1+0xadc] ;  /* 0x000adc0001107983 */ /* 0x000ee80000100800 */
[----:B------:R-:W3:Y:S04]  /*53e80*/  LDL R17, [R1+0xae8] ;  /* 0x000ae80001117983 */ /* 0x000ee80000100800 */
[----:B------:R-:W4:Y:S04]  /*53e90*/  LDL R0, [R1+0xad8] ;  /* 0x000ad80001007983 */ /* 0x000f280000100800 */
[----:B--2---:R-:W-:Y:S04]  /*53ea0*/  STL.64 [R1+0x5ab0], R18 ;  /* 0x005ab01201007387 */ /* 0x004fe80000100a00 */
[----:B---3--:R0:W-:Y:S04]  /*53eb0*/  STL.64 [R1+0x5aa8], R16 ;  /* 0x005aa81001007387 */ /* 0x0081e80000100a00 */
[----:B0-----:R-:W2:Y:S04]  /*53ec0*/  LDL.LU R16, [R1+0x930] ;  /* 0x0009300001107983 */ /* 0x001ea80000300800 */
[----:B------:R-:W2:Y:S04]  /*53ed0*/  LDL.LU R17, [R1+0x934] ;  /* 0x0009340001117983 */ /* 0x000ea80000300800 */
[----:B------:R-:W2:Y:S04]  /*53ee0*/  LDL.LU R18, [R1+0x938] ;  /* 0x0009380001127983 */ /* 0x000ea80000300800 */
[----:B------:R-:W2:Y:S04]  /*53ef0*/  LDL.LU R19, [R1+0x93c] ;  /* 0x00093c0001137983 */ /* 0x000ea80000300800 */
[----:B----4-:R0:W-:Y:S04]  /*53f00*/  STL.64 [R1+0x5a90], R10 ;  /* 0x005a900a01007387 */ /* 0x0101e80000100a00 */
[----:B0-----:R-:W3:Y:S04]  /*53f10*/  LDL R10, [R1+0xac8] ;  /* 0x000ac800010a7983 */ /* 0x001ee80000100800 */
[----:B------:R-:W4:Y:S04]  /*53f20*/  LDL R11, [R1+0xacc] ;  /* 0x000acc00010b7983 */ /* 0x000f280000100800 */
[----:B------:R-:W-:Y:S04]  /*53f30*/  STL.64 [R1+0x5a88], R8 ;  /* 0x005a880801007387 */ /* 0x000fe80000100a00 */
[----:B------:R-:W2:Y:S04]  /*53f40*/  LDL R26, [R1+0xb18] ;  /* 0x000b1800011a7983 */ /* 0x000ea80000100800 */
[----:B------:R-:W2:Y:S04]  /*53f50*/  LDL R27, [R1+0xb1c] ;  /* 0x000b1c00011b7983 */ /* 0x000ea80000100800 */
[----:B------:R-:W2:Y:S04]  /*53f60*/  LDL R24, [R1+0xb28] ;  /* 0x000b280001187983 */ /* 0x000ea80000100800 */
[----:B------:R-:W2:Y:S01]  /*53f70*/  LDL R25, [R1+0xb2c] ;  /* 0x000b2c0001197983 */ /* 0x000ea20000100800 */
[----:B------:R-:W-:-:S02]  /*53f80*/  IMAD R5, R21, 0x100, R20 ;  /* 0x0000010015057824 */ /* 0x000fc400078e0214 */
[----:B------:R-:W-:Y:S02]  /*53f90*/  IMAD R6, R23, 0x100, R22 ;  /* 0x0000010017067824 */ /* 0x000fe400078e0216 */
[----:B------:R-:W-:Y:S01]  /*53fa0*/  IMAD R7, R29, 0x100, R28 ;  /* 0x000001001d077824 */ /* 0x000fe200078e021c */
[----:B------:R-:W-:Y:S01]  /*53fb0*/  F2FP.F16.E4M3.UNPACK_B R12, R4 ;  /* 0x00000004ff0c723e */ /* 0x000fe200020006ff */
[----:B------:R-:W2:Y:S01]  /*53fc0*/  LDL R20, [R1+0xafc] ;  /* 0x000afc0001147983 */ /* 0x000ea20000100800 */
[----:B------:R-:W-:Y:S02]  /*53fd0*/  F2FP.F16.E4M3.UNPACK_B R13, R5 ;  /* 0x00000005ff0d723e */ /* 0x000fe400020006ff */
[----:B------:R-:W-:Y:S01]  /*53fe0*/  F2FP.F16.E4M3.UNPACK_B R14, R6 ;  /* 0x00000006ff0e723e */ /* 0x000fe200020006ff */
[----:B------:R-:W2:Y:S01]  /*53ff0*/  LDL R28, [R1+0xb08] ;  /* 0x000b0800011c7983 */ /* 0x000ea20000100800 */
[----:B------:R-:W-:-:S03]  /*54000*/  F2FP.F16.E4M3.UNPACK_B R15, R7 ;  /* 0x00000007ff0f723e */ /* 0x000fc600020006ff */
[----:B------:R-:W2:Y:S01]  /*54010*/  LDL R29, [R1+0xb0c] ;  /* 0x000b0c00011d7983 */ /* 0x000ea20000100800 */
[----:B---3--:R-:W-:Y:S02]  /*54020*/  F2FP.F16.E4M3.UNPACK_B R10, R10 ;  /* 0x0000000aff0a723e */ /* 0x008fe400020006ff */
[----:B----4-:R-:W-:-:S07]  /*54030*/  F2FP.F16.E4M3.UNPACK_B R11, R11 ;  /* 0x0000000bff0b723e */ /* 0x010fce00020006ff */
[----:B--2---:R-:W-:Y:S01]  /*54040*/  HMMA.16816.F32 R16, R12, R10, R16 ;  /* 0x0000000a0c10723c */ /* 0x004fe20000001810 */
[----:B------:R-:W-:Y:S04]  /*54050*/  STL.64 [R1+0x5aa0], R26 ;  /* 0x005aa01a01007387 */ /* 0x000fe80000100a00 */
[----:B------:R0:W-:Y:S04]  /*54060*/  STL.64 [R1+0x5a98], R24 ;  /* 0x005a981801007387 */ /* 0x0001e80000100a00 */
[----:B0-----:R-:W2:Y:S04]  /*54070*/  LDL.LU R24, [R1+0x950] ;  /* 0x0009500001187983 */ /* 0x001ea80000300800 */
[----:B------:R-:W2:Y:S04]  /*54080*/  LDL.LU R25, [R1+0x954] ;  /* 0x0009540001197983 */ /* 0x000ea80000300800 */
[----:B------:R-:W2:Y:S04]  /*54090*/  LDL.LU R26, [R1+0x958] ;  /* 0x00095800011a7983 */ /* 0x000ea80000300800 */
[----:B------:R-:W2:Y:S04]  /*540a0*/  LDL.LU R27, [R1+0x95c] ;  /* 0x00095c00011b7983 */ /* 0x000ea80000300800 */
[----:B------:R-:W3:Y:S04]  /*540b0*/  LDL R22, [R1+0xb38] ;  /* 0x000b380001167983 */ /* 0x000ee80000100800 */
[----:B------:R-:W4:Y:S04]  /*540c0*/  LDL R23, [R1+0xb3c] ;  /* 0x000b3c0001177983 */ /* 0x000f280000100800 */
[----:B------:R-:W2:Y:S04]  /*540d0*/  LDL R21, [R1+0xb48] ;  /* 0x000b480001157983 */ /* 0x000ea80000100800 */
[----:B------:R-:W2:Y:S04]  /*540e0*/  LDL.LU R4, [R1+0x9b0] ;  /* 0x0009b00001047983 */ /* 0x000ea80000300800 */
[----:B------:R-:W2:Y:S04]  /*540f0*/  LDL.LU R5, [R1+0x9b4] ;  /* 0x0009b40001057983 */ /* 0x000ea80000300800 */
[----:B------:R-:W2:Y:S04]  /*54100*/  LDL.LU R6, [R1+0x9b8] ;  /* 0x0009b80001067983 */ /* 0x000ea80000300800 */
[----:B------:R-:W2:Y:S04]  /*54110*/  LDL.LU R7, [R1+0x9bc] ;  /* 0x0009bc0001077983 */ /* 0x000ea80000300800 */
[----:B------:R-:W-:Y:S04]  /*54120*/  STL.64 [R1+0x18], R10 ;  /* 0x0000180a01007387 */ /* 0x000fe80000100a00 */
[----:B------:R-:W-:Y:S04]  /*54130*/  STL.64 [R1+0x6e0], R16 ;  /* 0x0006e01001007387 */ /* 0x000fe80000100a00 */
[----:B------:R0:W-:Y:S04]  /*54140*/  STL.64 [R1+0x6e8], R18 ;  /* 0x0006e81201007387 */ /* 0x0001e80000100a00 */
[----:B0-----:R-:W2:Y:S04]  /*54150*/  LDL.LU.64 R18, [R1+0x5ab0] ;  /* 0x005ab00001127983 */ /* 0x001ea80000300a00 */
[----:B------:R-:W2:Y:S01]  /*54160*/  LDL.LU.64 R16, [R1+0x5aa8] ;  /* 0x005aa80001107983 */ /* 0x000ea20000300a00 */
[----:B------:R-:W-:Y:S01]  /*54170*/  F2FP.F16.E4M3.UNPACK_B R8, R0 ;  /* 0x00000000ff08723e */ /* 0x000fe200020006ff */
[----:B------:R-:W-:-:S05]  /*54180*/  IMAD.MOV.U32 R0, RZ, RZ, R11 ;  /* 0x000000ffff007224 */ /* 0x000fca00078e000b */
[----:B------:R-:W-:Y:S04]  /*54190*/  STL [R1+0x5a0c], R0 ;  /* 0x005a0c0001007387 */ /* 0x000fe80000100800 */
[----:B------:R-:W-:Y:S01]  /*541a0*/  STL [R1+0x10], R8 ;  /* 0x0000100801007387 */ /* 0x000fe20000100800 */
[----:B--2---:R-:W-:-:S05]  /*541b0*/  F2FP.F16.E4M3.UNPACK_B R9, R16 ;  /* 0x00000010ff09723e */ /* 0x004fca00020006ff */
[----:B------:R0:W-:Y:S02]  /*541c0*/  STL [R1+0x14], R9 ;  /* 0x0000140901007387 */ /* 0x0001e40000100800 */
[----:B0-----:R-:W-:Y:S02]  /*541d0*/  HMMA.16816.F32 R8, R12, R8, R24 ;  /* 0x000000080c08723c */ /* 0x001fe40000001818 */
[----:B------:R-:W2:Y:S04]  /*541e0*/  LDL.LU.64 R26, [R1+0x5aa0] ;  /* 0x005aa000011a7983 */ /* 0x000ea80000300a00 */
[----:B------:R-:W2:-:S13]  /*541f0*/  LDL.LU.64 R24, [R1+0x5a98] ;  /* 0x005a980001187983 */ /* 0x000e9a0000300a00 */
[----:B------:R-:W-:Y:S04]  /*54200*/  STL.64 [R1+0x740], R8 ;  /* 0x0007400801007387 */ /* 0x000fe80000100a00 */
[----:B------:R0:W-:Y:S04]  /*54210*/  STL.64 [R1+0x748], R10 ;  /* 0x0007480a01007387 */ /* 0x0001e80000100a00 */
[----:B0-----:R-:W2:Y:S04]  /*54220*/  LDL.LU.64 R10, [R1+0x5a90] ;  /* 0x005a9000010a7983 */ /* 0x001ea80000300a00 */
[----:B------:R-:W2:Y:S01]  /*54230*/  LDL.LU.64 R8, [R1+0x5a88] ;  /* 0x005a880001087983 */ /* 0x000ea20000300a00 */
[----:B------:R-:W-:-:S02]  /*54240*/  F2FP.F16.E4M3.UNPACK_B R16, R17 ;  /* 0x00000011ff10723e */ /* 0x000fc400020006ff */
[----:B------:R-:W-:-:S05]  /*54250*/  F2FP.F16.E4M3.UNPACK_B R17, R2 ;  /* 0x00000002ff11723e */ /* 0x000fca00020006ff */
[----:B------:R-:W-:Y:S01]  /*54260*/  STL.64 [R1+0x8], R16 ;  /* 0x0000081001007387 */ /* 0x000fe20000100a00 */
[----:B------:R-:W-:Y:S01]  /*54270*/  IMAD.MOV.U32 R0, RZ, RZ, R17 ;  /* 0x000000ffff007224 */ /* 0x000fe200078e0011 */
[----:B--2---:R-:W-:-:S15]  /*54280*/  HMMA.16816.F32 R8, R12, R16, R8 ;  /* 0x000000100c08723c */ /* 0x004fde0000001808 */
[----:B------:R-:W-:-:S04]  /*54290*/  NOP ;  /* 0x0000000000007918 */ /* 0x000fc80000000000 */
[----:B------:R-:W-:Y:S04]  /*542a0*/  STL.64 [R1+0x7b0], R8 ;  /* 0x0007b00801007387 */ /* 0x000fe80000100a00 */
[----:B------:R0:W-:Y:S04]  /*542b0*/  STL.64 [R1+0x7b8], R10 ;  /* 0x0007b80a01007387 */ /* 0x0001e80000100a00 */
[----:B0-----:R-:W2:Y:S04]  /*542c0*/  LDL.LU.64 R10, [R1+0x5a80] ;  /* 0x005a8000010a7983 */ /* 0x001ea80000300a00 */
[----:B------:R-:W2:Y:S04]  /*542d0*/  LDL.LU.64 R8, [R1+0x5a78] ;  /* 0x005a780001087983 */ /* 0x000ea80000300a00 */
[----:B------:R-:W3:Y:S01]  /*542e0*/  LDL.LU.64 R16, [R1+0x5a70] ;  /* 0x005a700001107983 */ /* 0x000ee20000300a00 */
[----:B------:R-:W-:-:S02]  /*542f0*/  F2FP.F16.E4M3.UNPACK_B R2, R3 ;  /* 0x00000003ff02723e */ /* 0x000fc400020006ff */
[----:B------:R-:W-:Y:S02]  /*54300*/  F2FP.F16.E4M3.UNPACK_B R3, R20 ;  /* 0x00000014ff03723e */ /* 0x000fe400020006ff */
[----:B------:R-:W-:Y:S02]  /*54310*/  F2FP.F16.E4M3.UNPACK_B R28, R28 ;  /* 0x0000001cff1c723e */ /* 0x000fe400020006ff */
[----:B------:R-:W-:Y:S01]  /*54320*/  F2FP.F16.E4M3.UNPACK_B R29, R29 ;  /* 0x0000001dff1d723e */ /* 0x000fe200020006ff */
[----:B------:R-:W-:Y:S04]  /*54330*/  STL [R1], R2 ;  /* 0x0000000201007387 */ /* 0x000fe80000100800 */
[----:B------:R-:W-:Y:S01]  /*54340*/  STL [R1+0x4], R3 ;  /* 0x0000040301007387 */ /* 0x000fe20000100800 */
[C---:B--2---:R-:W-:Y:S08]  /*54350*/  HMMA.16816.F32 R8, R12.reuse, R2, R8 ;  /* 0x000000020c08723c */ /* 0x044ff00000001808 */
[----:B---3--:R-:W-:Y:S11]  /*54360*/  HMMA.16816.F32 R16, R12, R28, R16 ;  /* 0x0000001c0c10723c */ /* 0x008ff60000001810 */
        /* <DEDUP_REMOVED lines=8> */
[----:B------:R-:W-:-:S02]  /*543f0*/  F2FP.F16.E4M3.UNPACK_B R26, R26 ;  /* 0x0000001aff1a723e */ /* 0x000fc400020006ff */
[----:B------:R-:W-:-:S07]  /*54400*/  F2FP.F16.E4M3.UNPACK_B R27, R27 ;  /* 0x0000001bff1b723e */ /* 0x000fce00020006ff */
[----:B------:R-:W-:Y:S01]  /*54410*/  HMMA.16816.F32 R4, R12, R26, R4 ;  /* 0x0000001a0c04723c */ /* 0x000fe20000001804 */
[----:B------:R-:W-:Y:S02]  /*54420*/  F2FP.F16.E4M3.UNPACK_B R24, R24 ;  /* 0x00000018ff18723e */ /* 0x000fe400020006ff */
[----:B------:R-:W-:Y:S01]  /*54430*/  F2FP.F16.E4M3.UNPACK_B R25, R25 ;  /* 0x00000019ff19723e */ /* 0x000fe200020006ff */
[----:B------:R-:W-:Y:S04]  /*54440*/  STL [R1+0x5a00], R28 ;  /* 0x005a001c01007387 */ /* 0x000fe80000100800 */
[----:B------:R-:W-:Y:S11]  /*54450*/  STL [R1+0x59e8], R29 ;  /* 0x0059e81d01007387 */ /* 0x000ff60000100800 */
[----:B------:R-:W-:Y:S04]  /*54460*/  STL.64 [R1+0x880], R4 ;  /* 0x0008800401007387 */ /* 0x000fe80000100a00 */
[----:B------:R2:W-:Y:S01]  /*54470*/  STL.64 [R1+0x888], R6 ;  /* 0x0008880601007387 */ /* 0x0005e20000100a00 */
[----:B------:R-:W-:-:S02]  /*54480*/  F2FP.F16.E4M3.UNPACK_B R22, R22 ;  /* 0x00000016ff16723e */ /* 0x000fc400020006ff */
[----:B----4-:R-:W-:Y:S01]  /*54490*/  F2FP.F16.E4M3.UNPACK_B R23, R23 ;  /* 0x00000017ff17723e */ /* 0x010fe200020006ff */
[----:B------:R-:W-:Y:S04]  /*544a0*/  STL.64 [R1+0x5988], R26 ;  /* 0x0059881a01007387 */ /* 0x000fe80000100a00 */
[----:B------:R-:W-:Y:S01]  /*544b0*/  STL.64 [R1+0x5980], R24 ;  /* 0x0059801801007387 */ /* 0x000fe20000100a00 */
[----:B------:R-:W-:Y:S01]  /*544c0*/  F2FP.F16.E4M3.UNPACK_B R20, R21 ;  /* 0x00000015ff14723e */ /* 0x000fe200020006ff */
[----:B--2---:R-:W-:-:S15]  /*544d0*/  HMMA.16816.F32 R4, R12, R24, R8 ;  /* 0x000000180c04723c */ /* 0x004fde0000001808 */
[----:B------:R-:W-:-:S04]  /*544e0*/  NOP ;  /* 0x0000000000007918 */ /* 0x000fc80000000000 */
[----:B------:R-:W-:Y:S04]  /*544f0*/  STL.64 [R1+0x8a0], R4 ;  /* 0x0008a00401007387 */ /* 0x000fe80000100a00 */
[----:B------:R3:W-:Y:S04]  /*54500*/  STL.64 [R1+0x8a8], R6 ;  /* 0x0008a80601007387 */ /* 0x0007e80000100a00 */
[----:B------:R-:W2:Y:S01]  /*54510*/  LDL R21, [R1+0xb4c] ;  /* 0x000b4c0001157983 */ /* 0x000ea20000100800 */
[----:B---3--:R-:W-:Y:S03]  /*54520*/  HMMA.16816.F32 R4, R12, R22, R16 ;  /* 0x000000160c04723c */ /* 0x008fe60000001810 */
[----:B------:R-:W3:-:S15]  /*54530*/  LDL R17, [R1+0xb6c] ;  /* 0x000b6c0001117983 */ /* 0x000ede0000100800 */
[----:B------:R-:W-:Y:S01]  /*54540*/  NOP ;  /* 0x0000000000007918 */ /* 0x000fe20000000000 */
[----:B------:R0:W-:Y:S04]  /*54550*/  STL.64 [R1+0x8d0], R4 ;  /* 0x0008d00401007387 */ /* 0x0001e80000100a00 */
[----:B------:R1:W-:Y:S04]  /*54560*/  STL.64 [R1+0x8d8], R6 ;  /* 0x0008d80601007387 */ /* 0x0003e80000100a00 */
[----:B------:R-:W4:Y:S04]  /*54570*/  LDL R10, [R1+0xb78] ;  /* 0x000b7800010a7983 */ /* 0x000f280000100800 */
[----:B0-----:R-:W2:Y:S04]  /*54580*/  LDL R4, [R1+0xba8] ;  /* 0x000ba80001047983 */ /* 0x001ea80000100800 */
[----:B-1----:R-:W2:Y:S04]  /*54590*/  LDL R6, [R1+0xb98] ;  /* 0x000b980001067983 */ /* 0x002ea80000100800 */
[----:B------:R-:W2:Y:S04]  /*545a0*/  LDL R7, [R1+0xb9c] ;  /* 0x000b9c0001077983 */ /* 0x000ea80000100800 */
[----:B------:R-:W3:Y:S04]  /*545b0*/  LDL R5, [R1+0xbac] ;  /* 0x000bac0001057983 */ /* 0x000ee80000100800 */
[----:B------:R-:W4:Y:S04]  /*545c0*/  LDL R9, [R1+0xb8c] ;  /* 0x000b8c0001097983 */ /* 0x000f280000100800 */
[----:B--2---:R-:W-:Y:S04]  /*545d0*/  STL.64 [R1+0x5a18], R6 ;  /* 0x005a180601007387 */ /* 0x004fe80000100a00 */
[----:B---3--:R0:W-:Y:S04]  /*545e0*/  STL.64 [R1+0x5a10], R4 ;  /* 0x005a100401007387 */ /* 0x0081e80000100a00 */
[----:B0-----:R-:W2:Y:S04]  /*545f0*/  LDL.LU R4, [R1+0xa50] ;  /* 0x000a500001047983 */ /* 0x001ea80000300800 */
[----:B------:R-:W2:Y:S04]  /*54600*/  LDL.LU R5, [R1+0xa54] ;  /* 0x000a540001057983 */ /* 0x000ea80000300800 */
[----:B------:R-:W3:Y:S04]  /*54610*/  LDL.LU R6, [R1+0xa58] ;  /* 0x000a580001067983 */ /* 0x000ee80000300800 */
[----:B------:R-:W3:Y:S04]  /*54620*/  LDL.LU R7, [R1+0xa5c] ;  /* 0x000a5c0001077983 */ /* 0x000ee80000300800 */
[----:B------:R-:W2:Y:S04]  /*54630*/  LDL R18, [R1+0xb58] ;  /* 0x000b580001127983 */ /* 0x000ea80000100800 */
[----:B------:R-:W4:Y:S04]  /*54640*/  LDL R19, [R1+0xb5c] ;  /* 0x000b5c0001137983 */ /* 0x000f280000100800 */
[----:B------:R-:W4:Y:S04]  /*54650*/  LDL R16, [R1+0xb68] ;  /* 0x000b680001107983 */ /* 0x000f280000100800 */
        /* <DEDUP_REMOVED lines=12> */
[----:B------:R-:W-:-:S03]  /*54720*/  F2FP.F16.E4M3.UNPACK_B R21, R21 ;  /* 0x00000015ff15723e */ /* 0x000fc600020006ff */
[----:B---3--:R-:W-:Y:S04]  /*54730*/  STL.64 [R1+0x5a48], R6 ;  /* 0x005a480601007387 */ /* 0x008fe80000100a00 */
[----:B--2---:R0:W-:Y:S04]  /*54740*/  STL.64 [R1+0x5a40], R4 ;  /* 0x005a400401007387 */ /* 0x0041e80000100a00 */
[----:B0-----:R-:W2:Y:S04]  /*54750*/  LDL.LU R4, [R1+0xa10] ;  /* 0x000a100001047983 */ /* 0x001ea80000300800 */
[----:B------:R-:W2:Y:S04]  /*54760*/  LDL.LU R5, [R1+0xa14] ;  /* 0x000a140001057983 */ /* 0x000ea80000300800 */
[----:B------:R-:W2:Y:S04]  /*54770*/  LDL.LU R6, [R1+0xa18] ;  /* 0x000a180001067983 */ /* 0x000ea80000300800 */
[----:B------:R-:W2:Y:S04]  /*54780*/  LDL.LU R7, [R1+0xa1c] ;  /* 0x000a1c0001077983 */ /* 0x000ea80000300800 */
[----:B------:R-:W3:Y:S04]  /*54790*/  LDL R11, [R1+0xb7c] ;  /* 0x000b7c00010b7983 */ /* 0x000ee80000100800 */
[----:B------:R-:W3:Y:S04]  /*547a0*/  LDL R8, [R1+0xb88] ;  /* 0x000b880001087983 */ /* 0x000ee80000100800 */
[----:B------:R-:W3:Y:S04]  /*547b0*/  LDL R2, [R1+0xbb8] ;  /* 0x000bb80001027983 */ /* 0x000ee80000100800 */
[----:B------:R-:W3:Y:S04]  /*547c0*/  LDL.LU R24, [R1+0xab0] ;  /* 0x000ab00001187983 */ /* 0x000ee80000300800 */
[----:B------:R-:W3:Y:S04]  /*547d0*/  LDL.LU R25, [R1+0xab4] ;  /* 0x000ab40001197983 */ /* 0x000ee80000300800 */
[----:B------:R-:W3:Y:S04]  /*547e0*/  LDL.LU R26, [R1+0xab8] ;  /* 0x000ab800011a7983 */ /* 0x000ee80000300800 */
[----:B------:R-:W3:Y:S04]  /*547f0*/  LDL.LU R27, [R1+0xabc] ;  /* 0x000abc00011b7983 */ /* 0x000ee80000300800 */
[----:B------:R-:W3:Y:S04]  /*54800*/  LDL R3, [R1+0xbbc] ;  /* 0x000bbc0001037983 */ /* 0x000ee80000100800 */
        /* <DEDUP_REMOVED lines=8> */
[----:B------:R-:W-:-:S02]  /*54890*/  F2FP.F16.E4M3.UNPACK_B R18, R18 ;  /* 0x00000012ff12723e */ /* 0x000fc400020006ff */
[----:B----4-:R-:W-:Y:S01]  /*548a0*/  F2FP.F16.E4M3.UNPACK_B R19, R19 ;  /* 0x00000013ff13723e */ /* 0x010fe200020006ff */
        /* <DEDUP_REMOVED lines=10> */
[----:B0-----:R-:W2:Y:S04]  /*54950*/  LDL.LU.64 R6, [R1+0x5a38] ;  /* 0x005a380001067983 */ /* 0x001ea80000300a00 */
[----:B------:R-:W2:Y:S01]  /*54960*/  LDL.LU.64 R4, [R1+0x5a30] ;  /* 0x005a300001047983 */ /* 0x000ea20000300a00 */
[----:B------:R-:W-:-:S02]  /*54970*/  F2FP.F16.E4M3.UNPACK_B R16, R16 ;  /* 0x00000010ff10723e */ /* 0x000fc400020006ff */
[----:B------:R-:W-:-:S07]  /*54980*/  F2FP.F16.E4M3.UNPACK_B R17, R17 ;  /* 0x00000011ff11723e */ /* 0x000fce00020006ff */
[----:B--2---:R-:W-:-:S15]  /*54990*/  HMMA.16816.F32 R4, R12, R16, R4 ;  /* 0x000000100c04723c */ /* 0x004fde0000001804 */
[----:B------:R-:W-:-:S04]  /*549a0*/  NOP ;  /* 0x0000000000007918 */ /* 0x000fc80000000000 */
[----:B------:R-:W-:Y:S04]  /*549b0*/  STL.64 [R1+0x970], R4 ;  /* 0x0009700401007387 */ /* 0x000fe80000100a00 */
[----:B------:R0:W-:Y:S04]  /*549c0*/  STL.64 [R1+0x978], R6 ;  /* 0x0009780601007387 */ /* 0x0001e80000100a00 */
[----:B0-----:R-:W2:Y:S04]  /*549d0*/  LDL.LU.64 R6, [R1+0x5a28] ;  /* 0x005a280001067983 */ /* 0x001ea80000300a00 */
[----:B------:R-:W2:Y:S01]  /*549e0*/  LDL.LU.64 R4, [R1+0x5a20] ;  /* 0x005a200001047983 */ /* 0x000ea20000300a00 */
[----:B------:R-:W-:-:S02]  /*549f0*/  F2FP.F16.E4M3.UNPACK_B R10, R10 ;  /* 0x0000000aff0a723e */ /* 0x000fc400020006ff */
[----:B---3--:R-:W-:Y:S01]  /*54a00*/  F2FP.F16.E4M3.UNPACK_B R11, R11 ;  /* 0x0000000bff0b723e */ /* 0x008fe200020006ff */
        /* <DEDUP_REMOVED lines=11> */
[----:B------:R-:W4:Y:S01]  /*54ac0*/  LDL.LU.64 R4, [R1+0x5a10] ;  /* 0x005a100001047983 */ /* 0x000f220000300a00 */
[----:B------:R-:W-:-:S02]  /*54ad0*/  F2FP.F16.E4M3.UNPACK_B R8, R8 ;  /* 0x00000008ff08723e */ /* 0x000fc400020006ff */
[----:B------:R-:W-:Y:S01]  /*54ae0*/  F2FP.F16.E4M3.UNPACK_B R9, R9 ;  /* 0x00000009ff09723e */ /* 0x000fe200020006ff */
[----:B------:R-:W-:Y:S04]  /*54af0*/  STL.64 [R1+0x5958], R10 ;  /* 0x0059580a01007387 */ /* 0x000fe80000100a00 */
[----:B------:R4:W-:Y:S02]  /*54b00*/  STL.64 [R1+0x5950], R8 ;  /* 0x0059500801007387 */ /* 0x0009e40000100a00 */
[----:B---3--:R-:W-:Y:S01]  /*54b10*/  HMMA.16816.F32 R16, R12, R8, R16 ;  /* 0x000000080c10723c */ /* 0x008fe20000001810 */
[----:B------:R-:W-:-:S15]  /*54b20*/  F2FP.F16.E4M3.UNPACK_B R2, R2 ;  /* 0x00000002ff02723e */ /* 0x000fde00020006ff */
[----:B------:R-:W-:-:S03]  /*54b30*/  NOP ;  /* 0x0000000000007918 */ /* 0x000fc60000000000 */
[----:B------:R-:W-:Y:S04]  /*54b40*/  STL.64 [R1+0x9f0], R16 ;  /* 0x0009f01001007387 */ /* 0x000fe80000100a00 */
[----:B------:R-:W-:Y:S01]  /*54b50*/  STL.64 [R1+0x9f8], R18 ;  /* 0x0009f81201007387 */ /* 0x000fe20000100a00 */
[----:B--2---:R-:W-:Y:S02]  /*54b60*/  F2FP.F16.E4M3.UNPACK_B R6, R6 ;  /* 0x00000006ff06723e */ /* 0x004fe400020006ff */
[----:B------:R-:W-:-:S07]  /*54b70*/  F2FP.F16.E4M3.UNPACK_B R7, R7 ;  /* 0x00000007ff07723e */ /* 0x000fce00020006ff */
[----:B----4-:R-:W-:Y:S01]  /*54b80*/  HMMA.16816.F32 R8, R12, R6, R20 ;  /* 0x000000060c08723c */ /* 0x010fe20000001814 */
[----:B------:R-:W-:Y:S02]  /*54b90*/  F2FP.F16.E4M3.UNPACK_B R4, R4 ;  /* 0x00000004ff04723e */ /* 0x000fe400020006ff */
[----:B------:R-:W-:-:S15]  /*54ba0*/  F2FP.F16.E4M3.UNPACK_B R5, R5 ;  /* 0x00000005ff05723e */ /* 0x000fde00020006ff */
[----:B------:R-:W-:Y:S01]  /*54bb0*/  NOP ;  /* 0x0000000000007918 */ /* 0x000fe20000000000 */
[----:B------:R-:W-:Y:S04]  /*54bc0*/  STL.64 [R1+0xa50], R8 ;  /* 0x000a500801007387 */ /* 0x000fe80000100a00 */
[----:B------:R0:W-:Y:S02]  /*54bd0*/  STL.64 [R1+0xa58], R10 ;  /* 0x000a580a01007387 */ /* 0x0001e40000100a00 */
[----:B0-----:R-:W-:Y:S02]  /*54be0*/  HMMA.16816.F32 R8, R12, R4, R24 ;  /* 0x000000040c08723c */ /* 0x001fe40000001818 */
[----:B------:R-:W-:Y:S04]  /*54bf0*/  STL [R1+0x5a04], R2 ;  /* 0x005a040201007387 */ /* 0x000fe80000100800 */
[----:B------:R-:W-:Y:S04]  /*54c00*/  STL [R1+0x5a08], R15 ;  /* 0x005a080f01007387 */ /* 0x000fe80000100800 */
[----:B------:R0:W-:Y:S09]  /*54c10*/  STL.64 [R1+0x5928], R6 ;  /* 0x0059280601007387 */ /* 0x0001f20000100a00 */
[----:B------:R-:W-:Y:S04]  /*54c20*/  STL.64 [R1+0xab0], R8 ;  /* 0x000ab00801007387 */ /* 0x000fe80000100a00 */
[----:B------:R-:W-:Y:S04]  /*54c30*/  STL.64 [R1+0xab8], R10 ;  /* 0x000ab80a01007387 */ /* 0x000fe80000100a00 */
[----:B------:R1:W-:Y:S04]  /*54c40*/  STL.64 [R1+0x5920], R4 ;  /* 0x0059200401007387 */ /* 0x0003e80000100a00 */
[----:B------:R-:W2:Y:S04]  /*54c50*/  LDL.LU R20, [R1+0x990] ;  /* 0x0009900001147983 */ /* 0x000ea80000300800 */
[----:B------:R-:W2:Y:S04]  /*54c60*/  LDL.LU R21, [R1+0x994] ;  /* 0x0009940001157983 */ /* 0x000ea80000300800 */
[----:B------:R-:W3:Y:S04]  /*54c70*/  LDL.LU R22, [R1+0x998] ;  /* 0x0009980001167983 */ /* 0x000ee80000300800 */
[----:B------:R-:W3:Y:S04]  /*54c80*/  LDL.LU R23, [R1+0x99c] ;  /* 0x00099c0001177983 */ /* 0x000ee80000300800 */
[----:B0-----:R-:W4:Y:S04]  /*54c90*/  LDL.64 R6, [R1] ;  /* 0x0000000001067983 */ /* 0x001f280000100a00 */
[----:B----4-:R-:W-:Y:S04]  /*54ca0*/  STL.64 [R1+0x59a0], R6 ;  /* 0x0059a00601007387 */ /* 0x010fe80000100a00 */
[----:B------:R-:W4:Y:S04]  /*54cb0*/  LDL.LU R24, [R1+0x9e0] ;  /* 0x0009e00001187983 */ /* 0x000f280000300800 */
[----:B------:R-:W4:Y:S04]  /*54cc0*/  LDL.LU R25, [R1+0x9e4] ;  /* 0x0009e40001197983 */ /* 0x000f280000300800 */
[----:B------:R-:W2:Y:S04]  /*54cd0*/  LDL.LU R26, [R1+0x9e8] ;  /* 0x0009e800011a7983 */ /* 0x000ea80000300800 */
[----:B------:R-:W2:Y:S01]  /*54ce0*/  LDL.LU R27, [R1+0x9ec] ;  /* 0x0009ec00011b7983 */ /* 0x000ea20000300800 */
[----:B-1----:R-:W-:-:S03]  /*54cf0*/  IMAD.MOV.U32 R5, RZ, RZ, R0 ;  /* 0x000000ffff057224 */ /* 0x002fc600078e0000 */
[----:B------:R-:W3:Y:S04]  /*54d00*/  LDL R4, [R1+0x8] ;  /* 0x0000080001047983 */ /* 0x000ee80000100800 */
[----:B------:R-:W3:Y:S04]  /*54d10*/  LDL.LU R0, [R1+0x5a0c] ;  /* 0x005a0c0001007983 */ /* 0x000ee80000300800 */
[----:B--2---:R-:W-:Y:S04]  /*54d20*/  STL.64 [R1+0x5998], R26 ;  /* 0x0059981a01007387 */ /* 0x004fe80000100a00 */
[----:B----4-:R0:W-:Y:S04]  /*54d30*/  STL.64 [R1+0x5990], R24 ;  /* 0x0059901801007387 */ /* 0x0101e80000100a00 */
[----:B0-----:R-:W2:Y:S04]  /*54d40*/  LDL.LU R24, [R1+0xa00] ;  /* 0x000a000001187983 */ /* 0x001ea80000300800 */
[----:B------:R-:W2:Y:S04]  /*54d50*/  LDL.LU R25, [R1+0xa04] ;  /* 0x000a040001197983 */ /* 0x000ea80000300800 */
[----:B------:R-:W4:Y:S04]  /*54d60*/  LDL.LU R26, [R1+0xa08] ;  /* 0x000a0800011a7983 */ /* 0x000f280000300800 */
[----:B------:R-:W4:Y:S04]  /*54d70*/  LDL.LU R27, [R1+0xa0c] ;  /* 0x000a0c00011b7983 */ /* 0x000f280000300800 */
[----:B------:R-:W2:Y:S04]  /*54d80*/  LDL.64 R6, [R1+0x10] ;  /* 0x0000100001067983 */ /* 0x000ea80000100a00 */
[----:B--2---:R-:W-:Y:S04]  /*54d90*/  STL.64 [R1+0x59d0], R6 ;  /* 0x0059d00601007387 */ /* 0x004fe80000100a00 */
[----:B---3--:R-:W-:Y:S04]  /*54da0*/  STL.64 [R1+0x59c8], R4 ;  /* 0x0059c80401007387 */ /* 0x008fe80000100a00 */
[----:B----4-:R-:W-:Y:S04]  /*54db0*/  STL.64 [R1+0x59b0], R26 ;  /* 0x0059b01a01007387 */ /* 0x010fe80000100a00 */
[----:B------:R0:W-:Y:S04]  /*54dc0*/  STL.64 [R1+0x59a8], R24 ;  /* 0x0059a81801007387 */ /* 0x0001e80000100a00 */
[----:B0-----:R-:W2:Y:S04]  /*54dd0*/  LDL.LU R24, [R1+0xa20] ;  /* 0x000a200001187983 */ /* 0x001ea80000300800 */
[----:B------:R-:W2:Y:S04]  /*54de0*/  LDL.LU R25, [R1+0xa24] ;  /* 0x000a240001197983 */ /* 0x000ea80000300800 */
[----:B------:R-:W3:Y:S04]  /*54df0*/  LDL.LU R26, [R1+0xa28] ;  /* 0x000a2800011a7983 */ /* 0x000ee80000300800 */
[----:B------:R-:W3:Y:S04]  /*54e00*/  LDL.LU R27, [R1+0xa2c] ;  /* 0x000a2c00011b7983 */ /* 0x000ee80000300800 */
[----:B------:R-:W4:Y:S04]  /*54e10*/  LDL R6, [R1+0x18] ;  /* 0x0000180001067983 */ /* 0x000f280000100800 */
[----:B------:R-:W4:Y:S04]  /*54e20*/  LDL.LU R15, [R1+0x102c] ;  /* 0x00102c00010f7983 */ /* 0x000f280000300800 */
[----:B------:R-:W4:Y:S04]  /*54e30*/  LDL.LU R5, [R1+0x1028] ;  /* 0x0010280001057983 */ /* 0x000f280000300800 */
[----:B------:R-:W4:Y:S01]  /*54e40*/  LDL.LU R2, [R1+0x1034] ;  /* 0x0010340001027983 */ /* 0x000f220000300800 */
[----:B------:R-:W-:-:S03]  /*54e50*/  IMAD R29, R28, 0x100, R29 ;  /* 0x000001001c1d7824 */ /* 0x000fc600078e021d */
[----:B------:R-:W4:Y:S01]  /*54e60*/  LDL.LU R4, [R1+0x1030] ;  /* 0x0010300001047983 */ /* 0x000f220000300800 */
[----:B------:R-:W-:-:S03]  /*54e70*/  IMAD.MOV.U32 R7, RZ, RZ, R0 ;  /* 0x000000ffff077224 */ /* 0x000fc600078e0000 */
[----:B------:R-:W4:Y:S04]  /*54e80*/  LDL.LU R28, [R1+0x103c] ;  /* 0x00103c00011c7983 */ /* 0x000f280000300800 */
        /* <DEDUP_REMOVED lines=13> */
[----:B----4-:R-:W-:-:S02]  /*54f60*/  IMAD R5, R5, 0x100, R15 ;  /* 0x0000010005057824 */ /* 0x010fc400078e020f */
[----:B------:R-:W-:Y:S01]  /*54f70*/  IMAD R4, R4, 0x100, R2 ;  /* 0x0000010004047824 */ /* 0x000fe200078e0202 */
        /* <DEDUP_REMOVED lines=8> */
[----:B0-----:R-:W3:Y:S04]  /*55000*/  LDL.LU R20, [R1+0x9c0] ;  /* 0x0009c00001147983 */ /* 0x001ee80000300800 */
[----:B------:R-:W3:Y:S04]  /*55010*/  LDL.LU R21, [R1+0x9c4] ;  /* 0x0009c40001157983 */ /* 0x000ee80000300800 */
[----:B------:R-:W3:Y:S04]  /*55020*/  LDL.LU R22, [R1+0x9c8] ;  /* 0x0009c80001167983 */ /* 0x000ee80000300800 */
[----:B------:R-:W3:Y:S04]  /*55030*/  LDL.LU R23, [R1+0x9cc] ;  /* 0x0009cc0001177983 */ /* 0x000ee80000300800 */
[----:B------:R-:W4:Y:S04]  /*55040*/  LDL.LU R8, [R1+0x960] ;  /* 0x0009600001087983 */ /* 0x000f280000300800 */
[----:B------:R-:W4:Y:S04]  /*55050*/  LDL.LU R9, [R1+0x964] ;  /* 0x0009640001097983 */ /* 0x000f280000300800 */
[----:B------:R-:W4:Y:S04]  /*55060*/  LDL.LU R10, [R1+0x968] ;  /* 0x00096800010a7983 */ /* 0x000f280000300800 */
[----:B------:R-:W4:Y:S04]  /*55070*/  LDL.LU R11, [R1+0x96c] ;  /* 0x00096c00010b7983 */ /* 0x000f280000300800 */
[----:B------:R-:W2:Y:S04]  /*55080*/  LDL.LU R16, [R1+0x940] ;  /* 0x0009400001107983 */ /* 0x000ea80000300800 */
[----:B------:R-:W2:Y:S04]  /*55090*/  LDL.LU R17, [R1+0x944] ;  /* 0x0009440001117983 */ /* 0x000ea80000300800 */
[----:B------:R-:W2:Y:S04]  /*550a0*/  LDL.LU R18, [R1+0x948] ;  /* 0x0009480001127983 */ /* 0x000ea80000300800 */
[----:B------:R-:W2:Y:S04]  /*550b0*/  LDL.LU R19, [R1+0x94c] ;  /* 0x00094c0001137983 */ /* 0x000ea80000300800 */
[----:B------:R-:W2:Y:S04]  /*550c0*/  LDL.LU R15, [R1+0x5a08] ;  /* 0x005a0800010f7983 */ /* 0x000ea80000300800 */
[----:B------:R-:W2:Y:S01]  /*550d0*/  LDL.LU R2, [R1+0x5a04] ;  /* 0x005a040001027983 */ /* 0x000ea20000300800 */
[----:B------:R-:W-:Y:S01]  /*550e0*/  F2FP.F16.E4M3.UNPACK_B R3, R3 ;  /* 0x00000003ff03723e */ /* 0x000fe200020006ff */
[----:B------:R-:W-:-:S02]  /*550f0*/  IMAD R0, R0, 0x100, R28 ;  /* 0x0000010000007824 */ /* 0x000fc400078e021c */
[----:B------:R-:W3:Y:S04]  /*55100*/  LDL.LU R28, [R1+0x5a00] ;  /* 0x005a0000011c7983 */ /* 0x000ee80000300800 */
[----:B--2---:R-:W-:Y:S01]  /*55110*/  HMMA.16816.F32 R12, R12, R2, R24 ;  /* 0x000000020c0c723c */ /* 0x004fe20000001818 */
[----:B------:R-:W2:Y:S04]  /*55120*/  LDL.LU.64 R26, [R1+0x59f8] ;  /* 0x0059f800011a7983 */ /* 0x000ea80000300a00 */
[----:B------:R-:W2:Y:S04]  /*55130*/  LDL.LU.64 R24, [R1+0x59f0] ;  /* 0x0059f00001187983 */ /* 0x000ea80000300a00 */
[----:B------:R-:W-:Y:S04]  /*55140*/  STL [R1+0x58f4], R2 ;  /* 0x0058f40201007387 */ /* 0x000fe80000100800 */
[----:B------:R-:W-:Y:S06]  /*55150*/  STL [R1+0x58f0], R3 ;  /* 0x0058f00301007387 */ /* 0x000fec0000100800 */
[----:B------:R0:W-:Y:S04]  /*55160*/  STL.64 [R1+0xa80], R12 ;  /* 0x000a800c01007387 */ /* 0x0001e80000100a00 */
[----:B------:R1:W-:Y:S01]  /*55170*/  STL.64 [R1+0xa88], R14 ;  /* 0x000a880e01007387 */ /* 0x0003e20000100a00 */
[----:B0-----:R-:W-:-:S02]  /*55180*/  F2FP.F16.E4M3.UNPACK_B R12, R29 ;  /* 0x0000001dff0c723e */ /* 0x001fc400020006ff */
[----:B------:R-:W-:Y:S02]  /*55190*/  F2FP.F16.E4M3.UNPACK_B R13, R5 ;  /* 0x00000005ff0d723e */ /* 0x000fe400020006ff */
[----:B-1----:R-:W-:Y:S02]  /*551a0*/  F2FP.F16.E4M3.UNPACK_B R14, R4 ;  /* 0x00000004ff0e723e */ /* 0x002fe400020006ff */
[----:B------:R-:W-:Y:S01]  /*551b0*/  F2FP.F16.E4M3.UNPACK_B R15, R0 ;  /* 0x00000000ff0f723e */ /* 0x000fe200020006ff */
[----:B------:R-:W3:Y:S06]  /*551c0*/  LDL.LU R29, [R1+0x59e8] ;  /* 0x0059e800011d7983 */ /* 0x000eec0000300800 */
[----:B--2---:R-:W-:Y:S01]  /*551d0*/  HMMA.16816.F32 R4, R12, R6, R24 ;  /* 0x000000060c04723c */ /* 0x004fe20000001818 */
[----:B------:R-:W2:Y:S04]  /*551e0*/  LDL.LU.64 R26, [R1+0x59e0] ;  /* 0x0059e000011a7983 */ /* 0x000ea80000300a00 */
[----:B------:R-:W2:-:S14]  /*551f0*/  LDL.LU.64 R24, [R1+0x59d8] ;  /* 0x0059d80001187983 */ /* 0x000e9c0000300a00 */
        /* <DEDUP_REMOVED lines=50> */
[C---:B----4-:R-:W-:Y:S08]  /*55520*/  HMMA.16816.F32 R8, R12.reuse, R22, R8 ;  /* 0x000000160c08723c */ /* 0x050ff00000001808 */
[C---:B--2---:R-:W-:Y:S11]  /*55530*/  HMMA.16816.F32 R16, R12.reuse, R20, R16 ;  /* 0x000000140c10723c */ /* 0x044ff60000001810 */
[----:B------:R-:W-:Y:S04]  /*55540*/  STL.64 [R1+0xa10], R8 ;  /* 0x000a100801007387 */ /* 0x000fe80000100a00 */
[----:B------:R0:W-:Y:S04]  /*55550*/  STL.64 [R1+0xa18], R10 ;  /* 0x000a180a01007387 */ /* 0x0001e80000100a00 */
[----:B0-----:R-:W2:Y:S04]  /*55560*/  LDL.LU.64 R10, [R1+0x5958] ;  /* 0x00595800010a7983 */ /* 0x001ea80000300a00 */
[----:B------:R-:W4:Y:S04]  /*55570*/  LDL.LU.64 R8, [R1+0x5950] ;  /* 0x0059500001087983 */ /* 0x000f280000300a00 */
[----:B------:R-:W-:Y:S04]  /*55580*/  STL.64 [R1+0xa00], R16 ;  /* 0x000a001001007387 */ /* 0x000fe80000100a00 */
[----:B------:R0:W-:Y:S04]  /*55590*/  STL.64 [R1+0xa08], R18 ;  /* 0x000a081201007387 */ /* 0x0001e80000100a00 */
[----:B0-----:R-:W2:Y:S04]  /*555a0*/  LDL.LU.64 R18, [R1+0x5948] ;  /* 0x0059480001127983 */ /* 0x001ea80000300a00 */
[----:B------:R-:W3:Y:S04]  /*555b0*/  LDL.LU.64 R16, [R1+0x5940] ;  /* 0x0059400001107983 */ /* 0x000ee80000300a00 */
[----:B------:R-:W-:Y:S04]  /*555c0*/  STL.64 [R1+0x5888], R22 ;  /* 0x0058881601007387 */ /* 0x000fe80000100a00 */
[----:B------:R0:W-:Y:S04]  /*555d0*/  STL.64 [R1+0x5880], R20 ;  /* 0x0058801401007387 */ /* 0x0001e80000100a00 */
[----:B0-----:R-:W2:Y:S04]  /*555e0*/  LDL.LU R20, [R1+0x920] ;  /* 0x0009200001147983 */ /* 0x001ea80000300800 */
[----:B------:R-:W2:Y:S04]  /*555f0*/  LDL.LU R21, [R1+0x924] ;  /* 0x0009240001157983 */ /* 0x000ea80000300800 */
[----:B------:R-:W2:Y:S04]  /*55600*/  LDL.LU R22, [R1+0x928] ;  /* 0x0009280001167983 */ /* 0x000ea80000300800 */
[----:B------:R-:W2:Y:S02]  /*55610*/  LDL.LU R23, [R1+0x92c] ;  /* 0x00092c0001177983 */ /* 0x000ea40000300800 */
[----:B--2---:R-:W-:-:S15]  /*55620*/  HMMA.16816.F32 R20, R12, R18, R20 ;  /* 0x000000120c14723c */ /* 0x004fde0000001814 */
[----:B------:R-:W-:-:S04]  /*55630*/  NOP ;  /* 0x0000000000007918 */ /* 0x000fc80000000000 */
[----:B------:R-:W-:Y:S04]  /*55640*/  STL.64 [R1+0x9e0], R20 ;  /* 0x0009e01401007387 */ /* 0x000fe80000100a00 */
[----:B------:R3:W-:Y:S02]  /*55650*/  STL.64 [R1+0x9e8], R22 ;  /* 0x0009e81601007387 */ /* 0x0007e40000100a00 */
[----:B---3--:R-:W-:Y:S02]  /*55660*/  HMMA.16816.F32 R20, R12, R16, R24 ;  /* 0x000000100c14723c */ /* 0x008fe40000001818 */
[----:B------:R-:W2:-:S15]  /*55670*/  LDL.LU R24, [R1+0x6d0] ;  /* 0x0006d00001187983 */ /* 0x000e9e0000300800 */
[----:B------:R-:W-:Y:S02]  /*55680*/  NOP ;  /* 0x0000000000007918 */ /* 0x000fe40000000000 */
[----:B------:R-:W-:Y:S04]  /*55690*/  STL.64 [R1+0x9d0], R20 ;  /* 0x0009d01401007387 */ /* 0x000fe80000100a00 */
[----:B------:R-:W-:Y:S04]  /*556a0*/  STL.64 [R1+0x9d8], R22 ;  /* 0x0009d81601007387 */ /* 0x000fe80000100a00 */
        /* <DEDUP_REMOVED lines=15> */
[----:B---3--:R0:W-:Y:S02]  /*557a0*/  STL.64 [R1+0x58b8], R26 ;  /* 0x0058b81a01007387 */ /* 0x0081e40000100a00 */
[----:B0-----:R-:W-:-:S02]  /*557b0*/  IMAD.MOV.U32 R26, RZ, RZ, R2 ;  /* 0x000000ffff1a7224 */ /* 0x001fc400078e0002 */
[----:B------:R-:W-:-:S03]  /*557c0*/  IMAD.MOV.U32 R27, RZ, RZ, R0 ;  /* 0x000000ffff1b7224 */ /* 0x000fc600078e0000 */
[----:B------:R-:W-:Y:S04]  /*557d0*/  STL [R1+0x58d8], R26 ;  /* 0x0058d81a01007387 */ /* 0x000fe80000100800 */
[----:B------:R-:W-:Y:S04]  /*557e0*/  STL [R1+0x58f8], R27 ;  /* 0x0058f81b01007387 */ /* 0x000fe80000100800 */
[----:B--2---:R0:W-:Y:S04]  /*557f0*/  STL.64 [R1+0x58b0], R24 ;  /* 0x0058b01801007387 */ /* 0x0041e80000100a00 */
[----:B0-----:R-:W2:Y:S01]  /*55800*/  LDL.64 R24, [R1+0x18] ;  /* 0x0000180001187983 */ /* 0x001ea20000100a00 */
[----:B------:R-:W-:-:S02]  /*55810*/  IMAD.MOV.U32 R4, RZ, RZ, R6 ;  /* 0x000000ffff047224 */ /* 0x000fc400078e0006 */
[----:B------:R-:W-:Y:S02]  /*55820*/  IMAD.MOV.U32 R3, RZ, RZ, R7 ;  /* 0x000000ffff037224 */ /* 0x000fe400078e0007 */
[----:B------:R-:W-:Y:S01]  /*55830*/  IMAD.MOV.U32 R22, RZ, RZ, R4 ;  /* 0x000000ffff167224 */ /* 0x000fe200078e0004 */
[----:B--2---:R-:W-:Y:S04]  /*55840*/  STL [R1+0x58fc], R25 ;  /* 0x0058fc1901007387 */ /* 0x004fe80000100800 */
[----:B------:R-:W2:Y:S01]  /*55850*/  LDL.64 R20, [R1+0x8] ;  /* 0x0000080001147983 */ /* 0x000ea20000100a00 */
[----:B------:R-:W-:-:S05]  /*55860*/  IMAD.MOV.U32 R23, RZ, RZ, R3 ;  /* 0x000000ffff177224 */ /* 0x000fca00078e0003 */
[----:B------:R-:W-:Y:S04]  /*55870*/  STL.64 [R1+0x58c8], R22 ;  /* 0x0058c81601007387 */ /* 0x000fe80000100a00 */
        /* <DEDUP_REMOVED lines=40> */
[----:B------:R-:W3:Y:S04]  /*55b00*/  LDL.LU R22, [R1+0x738] ;  /* 0x0007380001167983 */ /* 0x000ee80000300800 */
[----:B------:R-:W3:Y:S04]  /*55b10*/  LDL.LU R23, [R1+0x73c] ;  /* 0x00073c0001177983 */ /* 0x000ee80000300800 */
        /* <DEDUP_REMOVED lines=35> */
[----:B------:R0:W-:Y:S01]  /*55d50*/  STL.64 [R1+0x5810], R4 ;  /* 0x0058100401007387 */ /* 0x0001e20000100a00 */
[----:B------:R-:W-:-:S02]  /*55d60*/  IMAD R29, R29, 0x100, R2 ;  /* 0x000001001d1d7824 */ /* 0x000fc400078e0202 */
[----:B------:R-:W-:Y:S01]  /*55d70*/  IMAD R0, R0, 0x100, R3 ;  /* 0x0000010000007824 */ /* 0x000fe200078e0203 */
[----:B0-----:R-:W3:Y:S04]  /*55d80*/  LDL.LU R4, [R1+0x720] ;  /* 0x0007200001047983 */ /* 0x001ee80000300800 */
[----:B------:R-:W3:Y:S04]  /*55d90*/  LDL.LU R5, [R1+0x724] ;  /* 0x0007240001057983 */ /* 0x000ee80000300800 */
[----:B------:R-:W3:Y:S04]  /*55da0*/  LDL.LU R6, [R1+0x728] ;  /* 0x0007280001067983 */ /* 0x000ee80000300800 */
[----:B------:R-:W3:Y:S01]  /*55db0*/  LDL.LU R7, [R1+0x72c] ;  /* 0x00072c0001077983 */ /* 0x000ee20000300800 */
[----:B--2---:R-:W-:-:S02]  /*55dc0*/  IMAD R28, R28, 0x100, R27 ;  /* 0x000001001c1c7824 */ /* 0x004fc400078e021b */
[----:B----4-:R-:W-:Y:S02]  /*55dd0*/  IMAD R26, R26, 0x100, R25 ;  /* 0x000001001a1a7824 */ /* 0x010fe400078e0219 */
[----:B------:R-:W2:Y:S04]  /*55de0*/  LDL.LU R25, [R1+0x58fc] ;  /* 0x0058fc0001197983 */ /* 0x000ea80000300800 */
[----:B------:R-:W4:Y:S04]  /*55df0*/  LDL.LU R27, [R1+0x58f8] ;  /* 0x0058f800011b7983 */ /* 0x000f280000300800 */
[----:B------:R-:W3:Y:S04]  /*55e00*/  LDL.LU R2, [R1+0x58f4] ;  /* 0x0058f40001027983 */ /* 0x000ee80000300800 */
[----:B------:R-:W3:Y:S02]  /*55e10*/  LDL.LU R3, [R1+0x58f0] ;  /* 0x0058f00001037983 */ /* 0x000ee40000300800 */
[----:B---3--:R-:W-:Y:S02]  /*55e20*/  HMMA.16816.F32 R12, R12, R2, R20 ;  /* 0x000000020c0c723c */ /* 0x008fe40000001814 */
[----:B------:R-:W4:Y:S04]  /*55e30*/  LDL.LU.64 R22, [R1+0x58e8] ;  /* 0x0058e80001167983 */ /* 0x000f280000300a00 */
[----:B------:R-:W4:-:S13]  /*55e40*/  LDL.LU.64 R20, [R1+0x58e0] ;  /* 0x0058e00001147983 */ /* 0x000f1a0000300a00 */
[----:B------:R0:W-:Y:S04]  /*55e50*/  STL.64 [R1+0x960], R12 ;  /* 0x0009600c01007387 */ /* 0x0001e80000100a00 */
[----:B------:R1:W-:Y:S01]  /*55e60*/  STL.64 [R1+0x968], R14 ;  /* 0x0009680e01007387 */ /* 0x0003e20000100a00 */
[----:B0-----:R-:W-:-:S03]  /*55e70*/  F2FP.F16.E4M3.UNPACK_B R12, R26 ;  /* 0x0000001aff0c723e */ /* 0x001fc600020006ff */
[----:B------:R-:W4:Y:S01]  /*55e80*/  LDL.LU R26, [R1+0x58d8] ;  /* 0x0058d800011a7983 */ /* 0x000f220000300800 */
[----:B------:R-:W-:Y:S02]  /*55e90*/  F2FP.F16.E4M3.UNPACK_B R13, R28 ;  /* 0x0000001cff0d723e */ /* 0x000fe400020006ff */
[----:B-1----:R-:W-:Y:S02]  /*55ea0*/  F2FP.F16.E4M3.UNPACK_B R14, R29 ;  /* 0x0000001dff0e723e */ /* 0x002fe400020006ff */
[----:B------:R-:W-:Y:S01]  /*55eb0*/  F2FP.F16.E4M3.UNPACK_B R15, R0 ;  /* 0x00000000ff0f723e */ /* 0x000fe200020006ff */
[----:B------:R-:W3:Y:S04]  /*55ec0*/  LDL.LU R28, [R1+0x58d4] ;  /* 0x0058d400011c7983 */ /* 0x000ee80000300800 */
[----:B------:R-:W3:Y:S02]  /*55ed0*/  LDL.LU R29, [R1+0x58d0] ;  /* 0x0058d000011d7983 */ /* 0x000ee40000300800 */
[----:B--2---:R-:W-:-:S15]  /*55ee0*/  HMMA.16816.F32 R4, R12, R24, R4 ;  /* 0x000000180c04723c */ /* 0x004fde0000001804 */
[----:B------:R-:W-:-:S04]  /*55ef0*/  NOP ;  /* 0x0000000000007918 */ /* 0x000fc80000000000 */
[----:B------:R0:W-:Y:S02]  /*55f00*/  STL.64 [R1+0x950], R4 ;  /* 0x0009500401007387 */ /* 0x0001e40000100a00 */
[----:B0-----:R-:W-:Y:S02]  /*55f10*/  IMAD.MOV.U32 R5, RZ, RZ, R24 ;  /* 0x000000ffff057224 */ /* 0x001fe400078e0018 */
[----:B------:R-:W-:Y:S01]  /*55f20*/  IMAD.MOV.U32 R4, RZ, RZ, R25 ;  /* 0x000000ffff047224 */ /* 0x000fe200078e0019 */
[----:B------:R-:W-:Y:S01]  /*55f30*/  STL.64 [R1+0x958], R6 ;  /* 0x0009580601007387 */ /* 0x000fe20000100a00 */
[----:B----4-:R-:W-:Y:S03]  /*55f40*/  HMMA.16816.F32 R24, R12, R26, R20 ;  /* 0x0000001a0c18723c */ /* 0x010fe60000001814 */
[----:B------:R-:W2:Y:S04]  /*55f50*/  LDL.LU.64 R22, [R1+0x58c8] ;  /* 0x0058c80001167983 */ /* 0x000ea80000300a00 */
[----:B------:R-:W4:-:S12]  /*55f60*/  LDL.LU.64 R20, [R1+0x58c0] ;  /* 0x0058c00001147983 */ /* 0x000f180000300a00 */
        /* <DEDUP_REMOVED lines=9> */
[----:B------:R-:W2:Y:S01]  /*56000*/  LDL.LU.64 R24, [R1+0x58a0] ;  /* 0x0058a00001187983 */ /* 0x000ea20000300a00 */
[----:B------:R-:W-:-:S02]  /*56010*/  IMAD.MOV.U32 R0, RZ, RZ, R21 ;  /* 0x000000ffff007224 */ /* 0x000fc400078e0015 */
[----:B--2---:R-:W-:Y:S01]  /*56020*/  HMMA.16816.F32 R20, R12, R22, R24 ;  /* 0x000000160c14723c */ /* 0x004fe20000001818 */
[----:B------:R-:W3:Y:S04]  /*56030*/  LDL.LU.64 R26, [R1+0x5898] ;  /* 0x00589800011a7983 */ /* 0x000ee80000300a00 */
[----:B------:R-:W3:-:S14]  /*56040*/  LDL.LU.64 R24, [R1+0x5890] ;  /* 0x0058900001187983 */ /* 0x000edc0000300a00 */
[----:B------:R-:W-:Y:S04]  /*56050*/  STL.64 [R1+0x910], R20 ;  /* 0x0009101401007387 */ /* 0x000fe80000100a00 */
[----:B------:R0:W-:Y:S04]  /*56060*/  STL.64 [R1+0x918], R22 ;  /* 0x0009181601007387 */ /* 0x0001e80000100a00 */
[----:B0-----:R-:W2:Y:S04]  /*56070*/  LDL.LU.64 R22, [R1+0x5888] ;  /* 0x0058880001167983 */ /* 0x001ea80000300a00 */
[----:B------:R-:W4:Y:S01]  /*56080*/  LDL.LU.64 R20, [R1+0x5880] ;  /* 0x0058800001147983 */ /* 0x000f220000300a00 */
        /* <DEDUP_REMOVED lines=9> */
[----:B------:R2:W-:Y:S02]  /*56120*/  STL.64 [R1+0x8e8], R10 ;  /* 0x0008e80a01007387 */ /* 0x0005e40000100a00 */
[----:B--2---:R-:W-:Y:S02]  /*56130*/  HMMA.16816.F32 R8, R12, R24, R16 ;  /* 0x000000180c08723c */ /* 0x004fe40000001810 */
[----:B------:R0:W-:Y:S02]  /*56140*/  STL.64 [R1+0x57a0], R26 ;  /* 0x0057a01a01007387 */ /* 0x0001e40000100a00 */
[----:B0-----:R-:W-:-:S02]  /*56150*/  IMAD.MOV.U32 R27, RZ, RZ, R4 ;  /* 0x000000ffff1b7224 */ /* 0x001fc400078e0004 */
[----:B------:R-:W-:-:S13]  /*56160*/  IMAD.MOV.U32 R26, RZ, RZ, R5 ;  /* 0x000000ffff1a7224 */ /* 0x000fda00078e0005 */
[----:B------:R-:W-:Y:S04]  /*56170*/  STL.64 [R1+0x8c0], R8 ;  /* 0x0008c00801007387 */ /* 0x000fe80000100a00 */
[----:B------:R-:W-:Y:S04]  /*56180*/  STL.64 [R1+0x8c8], R10 ;  /* 0x0008c80a01007387 */ /* 0x000fe80000100a00 */
[----:B------:R-:W2:Y:S04]  /*56190*/  LDL.LU R4, [R1+0x2a0] ;  /* 0x0002a00001047983 */ /* 0x000ea80000300800 */
        /* <DEDUP_REMOVED lines=29> */
[----:B------:R0:W-:Y:S04]  /*56370*/  STL.64 [R1+0x5798], R24 ;  /* 0x0057981801007387 */ /* 0x0001e80000100a00 */
[----:B0-----:R-:W2:Y:S04]  /*56380*/  LDL.LU R24, [R1+0x107c] ;  /* 0x00107c0001187983 */ /* 0x001ea80000300800 */
[----:B------:R-:W2:Y:S04]  /*56390*/  LDL.LU R25, [R1+0x1078] ;  /* 0x0010780001197983 */ /* 0x000ea80000300800 */
[----:B------:R-:W-:Y:S01]  /*563a0*/  STL.64 [R1+0x57f8], R26 ;  /* 0x0057f81a01007387 */ /* 0x000fe20000100a00 */
[C---:B------:R-:W-:Y:S03]  /*563b0*/  HMMA.16816.F32 R16, R12.reuse, R22, R16 ;  /* 0x000000160c10723c */ /* 0x040fe60000001810 */
        /* <DEDUP_REMOVED lines=75> */
[----:B------:R0:W-:Y:S04]  /*56870*/  STL.64 [R1+0x5720], R6 ;  /* 0x0057200601007387 */ /* 0x0001e80000100a00 */
[----:B0-----:R-:W2:Y:S04]  /*56880*/  LDL.LU R6, [R1+0x1064] ;  /* 0x0010640001067983 */ /* 0x001ea80000300800 */
[----:B------:R-:W2:Y:S01]  /*56890*/  LDL.LU R7, [R1+0x106c] ;  /* 0x00106c0001077983 */ /* 0x000ea20000300800 */
[----:B----4-:R-:W-:Y:S03]  /*568a0*/  HMMA.16816.F32 R12, R12, R2, R16 ;  /* 0x000000020c0c723c */ /* 0x010fe60000001810 */
[----:B------:R0:W-:Y:S04]  /*568b0*/  STL.64 [R1+0x5718], R4 ;  /* 0x0057180401007387 */ /* 0x0001e80000100a00 */
[----:B------:R-:W-:Y:S04]  /*568c0*/  STL [R1+0x570c], R2 ;  /* 0x00570c0201007387 */ /* 0x000fe80000100800 */
[----:B------:R1:W-:Y:S01]  /*568d0*/  STL [R1+0x5708], R3 ;  /* 0x0057080301007387 */ /* 0x0003e20000100800 */
[----:B0-----:R-:W-:-:S07]  /*568e0*/  IMAD R5, R11, 0x100, R10 ;  /* 0x000001000b057824 */ /* 0x001fce00078e020a */
[----:B------:R-:W-:Y:S04]  /*568f0*/  STL.64 [R1+0x7f0], R12 ;  /* 0x0007f00c01007387 */ /* 0x000fe80000100a00 */
[----:B------:R0:W-:Y:S04]  /*56900*/  STL.64 [R1+0x7f8], R14 ;  /* 0x0007f80e01007387 */ /* 0x0001e80000100a00 */
[----:B-1----:R-:W4:Y:S01]  /*56910*/  LDL.LU R3, [R1+0x1088] ;  /* 0x0010880001037983 */ /* 0x002f220000300800 */
[----:B0-----:R-:W-:Y:S01]  /*56920*/  F2FP.F16.E4M3.UNPACK_B R14, R5 ;  /* 0x00000005ff0e723e */ /* 0x001fe200020006ff */
[----:B---3--:R-:W-:-:S05]  /*56930*/  IMAD R4, R25, 0x100, R24 ;  /* 0x0000010019047824 */ /* 0x008fca00078e0218 */
[----:B------:R-:W-:Y:S01]  /*56940*/  F2FP.F16.E4M3.UNPACK_B R15, R4 ;  /* 0x00000004ff0f723e */ /* 0x000fe200020006ff */
[----:B--2---:R-:W-:Y:S02]  /*56950*/  IMAD R8, R8, 0x100, R6 ;  /* 0x0000010008087824 */ /* 0x004fe400078e0206 */
[----:B------:R-:W-:-:S03]  /*56960*/  IMAD R6, R9, 0x100, R7 ;  /* 0x0000010009067824 */ /* 0x000fc600078e0207 */
[----:B------:R-:W-:Y:S02]  /*56970*/  F2FP.F16.E4M3.UNPACK_B R12, R8 ;  /* 0x00000008ff0c723e */ /* 0x000fe400020006ff */
[----:B------:R-:W-:Y:S01]  /*56980*/  F2FP.F16.E4M3.UNPACK_B R13, R6 ;  /* 0x00000006ff0d723e */ /* 0x000fe200020006ff */
[----:B------:R-:W2:Y:S06]  /*56990*/  LDL.LU R8, [R1+0x1d0] ;  /* 0x0001d00001087983 */ /* 0x000eac0000300800 */
[----:B------:R-:W-:-:S15]  /*569a0*/  HMMA.16816.F32 R4, R12, R26, R20 ;  /* 0x0000001a0c04723c */ /* 0x000fde0000001814 */
[----:B------:R-:W-:-:S04]  /*569b0*/  NOP ;  /* 0x0000000000007918 */ /* 0x000fc80000000000 */
[----:B------:R-:W-:Y:S04]  /*569c0*/  STL.64 [R1+0x7e0], R4 ;  /* 0x0007e00401007387 */ /* 0x000fe80000100a00 */
[----:B------:R-:W-:Y:S04]  /*569d0*/  STL.64 [R1+0x7e8], R6 ;  /* 0x0007e80601007387 */ /* 0x000fe80000100a00 */
        /* <DEDUP_REMOVED lines=16> */
[----:B0-----:R-:W2:Y:S04]  /*56ae0*/  LDL R26, [R1] ;  /* 0x00000000011a7983 */ /* 0x001ea80000100800 */
[----:B------:R-:W2:Y:S04]  /*56af0*/  LDL R27, [R1+0x4] ;  /* 0x00000400011b7983 */ /* 0x000ea80000100800 */
[----:B------:R-:W-:Y:S04]  /*56b00*/  STL.64 [R1+0x57a8], R24 ;  /* 0x0057a81801007387 */ /* 0x000fe80000100a00 */
[----:B--2---:R-:W-:Y:S04]  /*56b10*/  STL.64 [R1+0x57c8], R26 ;  /* 0x0057c81a01007387 */ /* 0x004fe80000100a00 */
[----:B------:R-:W-:Y:S04]  /*56b20*/  STL.64 [R1+0x5790], R22 ;  /* 0x0057901601007387 */ /* 0x000fe80000100a00 */
[----:B------:R0:W-:Y:S04]  /*56b30*/  STL.64 [R1+0x5788], R20 ;  /* 0x0057881401007387 */ /* 0x0001e80000100a00 */
[----:B0-----:R-:W2:Y:S04]  /*56b40*/  LDL.LU R20, [R1+0x220] ;  /* 0x0002200001147983 */ /* 0x001ea80000300800 */
[----:B------:R-:W2:Y:S04]  /*56b50*/  LDL.LU R21, [R1+0x224] ;  /* 0x0002240001157983 */ /* 0x000ea80000300800 */
[----:B------:R-:W2:Y:S04]  /*56b60*/  LDL.LU R22, [R1+0x228] ;  /* 0x0002280001167983 */ /* 0x000ea80000300800 */
[----:B------:R-:W2:Y:S04]  /*56b70*/  LDL.LU R23, [R1+0x22c] ;  /* 0x00022c0001177983 */ /* 0x000ea80000300800 */
[----:B------:R-:W3:Y:S04]  /*56b80*/  LDL R24, [R1+0x8] ;  /* 0x0000080001187983 */ /* 0x000ee80000100800 */
[----:B------:R-:W3:Y:S04]  /*56b90*/  LDL.64 R26, [R1+0x10] ;  /* 0x00001000011a7983 */ /* 0x000ee80000100a00 */
        /* <DEDUP_REMOVED lines=20> */
[----:B0-----:R-:W4:Y:S04]  /*56ce0*/  LDL.LU R16, [R1+0x200] ;  /* 0x0002000001107983 */ /* 0x001f280000300800 */
[----:B------:R-:W4:Y:S04]  /*56cf0*/  LDL.LU R17, [R1+0x204] ;  /* 0x0002040001117983 */ /* 0x000f280000300800 */
[----:B------:R-:W4:Y:S04]  /*56d00*/  LDL.LU R18, [R1+0x208] ;  /* 0x0002080001127983 */ /* 0x000f280000300800 */
[----:B------:R-:W4:Y:S04]  /*56d10*/  LDL.LU R19, [R1+0x20c] ;  /* 0x00020c0001137983 */ /* 0x000f280000300800 */
[----:B---3--:R-:W-:Y:S04]  /*56d20*/  STL.64 [R1+0x5750], R10 ;  /* 0x0057500a01007387 */ /* 0x008fe80000100a00 */
[----:B------:R0:W-:Y:S04]  /*56d30*/  STL.64 [R1+0x5748], R8 ;  /* 0x0057480801007387 */ /* 0x0001e80000100a00 */
        /* <DEDUP_REMOVED lines=19> */
[----:B------:R-:W-:-:S02]  /*56e70*/  IMAD.MOV.U32 R25, RZ, RZ, R0 ;  /* 0x000000ffff197224 */ /* 0x000fc400078e0000 */
[----:B------:R-:W-:Y:S02]  /*56e80*/  IMAD.MOV.U32 R2, RZ, RZ, R26 ;  /* 0x000000ffff027224 */ /* 0x000fe400078e001a */
[----:B------:R-:W-:-:S03]  /*56e90*/  IMAD.MOV.U32 R0, RZ, RZ, R27 ;  /* 0x000000ffff007224 */ /* 0x000fc600078e001b */
[----:B---3--:R-:W-:Y:S01]  /*56ea0*/  HMMA.16816.F32 R24, R12, R24, R20 ;  /* 0x000000180c18723c */ /* 0x008fe20000001814 */
[----:B------:R-:W3:Y:S04]  /*56eb0*/  LDL.LU.64 R22, [R1+0x57d8] ;  /* 0x0057d80001167983 */ /* 0x000ee80000300a00 */
[----:B------:R-:W3:-:S14]  /*56ec0*/  LDL.LU.64 R20, [R1+0x57d0] ;  /* 0x0057d00001147983 */ /* 0x000edc0000300a00 */
        /* <DEDUP_REMOVED lines=16> */
[----:B------:R0:W-:Y:S04]  /*56fd0*/  STL.64 [R1+0x56a8], R28 ;  /* 0x0056a81c01007387 */ /* 0x0001e80000100a00 */
[----:B0-----:R-:W2:Y:S04]  /*56fe0*/  LDL.LU R28, [R1+0x1080] ;  /* 0x00108000011c7983 */ /* 0x001ea80000300800 */
[----:B------:R-:W2:Y:S01]  /*56ff0*/  LDL.LU R29, [R1+0x108c] ;  /* 0x00108c00011d7983 */ /* 0x000ea20000300800 */
        /* <DEDUP_REMOVED lines=10> */
[----:B0-----:R-:W4:Y:S04]  /*570a0*/  LDL.LU.64 R22, [R1+0x5780] ;  /* 0x0057800001167983 */ /* 0x001f280000300a00 */
[----:B------:R-:W2:Y:S04]  /*570b0*/  LDL.LU.64 R20, [R1+0x5778] ;  /* 0x0057780001147983 */ /* 0x000ea80000300a00 */
[----:B------:R0:W-:Y:S04]  /*570c0*/  STL.64 [R1+0x56a0], R26 ;  /* 0x0056a01a01007387 */ /* 0x0001e80000100a00 */
[----:B0-----:R-:W3:Y:S04]  /*570d0*/  LDL.LU R27, [R1+0x1084] ;  /* 0x00108400011b7983 */ /* 0x001ee80000300800 */
[----:B------:R-:W-:Y:S01]  /*570e0*/  STL.64 [R1+0x5698], R24 ;  /* 0x0056981801007387 */ /* 0x000fe20000100a00 */
        /* <DEDUP_REMOVED lines=50> */
[----:B------:R-:W-:Y:S01]  /*57410*/  STL [R1+0x5710], R15 ;  /* 0x0057100f01007387 */ /* 0x000fe20000100800 */
[----:B------:R-:W-:Y:S01]  /*57420*/  IMAD R3, R3, 0x100, R29 ;  /* 0x0000010003037824 */ /* 0x000fe200078e021d */
[C---:B---3--:R-:W-:Y:S08]  /*57430*/  HMMA.16816.F32 R16, R12.reuse, R6, R16 ;  /* 0x000000060c10723c */ /* 0x048ff00000001810 */
[----:B--2---:R-:W-:Y:S11]  /*57440*/  HMMA.16816.F32 R8, R12, R4, R20 ;  /* 0x000000040c08723c */ /* 0x004ff60000001814 */
[----:B------:R-:W-:Y:S04]  /*57450*/  STL.64 [R1+0x6f0], R16 ;  /* 0x0006f01001007387 */ /* 0x000fe80000100a00 */
[----:B------:R-:W-:Y:S04]  /*57460*/  STL.64 [R1+0x6f8], R18 ;  /* 0x0006f81201007387 */ /* 0x000fe80000100a00 */
[----:B------:R-:W-:Y:S04]  /*57470*/  STL.64 [R1+0x5640], R6 ;  /* 0x0056400601007387 */ /* 0x000fe80000100a00 */
[----:B------:R-:W-:Y:S04]  /*57480*/  STL.64 [R1+0x6d0], R8 ;  /* 0x0006d00801007387 */ /* 0x000fe80000100a00 */
[----:B------:R-:W-:Y:S04]  /*57490*/  STL.64 [R1+0x6d8], R10 ;  /* 0x0006d80a01007387 */ /* 0x000fe80000100a00 */
[----:B------:R0:W-:Y:S04]  /*574a0*/  STL.64 [R1+0x5638], R4 ;  /* 0x0056380401007387 */ /* 0x0001e80000100a00 */
[----:B------:R-:W2:Y:S01]  /*574b0*/  LDL.LU R20, [R1+0x120] ;  /* 0x0001200001147983 */ /* 0x000ea20000300800 */
[----:B0-----:R-:W-:-:S05]  /*574c0*/  IMAD R4, R28, 0x100, R27 ;  /* 0x000001001c047824 */ /* 0x001fca00078e021b */
[----:B------:R-:W-:Y:S04]  /*574d0*/  STL [R1+0x40], R4 ;  /* 0x0000400401007387 */ /* 0x000fe80000100800 */
[----:B------:R-:W-:Y:S04]  /*574e0*/  STL [R1+0x44], R3 ;  /* 0x0000440301007387 */ /* 0x000fe80000100800 */
[----:B------:R-:W2:Y:S04]  /*574f0*/  LDL.LU R21, [R1+0x124] ;  /* 0x0001240001157983 */ /* 0x000ea80000300800 */
[----:B------:R-:W3:Y:S04]  /*57500*/  LDL.LU R22, [R1+0x128] ;  /* 0x0001280001167983 */ /* 0x000ee80000300800 */
[----:B------:R-:W3:Y:S04]  /*57510*/  LDL.LU R23, [R1+0x12c] ;  /* 0x00012c0001177983 */ /* 0x000ee80000300800 */
[----:B------:R-:W4:Y:S04]  /*57520*/  LDL.LU R24, [R1+0x140] ;  /* 0x0001400001187983 */ /* 0x000f280000300800 */
[----:B------:R-:W4:Y:S04]  /*57530*/  LDL.LU R25, [R1+0x144] ;  /* 0x0001440001197983 */ /* 0x000f280000300800 */
[----:B------:R-:W2:Y:S04]  /*57540*/  LDL.LU R26, [R1+0x148] ;  /* 0x00014800011a7983 */ /* 0x000ea80000300800 */
[----:B------:R-:W2:Y:S04]  /*57550*/  LDL.LU R27, [R1+0x14c] ;  /* 0x00014c00011b7983 */ /* 0x000ea80000300800 */
[----:B------:R-:W2:Y:S04]  /*57560*/  LDL.64 R6, [R1+0x8] ;  /* 0x0000080001067983 */ /* 0x000ea80000100a00 */
[----:B--2---:R-:W-:Y:S04]  /*57570*/  STL.64 [R1+0x56d0], R6 ;  /* 0x0056d00601007387 */ /* 0x004fe80000100a00 */
[----:B------:R-:W-:Y:S04]  /*57580*/  STL.64 [R1+0x56b8], R26 ;  /* 0x0056b81a01007387 */ /* 0x000fe80000100a00 */
[----:B----4-:R0:W-:Y:S04]  /*57590*/  STL.64 [R1+0x56b0], R24 ;  /* 0x0056b01801007387 */ /* 0x0101e80000100a00 */
[----:B0-----:R-:W2:Y:S04]  /*575a0*/  LDL.LU R24, [R1+0x150] ;  /* 0x0001500001187983 */ /* 0x001ea80000300800 */
[----:B------:R-:W2:Y:S04]  /*575b0*/  LDL.LU R25, [R1+0x154] ;  /* 0x0001540001197983 */ /* 0x000ea80000300800 */
[----:B------:R-:W4:Y:S04]  /*575c0*/  LDL.LU R26, [R1+0x158] ;  /* 0x00015800011a7983 */ /* 0x000f280000300800 */
[----:B------:R-:W4:Y:S01]  /*575d0*/  LDL.LU R27, [R1+0x15c] ;  /* 0x00015c00011b7983 */ /* 0x000f220000300800 */
[----:B------:R-:W-:-:S02]  /*575e0*/  IMAD.MOV.U32 R4, RZ, RZ, R2 ;  /* 0x000000ffff047224 */ /* 0x000fc400078e0002 */
[----:B------:R-:W-:Y:S01]  /*575f0*/  IMAD.MOV.U32 R5, RZ, RZ, R0 ;  /* 0x000000ffff057224 */ /* 0x000fe200078e0000 */
[----:B----4-:R-:W-:Y:S04]  /*57600*/  STL.64 [R1+0x56c8], R26 ;  /* 0x0056c81a01007387 */ /* 0x010fe80000100a00 */
[----:B--2---:R0:W-:Y:S04]  /*57610*/  STL.64 [R1+0x56c0], R24 ;  /* 0x0056c01801007387 */ /* 0x0041e80000100a00 */
[----:B0-----:R-:W2:Y:S04]  /*57620*/  LDL.LU R24, [R1+0x160] ;  /* 0x0001600001187983 */ /* 0x001ea80000300800 */
[----:B------:R-:W2:Y:S04]  /*57630*/  LDL.LU R25, [R1+0x164] ;  /* 0x0001640001197983 */ /* 0x000ea80000300800 */
[----:B------:R-:W4:Y:S04]  /*57640*/  LDL.LU R26, [R1+0x168] ;  /* 0x00016800011a7983 */ /* 0x000f280000300800 */
[----:B------:R-:W4:Y:S04]  /*57650*/  LDL.LU R27, [R1+0x16c] ;  /* 0x00016c00011b7983 */ /* 0x000f280000300800 */
[----:B------:R-:W2:Y:S04]  /*57660*/  LDL.LU R15, [R1+0x1094] ;  /* 0x00109400010f7983 */ /* 0x000ea80000300800 */
[----:B------:R-:W2:Y:S04]  /*57670*/  LDL.LU R2, [R1+0x1090] ;  /* 0x0010900001027983 */ /* 0x000ea80000300800 */
[----:B------:R-:W2:Y:S04]  /*57680*/  LDL.LU R3, [R1+0x109c] ;  /* 0x00109c0001037983 */ /* 0x000ea80000300800 */
[----:B------:R-:W2:Y:S04]  /*57690*/  LDL.LU R0, [R1+0x1098] ;  /* 0x0010980001007983 */ /* 0x000ea80000300800 */
[----:B------:R-:W2:Y:S04]  /*576a0*/  LDL.64 R6, [R1+0x18] ;  /* 0x0000180001067983 */ /* 0x000ea80000100a00 */
        /* <DEDUP_REMOVED lines=10> */
[----:B------:R-:W2:Y:S04]  /*57750*/  LDL.LU R26, [R1+0x178] ;  /* 0x00017800011a7983 */ /* 0x000ea80000300800 */
[----:B------:R-:W2:Y:S01]  /*57760*/  LDL.LU R27, [R1+0x17c] ;  /* 0x00017c00011b7983 */ /* 0x000ea20000300800 */
[----:B------:R-:W-:-:S02]  /*57770*/  IMAD R2, R2, 0x100, R15 ;  /* 0x0000010002027824 */ /* 0x000fc400078e020f */
[----:B------:R-:W-:Y:S01]  /*57780*/  IMAD R0, R0, 0x100, R3 ;  /* 0x0000010000007824 */ /* 0x000fe200078e0203 */
[----:B--2---:R-:W-:Y:S04]  /*57790*/  STL.64 [R1+0x56f0], R26 ;  /* 0x0056f01a01007387 */ /* 0x004fe80000100a00 */
[----:B----4-:R0:W-:Y:S04]  /*577a0*/  STL.64 [R1+0x56e8], R24 ;  /* 0x0056e81801007387 */ /* 0x0101e80000100a00 */
[----:B0-----:R-:W2:Y:S04]  /*577b0*/  LDL.LU R24, [R1+0x180] ;  /* 0x0001800001187983 */ /* 0x001ea80000300800 */
[----:B------:R-:W2:Y:S04]  /*577c0*/  LDL.LU R25, [R1+0x184] ;  /* 0x0001840001197983 */ /* 0x000ea80000300800 */
[----:B------:R-:W2:Y:S04]  /*577d0*/  LDL.LU R26, [R1+0x188] ;  /* 0x00018800011a7983 */ /* 0x000ea80000300800 */
[----:B------:R-:W2:Y:S04]  /*577e0*/  LDL.LU R27, [R1+0x18c] ;  /* 0x00018c00011b7983 */ /* 0x000ea80000300800 */
[----:B------:R-:W4:Y:S04]  /*577f0*/  LDL.64 R28, [R1] ;  /* 0x00000000011c7983 */ /* 0x000f280000100a00 */
[----:B---3--:R-:W-:Y:S04]  /*57800*/  STL.64 [R1+0x5690], R22 ;  /* 0x0056901601007387 */ /* 0x008fe80000100a00 */
[----:B------:R0:W-:Y:S04]  /*57810*/  STL.64 [R1+0x5688], R20 ;  /* 0x0056881401007387 */ /* 0x0001e80000100a00 */
[----:B0-----:R-:W3:Y:S04]  /*57820*/  LDL.LU R20, [R1+0x130] ;  /* 0x0001300001147983 */ /* 0x001ee80000300800 */
[----:B------:R-:W3:Y:S04]  /*57830*/  LDL.LU R21, [R1+0x134] ;  /* 0x0001340001157983 */ /* 0x000ee80000300800 */
        /* <DEDUP_REMOVED lines=13> */
[----:B------:R-:W2:Y:S02]  /*57910*/  LDL.LU R3, [R1+0x5708] ;  /* 0x0057080001037983 */ /* 0x000ea40000300800 */
[----:B--2---:R-:W-:Y:S02]  /*57920*/  HMMA.16816.F32 R12, R12, R2, R4 ;  /* 0x000000020c0c723c */ /* 0x004fe40000001804 */
[----:B------:R-:W2:Y:S04]  /*57930*/  LDL.LU.64 R6, [R1+0x5700] ;  /* 0x0057000001067983 */ /* 0x000ea80000300a00 */
[----:B------:R-:W2:-:S13]  /*57940*/  LDL.LU.64 R4, [R1+0x56f8] ;  /* 0x0056f80001047983 */ /* 0x000e9a0000300a00 */
[----:B------:R0:W-:Y:S04]  /*57950*/  STL.64 [R1+0x6c0], R12 ;  /* 0x0006c00c01007387 */ /* 0x0001e80000100a00 */
[----:B------:R1:W-:Y:S04]  /*57960*/  STL.64 [R1+0x6c8], R14 ;  /* 0x0006c80e01007387 */ /* 0x0003e80000100a00 */
[----:B0-----:R-:W2:Y:S04]  /*57970*/  LDL.LU R13, [R1+0x40] ;  /* 0x00004000010d7983 */ /* 0x001ea80000300800 */
[----:B-1----:R-:W3:Y:S04]  /*57980*/  LDL.LU R14, [R1+0x44] ;  /* 0x00004400010e7983 */ /* 0x002ee80000300800 */
[----:B------:R-:W4:Y:S04]  /*57990*/  LDL.LU R15, [R1+0x48] ;  /* 0x00004800010f7983 */ /* 0x000f280000300800 */
[----:B------:R-:W-:Y:S04]  /*579a0*/  STL [R1+0x560c], R2 ;  /* 0x00560c0201007387 */ /* 0x000fe80000100800 */
[----:B------:R-:W-:Y:S01]  /*579b0*/  STL [R1+0x5608], R3 ;  /* 0x0056080301007387 */ /* 0x000fe20000100800 */
[----:B--2---:R-:W-:-:S02]  /*579c0*/  F2FP.F16.E4M3.UNPACK_B R12, R13 ;  /* 0x0000000dff0c723e */ /* 0x004fc400020006ff */
[----:B---3--:R-:W-:Y:S02]  /*579d0*/  F2FP.F16.E4M3.UNPACK_B R13, R14 ;  /* 0x0000000eff0d723e */ /* 0x008fe400020006ff */
[----:B----4-:R-:W-:Y:S02]  /*579e0*/  F2FP.F16.E4M3.UNPACK_B R14, R15 ;  /* 0x0000000fff0e723e */ /* 0x010fe400020006ff */
[----:B------:R-:W-:-:S07]  /*579f0*/  F2FP.F16.E4M3.UNPACK_B R15, R0 ;  /* 0x00000000ff0f723e */ /* 0x000fce00020006ff */
[----:B------:R-:W-:-:S15]  /*57a00*/  HMMA.16816.F32 R24, R12, R6, R24 ;  /* 0x000000060c18723c */ /* 0x000fde0000001818 */
[----:B------:R-:W-:-:S04]  /*57a10*/  NOP ;  /* 0x0000000000007918 */ /* 0x000fc80000000000 */
[----:B------:R-:W-:Y:S04]  /*57a20*/  STL.64 [R1+0x6b0], R24 ;  /* 0x0006b01801007387 */ /* 0x000fe80000100a00 */
[----:B------:R0:W-:Y:S04]  /*57a30*/  STL.64 [R1+0x6b8], R26 ;  /* 0x0006b81a01007387 */ /* 0x0001e80000100a00 */
[----:B0-----:R-:W2:Y:S04]  /*57a40*/  LDL.LU.64 R26, [R1+0x56f0] ;  /* 0x0056f000011a7983 */ /* 0x001ea80000300a00 */
[----:B------:R-:W2:Y:S01]  /*57a50*/  LDL.LU.64 R24, [R1+0x56e8] ;  /* 0x0056e80001187983 */ /* 0x000ea20000300a00 */
[----:B------:R-:W-:-:S02]  /*57a60*/  IMAD.MOV.U32 R2, RZ, RZ, R6 ;  /* 0x000000ffff027224 */ /* 0x000fc400078e0006 */
[----:B------:R-:W-:Y:S02]  /*57a70*/  IMAD.MOV.U32 R0, RZ, RZ, R7 ;  /* 0x000000ffff007224 */ /* 0x000fe400078e0007 */
[----:B--2---:R-:W-:Y:S01]  /*57a80*/  HMMA.16816.F32 R4, R12, R4, R24 ;  /* 0x000000040c04723c */ /* 0x004fe20000001818 */
        /* <DEDUP_REMOVED lines=13> */
[----:B------:R-:W-:Y:S01]  /*57b60*/  IMAD.MOV.U32 R5, RZ, RZ, R29 ;  /* 0x000000ffff057224 */ /* 0x000fe200078e001d */
[----:B--2---:R-:W-:-:S15]  /*57b70*/  HMMA.16816.F32 R24, R12, R28, R24 ;  /* 0x0000001c0c18723c */ /* 0x004fde0000001818 */
[----:B------:R-:W-:-:S04]  /*57b80*/  NOP ;  /* 0x0000000000007918 */ /* 0x000fc80000000000 */
[----:B------:R-:W-:Y:S04]  /*57b90*/  STL.64 [R1+0x680], R24 ;  /* 0x0006801801007387 */ /* 0x000fe80000100a00 */
        /* <DEDUP_REMOVED lines=34> */
[----:B0-----:R-:W2:Y:S01]  /*57dc0*/  LDL.LU.64 R18, [R1+0x5670] ;  /* 0x0056700001127983 */ /* 0x001ea20000300a00 */
[C---:B---3--:R-:W-:Y:S03]  /*57dd0*/  HMMA.16816.F32 R24, R12.reuse, R20, R24 ;  /* 0x000000140c18723c */ /* 0x048fe60000001818 */
[----:B------:R-:W3:Y:S04]  /*57de0*/  LDL.LU.64 R16, [R1+0x5668] ;  /* 0x0056680001107983 */ /* 0x000ee80000300a00 */
[----:B------:R-:W-:Y:S04]  /*57df0*/  STL.64 [R1+0x5570], R22 ;  /* 0x0055701601007387 */ /* 0x000fe80000100a00 */
[----:B------:R0:W-:Y:S08]  /*57e00*/  STL.64 [R1+0x5568], R20 ;  /* 0x0055681401007387 */ /* 0x0001f00000100a00 */
[----:B------:R1:W-:Y:S04]  /*57e10*/  STL.64 [R1+0x470], R24 ;  /* 0x0004701801007387 */ /* 0x0003e80000100a00 */
[----:B------:R4:W-:Y:S01]  /*57e20*/  STL.64 [R1+0x478], R26 ;  /* 0x0004781a01007387 */ /* 0x0009e20000100a00 */
[----:B--2---:R-:W-:Y:S03]  /*57e30*/  HMMA.16816.F32 R8, R12, R18, R8 ;  /* 0x000000120c08723c */ /* 0x004fe60000001808 */
[----:B------:R-:W-:Y:S04]  /*57e40*/  STL [R1+0x5614], R19 ;  /* 0x0056141301007387 */ /* 0x000fe80000100800 */
[----:B0-----:R-:W2:-:S12]  /*57e50*/  LDL.LU R20, [R1+0x2f0] ;  /* 0x0002f00001147983 */ /* 0x001e980000300800 */
[----:B------:R-:W-:Y:S04]  /*57e60*/  STL.64 [R1+0x450], R8 ;  /* 0x0004500801007387 */ /* 0x000fe80000100a00 */
[----:B------:R-:W-:Y:S04]  /*57e70*/  STL.64 [R1+0x458], R10 ;  /* 0x0004580a01007387 */ /* 0x000fe80000100a00 */
[----:B------:R-:W2:Y:S04]  /*57e80*/  LDL.LU R21, [R1+0x2f4] ;  /* 0x0002f40001157983 */ /* 0x000ea80000300800 */
[----:B------:R-:W2:Y:S04]  /*57e90*/  LDL.LU R22, [R1+0x2f8] ;  /* 0x0002f80001167983 */ /* 0x000ea80000300800 */
[----:B------:R-:W2:Y:S04]  /*57ea0*/  LDL.LU R23, [R1+0x2fc] ;  /* 0x0002fc0001177983 */ /* 0x000ea80000300800 */
[----:B-1----:R-:W2:Y:S04]  /*57eb0*/  LDL.LU R24, [R1+0x50] ;  /* 0x0000500001187983 */ /* 0x002ea80000300800 */
[----:B------:R-:W2:Y:S04]  /*57ec0*/  LDL.LU R25, [R1+0x54] ;  /* 0x0000540001197983 */ /* 0x000ea80000300800 */
[----:B----4-:R-:W4:Y:S04]  /*57ed0*/  LDL.LU R26, [R1+0x58] ;  /* 0x00005800011a7983 */ /* 0x010f280000300800 */
[----:B------:R-:W4:Y:S04]  /*57ee0*/  LDL.LU R27, [R1+0x5c] ;  /* 0x00005c00011b7983 */ /* 0x000f280000300800 */
[----:B----4-:R0:W-:Y:S04]  /*57ef0*/  STL.64 [R1+0x55a0], R26 ;  /* 0x0055a01a01007387 */ /* 0x0101e80000100a00 */
[----:B--2---:R-:W-:Y:S01]  /*57f00*/  STL.64 [R1+0x5598], R24 ;  /* 0x0055981801007387 */ /* 0x004fe20000100a00 */
[----:B0-----:R-:W-:-:S02]  /*57f10*/  IMAD.MOV.U32 R26, RZ, RZ, R6 ;  /* 0x000000ffff1a7224 */ /* 0x001fc400078e0006 */
[----:B------:R-:W-:-:S05]  /*57f20*/  IMAD.MOV.U32 R27, RZ, RZ, R5 ;  /* 0x000000ffff1b7224 */ /* 0x000fca00078e0005 */
[----:B------:R-:W-:Y:S04]  /*57f30*/  STL.64 [R1+0x55b8], R26 ;  /* 0x0055b81a01007387 */ /* 0x000fe80000100a00 */
[----:B------:R-:W-:Y:S04]  /*57f40*/  STL.64 [R1+0x5580], R22 ;  /* 0x0055801601007387 */ /* 0x000fe80000100a00 */
[----:B------:R0:W-:Y:S04]  /*57f50*/  STL.64 [R1+0x5578], R20 ;  /* 0x0055781401007387 */ /* 0x0001e80000100a00 */
[----:B0-----:R-:W2:Y:S04]  /*57f60*/  LDL.LU R20, [R1+0x2d0] ;  /* 0x0002d00001147983 */ /* 0x001ea80000300800 */
[----:B------:R-:W2:Y:S04]  /*57f70*/  LDL.LU R21, [R1+0x2d4] ;  /* 0x0002d40001157983 */ /* 0x000ea80000300800 */
[----:B------:R-:W4:Y:S04]  /*57f80*/  LDL.LU R22, [R1+0x2d8] ;  /* 0x0002d80001167983 */ /* 0x000f280000300800 */
[----:B------:R-:W4:Y:S04]  /*57f90*/  LDL.LU R23, [R1+0x2dc] ;  /* 0x0002dc0001177983 */ /* 0x000f280000300800 */
[----:B------:R-:W2:Y:S01]  /*57fa0*/  LDL.64 R26, [R1+0x10] ;  /* 0x00001000011a7983 */ /* 0x000ea20000100a00 */
[----:B------:R-:W-:-:S02]  /*57fb0*/  IMAD.MOV.U32 R3, RZ, RZ, R7 ;  /* 0x000000ffff037224 */ /* 0x000fc400078e0007 */
[----:B------:R-:W-:Y:S02]  /*57fc0*/  IMAD.MOV.U32 R24, RZ, RZ, R4 ;  /* 0x000000ffff187224 */ /* 0x000fe400078e0004 */
[----:B------:R-:W-:Y:S01]  /*57fd0*/  IMAD.MOV.U32 R25, RZ, RZ, R3 ;  /* 0x000000ffff197224 */ /* 0x000fe200078e0003 */
[----:B--2---:R-:W-:Y:S04]  /*57fe0*/  STL.64 [R1+0x55d8], R26 ;  /* 0x0055d81a01007387 */ /* 0x004fe80000100a00 */
[----:B------:R-:W-:Y:S04]  /*57ff0*/  STL.64 [R1+0x55d0], R24 ;  /* 0x0055d01801007387 */ /* 0x000fe80000100a00 */
[----:B----4-:R-:W-:Y:S04]  /*58000*/  STL.64 [R1+0x55b0], R22 ;  /* 0x0055b01601007387 */ /* 0x010fe80000100a00 */
[----:B------:R0:W-:Y:S04]  /*58010*/  STL.64 [R1+0x55a8], R20 ;  /* 0x0055a81401007387 */ /* 0x0001e80000100a00 */
        /* <DEDUP_REMOVED lines=13> */
[----:B------:R-:W2:Y:S01]  /*580f0*/  LDL.LU R7, [R1+0xcc] ;  /* 0x0000cc0001077983 */ /* 0x000ea20000300800 */
[----:B------:R-:W-:-:S03]  /*58100*/  IMAD.MOV.U32 R26, RZ, RZ, R2 ;  /* 0x000000ffff1a7224 */ /* 0x000fc600078e0002 */
[----:B--2---:R-:W-:Y:S04]  /*58110*/  STL.64 [R1+0x5650], R6 ;  /* 0x0056500601007387 */ /* 0x004fe80000100a00 */
        /* <DEDUP_REMOVED lines=36> */
[C---:B---3--:R-:W-:Y:S03]  /*58360*/  HMMA.16816.F32 R8, R12.reuse, R16, R8 ;  /* 0x000000100c08723c */ /* 0x048fe60000001808 */
        /* <DEDUP_REMOVED lines=8> */
[----:B0-----:R-:W3:Y:S04]  /*583f0*/  LDL.LU.64 R10, [R1+0x5660] ;  /* 0x00566000010a7983 */ /* 0x001ee80000300a00 */
[----:B------:R-:W4:Y:S01]  /*58400*/  LDL.LU.64 R8, [R1+0x5658] ;  /* 0x0056580001087983 */ /* 0x000f220000300a00 */
        /* <DEDUP_REMOVED lines=31> */
[----:B------:R0:W-:Y:S01]  /*58600*/  STL.64 [R1+0x5528], R4 ;  /* 0x0055280401007387 */ /* 0x0001e20000100a00 */
[----:B------:R-:W-:-:S02]  /*58610*/  IMAD R29, R29, 0x100, R19 ;  /* 0x000001001d1d7824 */ /* 0x000fc400078e0213 */
[----:B------:R-:W-:Y:S01]  /*58620*/  IMAD R0, R0, 0x100, R3 ;  /* 0x0000010000007824 */ /* 0x000fe200078e0203 */
[----:B0-----:R-:W2:Y:S04]  /*58630*/  LDL.LU R4, [R1+0x80] ;  /* 0x0000800001047983 */ /* 0x001ea80000300800 */
[----:B------:R-:W2:Y:S04]  /*58640*/  LDL.LU R5, [R1+0x84] ;  /* 0x0000840001057983 */ /* 0x000ea80000300800 */
[----:B------:R-:W2:Y:S04]  /*58650*/  LDL.LU R6, [R1+0x88] ;  /* 0x0000880001067983 */ /* 0x000ea80000300800 */
[----:B------:R-:W2:Y:S04]  /*58660*/  LDL.LU R7, [R1+0x8c] ;  /* 0x00008c0001077983 */ /* 0x000ea80000300800 */
[----:B------:R-:W2:Y:S01]  /*58670*/  LDL.LU R19, [R1+0x5614] ;  /* 0x0056140001137983 */ /* 0x000ea20000300800 */
[----:B----4-:R-:W-:-:S02]  /*58680*/  IMAD R25, R25, 0x100, R28 ;  /* 0x0000010019197824 */ /* 0x010fc400078e021c */
[----:B------:R-:W-:Y:S01]  /*58690*/  IMAD R24, R24, 0x100, R2 ;  /* 0x0000010018187824 */ /* 0x000fe200078e0202 */
[----:B------:R-:W4:Y:S04]  /*586a0*/  LDL.LU R28, [R1+0x5610] ;  /* 0x00561000011c7983 */ /* 0x000f280000300800 */
        /* <DEDUP_REMOVED lines=8> */
[----:B------:R-:W-:Y:S02]  /*58730*/  F2FP.F16.E4M3.UNPACK_B R13, R25 ;  /* 0x00000019ff0d723e */ /* 0x000fe400020006ff */
[----:B-1----:R-:W-:Y:S02]  /*58740*/  F2FP.F16.E4M3.UNPACK_B R14, R24 ;  /* 0x00000018ff0e723e */ /* 0x002fe400020006ff */
[----:B------:R-:W-:Y:S01]  /*58750*/  F2FP.F16.E4M3.UNPACK_B R15, R0 ;  /* 0x00000000ff0f723e */ /* 0x000fe200020006ff */
[----:B------:R-:W4:Y:S06]  /*58760*/  LDL.LU R29, [R1+0x55f0] ;  /* 0x0055f000011d7983 */ /* 0x000f2c0000300800 */
[----:B---3--:R-:W-:Y:S01]  /*58770*/  HMMA.16816.F32 R24, R12, R26, R20 ;  /* 0x0000001a0c18723c */ /* 0x008fe20000001814 */
[----:B------:R-:W2:Y:S04]  /*58780*/  LDL.LU.64 R22, [R1+0x55e8] ;  /* 0x0055e80001167983 */ /* 0x000ea80000300a00 */
[----:B------:R-:W2:-:S14]  /*58790*/  LDL.LU.64 R20, [R1+0x55e0] ;  /* 0x0055e00001147983 */ /* 0x000e9c0000300a00 */
[----:B------:R-:W-:Y:S04]  /*587a0*/  STL.64 [R1+0x340], R24 ;  /* 0x0003401801007387 */ /* 0x000fe80000100a00 */
[----:B------:R0:W-:Y:S04]  /*587b0*/  STL.64 [R1+0x348], R26 ;  /* 0x0003481a01007387 */ /* 0x0001e80000100a00 */
[----:B0-----:R-:W3:Y:S04]  /*587c0*/  LDL.LU.64 R26, [R1+0x55d8] ;  /* 0x0055d800011a7983 */ /* 0x001ee80000300a00 */
[----:B------:R-:W2:Y:S01]  /*587d0*/  LDL.LU.64 R24, [R1+0x55d0] ;  /* 0x0055d00001187983 */ /* 0x000ea20000300a00 */
[----:B---3--:R-:W-:Y:S01]  /*587e0*/  HMMA.16816.F32 R4, R12, R26, R4 ;  /* 0x0000001a0c04723c */ /* 0x008fe20000001804 */
[----:B------:R-:W-:-:S15]  /*587f0*/  IMAD.MOV.U32 R0, RZ, RZ, R27 ;  /* 0x000000ffff007224 */ /* 0x000fde00078e001b */
[----:B------:R-:W-:-:S03]  /*58800*/  NOP ;  /* 0x0000000000007918 */ /* 0x000fc60000000000 */
[----:B------:R0:W-:Y:S02]  /*58810*/  STL.64 [R1+0x320], R4 ;  /* 0x0003200401007387 */ /* 0x0001e40000100a00 */
[----:B0-----:R-:W-:Y:S02]  /*58820*/  IMAD.MOV.U32 R4, RZ, RZ, R26 ;  /* 0x000000ffff047224 */ /* 0x001fe400078e001a */
[C---:B--2---:R-:W-:Y:S01]  /*58830*/  HMMA.16816.F32 R24, R12.reuse, R24, R20 ;  /* 0x000000180c18723c */ /* 0x044fe20000001814 */
[----:B------:R-:W-:Y:S04]  /*58840*/  STL.64 [R1+0x328], R6 ;  /* 0x0003280601007387 */ /* 0x000fe80000100a00 */
[----:B------:R-:W2:Y:S04]  /*58850*/  LDL.LU.64 R22, [R1+0x55c8] ;  /* 0x0055c80001167983 */ /* 0x000ea80000300a00 */
[----:B------:R-:W2:Y:S10]  /*58860*/  LDL.LU.64 R20, [R1+0x55c0] ;  /* 0x0055c00001147983 */ /* 0x000eb40000300a00 */
        /* <DEDUP_REMOVED lines=33> */
[----:B------:R-:W2:Y:S01]  /*58a80*/  LDL.LU R27, [R1+0x31c] ;  /* 0x00031c00011b7983 */ /* 0x000ea20000300800 */
[C---:B---3--:R-:W-:Y:S08]  /*58a90*/  HMMA.16816.F32 R8, R12.reuse, R20, R8 ;  /* 0x000000140c08723c */ /* 0x048ff00000001808 */
[----:B--2---:R-:W-:-:S15]  /*58aa0*/  HMMA.16816.F32 R24, R12, R22, R24 ;  /* 0x000000160c18723c */ /* 0x004fde0000001818 */
[----:B------:R-:W-:-:S04]  /*58ab0*/  NOP ;  /* 0x0000000000007918 */ /* 0x000fc80000000000 */
[----:B------:R0:W-:Y:S04]  /*58ac0*/  STL.64 [R1+0x1b0], R24 ;  /* 0x0001b01801007387 */ /* 0x0001e80000100a00 */
[----:B------:R1:W-:Y:S04]  /*58ad0*/  STL.64 [R1+0x1b8], R26 ;  /* 0x0001b81a01007387 */ /* 0x0003e80000100a00 */
[----:B0-----:R-:W2:Y:S04]  /*58ae0*/  LDL.LU.64 R24, [R1+0x18] ;  /* 0x0000180001187983 */ /* 0x001ea80000300a00 */
[----:B------:R0:W-:Y:S01]  /*58af0*/  STL.64 [R1+0x1a0], R8 ;  /* 0x0001a00801007387 */ /* 0x0001e20000100a00 */
[----:B-1----:R-:W-:-:S03]  /*58b00*/  IMAD.MOV.U32 R26, RZ, RZ, R4 ;  /* 0x000000ffff1a7224 */ /* 0x002fc600078e0004 */
[----:B------:R1:W-:Y:S04]  /*58b10*/  STL.64 [R1+0x1a8], R10 ;  /* 0x0001a80a01007387 */ /* 0x0003e80000100a00 */
[----:B------:R-:W3:Y:S04]  /*58b20*/  LDL.LU R4, [R1+0x3a0] ;  /* 0x0003a00001047983 */ /* 0x000ee80000300800 */
[----:B------:R-:W3:Y:S04]  /*58b30*/  LDL.LU R5, [R1+0x3a4] ;  /* 0x0003a40001057983 */ /* 0x000ee80000300800 */
[----:B------:R-:W4:Y:S04]  /*58b40*/  LDL.LU R6, [R1+0x3a8] ;  /* 0x0003a80001067983 */ /* 0x000f280000300800 */
[----:B------:R-:W4:Y:S04]  /*58b50*/  LDL.LU R7, [R1+0x3ac] ;  /* 0x0003ac0001077983 */ /* 0x000f280000300800 */
[----:B0-----:R-:W2:Y:S04]  /*58b60*/  LDL.LU R8, [R1+0x370] ;  /* 0x0003700001087983 */ /* 0x001ea80000300800 */
[----:B------:R-:W2:Y:S04]  /*58b70*/  LDL.LU R9, [R1+0x374] ;  /* 0x0003740001097983 */ /* 0x000ea80000300800 */
[----:B-1----:R-:W2:Y:S04]  /*58b80*/  LDL.LU R10, [R1+0x378] ;  /* 0x00037800010a7983 */ /* 0x002ea80000300800 */
        /* <DEDUP_REMOVED lines=15> */
[----:B------:R-:W-:Y:S04]  /*58c80*/  STL.64 [R1+0x5500], R26 ;  /* 0x0055001a01007387 */ /* 0x000fe80000100a00 */
        /* <DEDUP_REMOVED lines=54> */
[----:B------:R-:W4:Y:S04]  /*58ff0*/  LDL.LU R11, [R1+0x10dc] ;  /* 0x0010dc00010b7983 */ /* 0x000f280000300800 */
        /* <DEDUP_REMOVED lines=17> */
[----:B------:R-:W3:Y:S04]  /*59110*/  LDL.LU R7, [R1+0x10c8] ;  /* 0x0010c80001077983 */ /* 0x000ee80000300800 */
[----:B------:R0:W-:Y:S04]  /*59120*/  STL.64 [R1+0x5438], R4 ;  /* 0x0054380401007387 */ /* 0x0001e80000100a00 */
[----:B0-----:R-:W3:Y:S01]  /*59130*/  LDL.LU R5, [R1+0x10c4] ;  /* 0x0010c40001057983 */ /* 0x001ee20000300800 */
[----:B--2---:R-:W-:Y:S03]  /*59140*/  HMMA.16816.F32 R12, R12, R2, R24 ;  /* 0x000000020c0c723c */ /* 0x004fe60000001818 */
[----:B------:R-:W2:Y:S04]  /*59150*/  LDL.LU.64 R26, [R1+0x5500] ;  /* 0x00550000011a7983 */ /* 0x000ea80000300a00 */
[----:B------:R-:W2:Y:S01]  /*59160*/  LDL.LU.64 R24, [R1+0x54f8] ;  /* 0x0054f80001187983 */ /* 0x000ea20000300a00 */
[----:B------:R-:W-:-:S02]  /*59170*/  IMAD R4, R10, 0x100, R9 ;  /* 0x000001000a047824 */ /* 0x000fc400078e0209 */
[----:B----4-:R-:W-:Y:S01]  /*59180*/  IMAD R0, R0, 0x100, R11 ;  /* 0x0000010000007824 */ /* 0x010fe200078e020b */
[----:B------:R-:W-:Y:S04]  /*59190*/  STL [R1+0x542c], R2 ;  /* 0x00542c0201007387 */ /* 0x000fe80000100800 */
[----:B------:R-:W-:Y:S04]  /*591a0*/  STL [R1+0x5428], R3 ;  /* 0x0054280301007387 */ /* 0x000fe80000100800 */
[----:B------:R0:W-:Y:S04]  /*591b0*/  STL.64 [R1+0x40], R12 ;  /* 0x0000400c01007387 */ /* 0x0001e80000100a00 */
[----:B------:R1:W-:Y:S01]  /*591c0*/  STL.64 [R1+0x48], R14 ;  /* 0x0000480e01007387 */ /* 0x0003e20000100a00 */
[----:B---3--:R-:W-:-:S02]  /*591d0*/  IMAD R8, R8, 0x100, R5 ;  /* 0x0000010008087824 */ /* 0x008fc400078e0205 */
[----:B------:R-:W-:-:S03]  /*591e0*/  IMAD R5, R7, 0x100, R6 ;  /* 0x0000010007057824 */ /* 0x000fc600078e0206 */
[----:B0-----:R-:W-:Y:S02]  /*591f0*/  F2FP.F16.E4M3.UNPACK_B R12, R8 ;  /* 0x00000008ff0c723e */ /* 0x001fe400020006ff */
[----:B------:R-:W-:Y:S02]  /*59200*/  F2FP.F16.E4M3.UNPACK_B R13, R5 ;  /* 0x00000005ff0d723e */ /* 0x000fe400020006ff */
[----:B-1----:R-:W-:Y:S02]  /*59210*/  F2FP.F16.E4M3.UNPACK_B R14, R4 ;  /* 0x00000004ff0e723e */ /* 0x002fe400020006ff */
[----:B------:R-:W-:-:S07]  /*59220*/  F2FP.F16.E4M3.UNPACK_B R15, R0 ;  /* 0x00000000ff0f723e */ /* 0x000fce00020006ff */
[----:B--2---:R-:W-:Y:S01]  /*59230*/  HMMA.16816.F32 R4, R12, R24, R16 ;  /* 0x000000180c04723c */ /* 0x004fe20000001810 */
[----:B------:R-:W-:Y:S02]  /*59240*/  IMAD.MOV.U32 R2, RZ, RZ, R25 ;  /* 0x000000ffff027224 */ /* 0x000fe400078e0019 */
[----:B------:R-:W-:-:S15]  /*59250*/  IMAD.MOV.U32 R3, RZ, RZ, R24 ;  /* 0x000000ffff037224 */ /* 0x000fde00078e0018 */
[----:B------:R-:W-:Y:S01]  /*59260*/  NOP ;  /* 0x0000000000007918 */ /* 0x000fe20000000000 */
[----:B------:R-:W-:Y:S04]  /*59270*/  STL.64 [R1+0x130], R4 ;  /* 0x0001300401007387 */ /* 0x000fe80000100a00 */
[----:B------:R0:W-:Y:S04]  /*59280*/  STL.64 [R1+0x138], R6 ;  /* 0x0001380601007387 */ /* 0x0001e80000100a00 */
[----:B------:R-:W2:Y:S01]  /*59290*/  LDL.LU R0, [R1+0x10e8] ;  /* 0x0010e80001007983 */ /* 0x000ea20000300800 */
[C---:B0-----:R-:W-:Y:S03]  /*592a0*/  HMMA.16816.F32 R4, R12.reuse, R26, R20 ;  /* 0x0000001a0c04723c */ /* 0x041fe60000001814 */
[----:B------:R-:W-:Y:S04]  /*592b0*/  STL [R1+0x5434], R2 ;  /* 0x0054340201007387 */ /* 0x000fe80000100800 */
[----:B------:R-:W-:Y:S04]  /*592c0*/  STL [R1+0x5430], R3 ;  /* 0x0054300301007387 */ /* 0x000fe80000100800 */
[----:B------:R-:W3:Y:S08]  /*592d0*/  LDL.LU R8, [R1+0x520] ;  /* 0x0005200001087983 */ /* 0x000ef00000300800 */
[----:B------:R-:W-:Y:S04]  /*592e0*/  STL.64 [R1+0x120], R4 ;  /* 0x0001200401007387 */ /* 0x000fe80000100a00 */
[----:B------:R-:W-:Y:S04]  /*592f0*/  STL.64 [R1+0x128], R6 ;  /* 0x0001280601007387 */ /* 0x000fe80000100a00 */
[----:B------:R-:W3:Y:S04]  /*59300*/  LDL.LU R9, [R1+0x524] ;  /* 0x0005240001097983 */ /* 0x000ee80000300800 */
[----:B------:R-:W4:Y:S04]  /*59310*/  LDL.LU R10, [R1+0x528] ;  /* 0x00052800010a7983 */ /* 0x000f280000300800 */
        /* <DEDUP_REMOVED lines=16> */
[----:B------:R0:W-:Y:S04]  /*59420*/  STL.64 [R1+0x54c8], R24 ;  /* 0x0054c81801007387 */ /* 0x0001e80000100a00 */
[----:B0-----:R-:W2:Y:S04]  /*59430*/  LDL.LU.64 R24, [R1+0x8] ;  /* 0x0000080001187983 */ /* 0x001ea80000300a00 */
        /* <DEDUP_REMOVED lines=32> */
[----:B------:R-:W3:Y:S04]  /*59640*/  LDL.LU R6, [R1+0x548] ;  /* 0x0005480001067983 */ /* 0x000ee80000300800 */
[----:B------:R-:W3:Y:S01]  /*59650*/  LDL.LU R7, [R1+0x54c] ;  /* 0x00054c0001077983 */ /* 0x000ee20000300800 */
[----:B--2---:R-:W-:Y:S03]  /*59660*/  HMMA.16816.F32 R20, R12, R24, R20 ;  /* 0x000000180c14723c */ /* 0x004fe60000001814 */
[----:B---3--:R-:W-:Y:S04]  /*59670*/  STL.64 [R1+0x5450], R6 ;  /* 0x0054500601007387 */ /* 0x008fe80000100a00 */
        /* <DEDUP_REMOVED lines=11> */
[----:B---3--:R-:W-:Y:S01]  /*59730*/  HMMA.16816.F32 R24, R12, R26, R20 ;  /* 0x0000001a0c18723c */ /* 0x008fe20000001814 */
[----:B------:R-:W3:Y:S04]  /*59740*/  LDL.LU.64 R22, [R1+0x54e0] ;  /* 0x0054e00001167983 */ /* 0x000ee80000300a00 */
[----:B------:R-:W3:-:S14]  /*59750*/  LDL.LU.64 R20, [R1+0x54d8] ;  /* 0x0054d80001147983 */ /* 0x000edc0000300a00 */
        /* <DEDUP_REMOVED lines=10> */
[----:B------:R0:W-:Y:S04]  /*59800*/  STL [R1+0x5414], R29 ;  /* 0x0054141d01007387 */ /* 0x0001e80000100800 */
[----:B0-----:R-:W2:Y:S01]  /*59810*/  LDL.LU R29, [R1+0x10e0] ;  /* 0x0010e000011d7983 */ /* 0x001ea20000300800 */
        /* <DEDUP_REMOVED lines=15> */
[----:B------:R-:W-:Y:S01]  /*59910*/  STL.64 [R1+0x5398], R24 ;  /* 0x0053981801007387 */ /* 0x000fe20000100a00 */
        /* <DEDUP_REMOVED lines=49> */
[----:B------:R2:W-:Y:S01]  /*59c30*/  STL.64 [R1+0x5348], R8 ;  /* 0x0053480801007387 */ /* 0x0005e20000100a00 */
[C---:B----4-:R-:W-:Y:S08]  /*59c40*/  HMMA.16816.F32 R16, R12.reuse, R6, R16 ;  /* 0x000000060c10723c */ /* 0x050ff00000001810 */
[----:B--2---:R-:W-:Y:S01]  /*59c50*/  HMMA.16816.F32 R8, R12, R4, R20 ;  /* 0x000000040c08723c */ /* 0x004fe20000001814 */
[----:B------:R-:W-:Y:S10]  /*59c60*/  STL.64 [R1+0x5340], R6 ;  /* 0x0053400601007387 */ /* 0x000ff40000100a00 */
[----:B------:R-:W-:Y:S04]  /*59c70*/  STL.64 [R1+0x60], R16 ;  /* 0x0000601001007387 */ /* 0x000fe80000100a00 */
[----:B------:R-:W-:Y:S04]  /*59c80*/  STL.64 [R1+0x68], R18 ;  /* 0x0000681201007387 */ /* 0x000fe80000100a00 */
[----:B------:R-:W-:Y:S04]  /*59c90*/  STL.64 [R1+0x5338], R4 ;  /* 0x0053380401007387 */ /* 0x000fe80000100a00 */
        /* <DEDUP_REMOVED lines=12> */
[----:B---3--:R0:W-:Y:S04]  /*59d60*/  STL.64 [R1+0x53b0], R22 ;  /* 0x0053b01601007387 */ /* 0x0081e80000100a00 */
[----:B0-----:R-:W3:Y:S04]  /*59d70*/  LDL.LU R22, [R1] ;  /* 0x0000000001167983 */ /* 0x001ee80000300800 */
[----:B------:R-:W3:Y:S04]  /*59d80*/  LDL.LU R23, [R1+0x4] ;  /* 0x0000040001177983 */ /* 0x000ee80000300800 */
[----:B--2---:R0:W-:Y:S01]  /*59d90*/  STL.64 [R1+0x53a8], R20 ;  /* 0x0053a81401007387 */ /* 0x0041e20000100a00 */
[----:B------:R-:W-:-:S02]  /*59da0*/  IMAD R29, R29, 0x100, R26 ;  /* 0x000001001d1d7824 */ /* 0x000fc400078e021a */
[----:B------:R-:W-:Y:S01]  /*59db0*/  IMAD R0, R0, 0x100, R27 ;  /* 0x0000010000007824 */ /* 0x000fe200078e021b */
[----:B---3--:R-:W-:Y:S04]  /*59dc0*/  STL.64 [R1+0x53c8], R22 ;  /* 0x0053c81601007387 */ /* 0x008fe80000100a00 */
[----:B------:R-:W2:Y:S04]  /*59dd0*/  LDL.LU R24, [R1+0x630] ;  /* 0x0006300001187983 */ /* 0x000ea80000300800 */
[----:B------:R-:W2:Y:S04]  /*59de0*/  LDL.LU R25, [R1+0x634] ;  /* 0x0006340001197983 */ /* 0x000ea80000300800 */
[----:B------:R-:W3:Y:S04]  /*59df0*/  LDL.LU R26, [R1+0x638] ;  /* 0x00063800011a7983 */ /* 0x000ee80000300800 */
[----:B------:R-:W3:Y:S01]  /*59e00*/  LDL.LU R27, [R1+0x63c] ;  /* 0x00063c00011b7983 */ /* 0x000ee20000300800 */
[----:B0-----:R-:W-:-:S02]  /*59e10*/  IMAD.MOV.U32 R20, RZ, RZ, R2 ;  /* 0x000000ffff147224 */ /* 0x001fc400078e0002 */
[----:B------:R-:W-:Y:S01]  /*59e20*/  IMAD.MOV.U32 R21, RZ, RZ, R3 ;  /* 0x000000ffff157224 */ /* 0x000fe200078e0003 */
[----:B------:R-:W4:Y:S04]  /*59e30*/  LDL.LU R2, [R1+0x5434] ;  /* 0x0054340001027983 */ /* 0x000f280000300800 */
[----:B------:R-:W4:Y:S04]  /*59e40*/  LDL.LU R3, [R1+0x5430] ;  /* 0x0054300001037983 */ /* 0x000f280000300800 */
[----:B------:R-:W-:Y:S04]  /*59e50*/  STL.64 [R1+0x53e0], R20 ;  /* 0x0053e01401007387 */ /* 0x000fe80000100a00 */
        /* <DEDUP_REMOVED lines=8> */
[----:B--2---:R-:W-:Y:S04]  /*59ee0*/  STL.64 [R1+0x53f8], R22 ;  /* 0x0053f81601007387 */ /* 0x004fe80000100a00 */
[----:B---3--:R-:W-:Y:S04]  /*59ef0*/  STL.64 [R1+0x53d8], R26 ;  /* 0x0053d81a01007387 */ /* 0x008fe80000100a00 */
[----:B------:R0:W-:Y:S04]  /*59f00*/  STL.64 [R1+0x53d0], R24 ;  /* 0x0053d01801007387 */ /* 0x0001e80000100a00 */
        /* <DEDUP_REMOVED lines=10> */
[----:B----4-:R-:W-:-:S02]  /*59fb0*/  IMAD.MOV.U32 R21, RZ, RZ, R2 ;  /* 0x000000ffff157224 */ /* 0x010fc400078e0002 */
[----:B------:R-:W-:Y:S01]  /*59fc0*/  IMAD.MOV.U32 R20, RZ, RZ, R3 ;  /* 0x000000ffff147224 */ /* 0x000fe200078e0003 */
[----:B------:R-:W4:Y:S04]  /*59fd0*/  LDL.LU R2, [R1+0x10f4] ;  /* 0x0010f40001027983 */ /* 0x000f280000300800 */
[----:B------:R-:W4:Y:S04]  /*59fe0*/  LDL.LU R23, [R1+0x10f0] ;  /* 0x0010f00001177983 */ /* 0x000f280000300800 */
        /* <DEDUP_REMOVED lines=26> */
[----:B----4-:R-:W-:-:S02]  /*5a190*/  IMAD R23, R23, 0x100, R2 ;  /* 0x0000010017177824 */ /* 0x010fc400078e0202 */
[----:B------:R-:W-:Y:S01]  /*5a1a0*/  IMAD R22, R22, 0x100, R3 ;  /* 0x0000010016167824 */ /* 0x000fe200078e0203 */
[----:B--2---:R-:W-:Y:S04]  /*5a1b0*/  STL.64 [R1+0x5360], R10 ;  /* 0x0053600a01007387 */ /* 0x004fe80000100a00 */
[----:B------:R0:W-:Y:S04]  /*5a1c0*/  STL.64 [R1+0x5358], R8 ;  /* 0x0053580801007387 */ /* 0x0001e80000100a00 */
[----:B0-----:R-:W2:Y:S04]  /*5a1d0*/  LDL.LU R8, [R1+0x5e0] ;  /* 0x0005e00001087983 */ /* 0x001ea80000300800 */
[----:B------:R-:W2:Y:S04]  /*5a1e0*/  LDL.LU R9, [R1+0x5e4] ;  /* 0x0005e40001097983 */ /* 0x000ea80000300800 */
[----:B------:R-:W2:Y:S04]  /*5a1f0*/  LDL.LU R10, [R1+0x5e8] ;  /* 0x0005e800010a7983 */ /* 0x000ea80000300800 */
[----:B------:R-:W2:Y:S04]  /*5a200*/  LDL.LU R11, [R1+0x5ec] ;  /* 0x0005ec00010b7983 */ /* 0x000ea80000300800 */
[----:B------:R-:W4:Y:S04]  /*5a210*/  LDL.LU R2, [R1+0x542c] ;  /* 0x00542c0001027983 */ /* 0x000f280000300800 */
[----:B------:R-:W4:Y:S02]  /*5a220*/  LDL.LU R3, [R1+0x5428] ;  /* 0x0054280001037983 */ /* 0x000f240000300800 */
[----:B----4-:R-:W-:Y:S02]  /*5a230*/  HMMA.16816.F32 R12, R12, R2, R24 ;  /* 0x000000020c0c723c */ /* 0x010fe40000001818 */
[----:B------:R-:W4:Y:S04]  /*5a240*/  LDL.LU.64 R26, [R1+0x5420] ;  /* 0x00542000011a7983 */ /* 0x000f280000300a00 */
[----:B------:R-:W4:Y:S04]  /*5a250*/  LDL.LU.64 R24, [R1+0x5418] ;  /* 0x0054180001187983 */ /* 0x000f280000300a00 */
[----:B------:R-:W-:Y:S09]  /*5a260*/  STL [R1+0x5320], R3 ;  /* 0x0053200301007387 */ /* 0x000ff20000100800 */
[----:B------:R0:W-:Y:S04]  /*5a270*/  STL.64 [R1+0x30], R12 ;  /* 0x0000300c01007387 */ /* 0x0001e80000100a00 */
[----:B------:R1:W-:Y:S01]  /*5a280*/  STL.64 [R1+0x38], R14 ;  /* 0x0000380e01007387 */ /* 0x0003e20000100a00 */
[----:B0-----:R-:W-:-:S02]  /*5a290*/  F2FP.F16.E4M3.UNPACK_B R12, R29 ;  /* 0x0000001dff0c723e */ /* 0x001fc400020006ff */
[----:B------:R-:W-:Y:S02]  /*5a2a0*/  F2FP.F16.E4M3.UNPACK_B R13, R0 ;  /* 0x00000000ff0d723e */ /* 0x000fe400020006ff */
[----:B-1----:R-:W-:Y:S02]  /*5a2b0*/  F2FP.F16.E4M3.UNPACK_B R14, R23 ;  /* 0x00000017ff0e723e */ /* 0x002fe400020006ff */
[----:B------:R-:W-:Y:S01]  /*5a2c0*/  F2FP.F16.E4M3.UNPACK_B R15, R22 ;  /* 0x00000016ff0f723e */ /* 0x000fe200020006ff */
[----:B------:R-:W2:Y:S04]  /*5a2d0*/  LDL.LU R29, [R1+0x5414] ;  /* 0x00541400011d7983 */ /* 0x000ea80000300800 */
[----:B------:R-:W2:Y:S02]  /*5a2e0*/  LDL.LU R0, [R1+0x5410] ;  /* 0x0054100001007983 */ /* 0x000ea40000300800 */
[----:B----4-:R-:W-:Y:S02]  /*5a2f0*/  HMMA.16816.F32 R20, R12, R20, R24 ;  /* 0x000000140c14723c */ /* 0x010fe40000001818 */
[----:B------:R-:W4:Y:S04]  /*5a300*/  LDL.LU.64 R26, [R1+0x5408] ;  /* 0x00540800011a7983 */ /* 0x000f280000300a00 */
[----:B------:R-:W4:-:S13]  /*5a310*/  LDL.LU.64 R24, [R1+0x5400] ;  /* 0x0054000001187983 */ /* 0x000f1a0000300a00 */
[----:B------:R-:W-:Y:S04]  /*5a320*/  STL.64 [R1+0x2d0], R20 ;  /* 0x0002d01401007387 */ /* 0x000fe80000100a00 */
[----:B------:R0:W-:Y:S04]  /*5a330*/  STL.64 [R1+0x2d8], R22 ;  /* 0x0002d81601007387 */ /* 0x0001e80000100a00 */
[----:B0-----:R-:W4:Y:S02]  /*5a340*/  LDL.LU.64 R22, [R1+0x53f8] ;  /* 0x0053f80001167983 */ /* 0x001f240000300a00 */
[----:B----4-:R-:W-:Y:S02]  /*5a350*/  HMMA.16816.F32 R20, R12, R22, R24 ;  /* 0x000000160c14723c */ /* 0x010fe40000001818 */
[----:B------:R-:W4:Y:S04]  /*5a360*/  LDL.LU.64 R26, [R1+0x53f0] ;  /* 0x0053f000011a7983 */ /* 0x000f280000300a00 */
[----:B------:R-:W4:-:S13]  /*5a370*/  LDL.LU.64 R24, [R1+0x53e8] ;  /* 0x0053e80001187983 */ /* 0x000f1a0000300a00 */
[----:B------:R0:W-:Y:S04]  /*5a380*/  STL.64 [R1+0x2c0], R20 ;  /* 0x0002c01401007387 */ /* 0x0001e80000100a00 */
[----:B------:R4:W-:Y:S04]  /*5a390*/  STL.64 [R1+0x2c8], R22 ;  /* 0x0002c81601007387 */ /* 0x0009e80000100a00 */
[----:B0-----:R-:W4:Y:S02]  /*5a3a0*/  LDL.LU.64 R20, [R1+0x53e0] ;  /* 0x0053e00001147983 */ /* 0x001f240000300a00 */
[----:B----4-:R-:W-:Y:S02]  /*5a3b0*/  HMMA.16816.F32 R20, R12, R20, R24 ;  /* 0x000000140c14723c */ /* 0x010fe40000001818 */
[----:B------:R-:W4:Y:S04]  /*5a3c0*/  LDL.LU.64 R26, [R1+0x53d8] ;  /* 0x0053d800011a7983 */ /* 0x000f280000300a00 */
[----:B------:R-:W4:-:S13]  /*5a3d0*/  LDL.LU.64 R24, [R1+0x53d0] ;  /* 0x0053d00001187983 */ /* 0x000f1a0000300a00 */
[----:B------:R-:W-:Y:S04]  /*5a3e0*/  STL.64 [R1+0x2b0], R20 ;  /* 0x0002b01401007387 */ /* 0x000fe80000100a00 */
[----:B------:R0:W-:Y:S04]  /*5a3f0*/  STL.64 [R1+0x2b8], R22 ;  /* 0x0002b81601007387 */ /* 0x0001e80000100a00 */
[----:B0-----:R-:W4:Y:S02]  /*5a400*/  LDL.LU.64 R22, [R1+0x53c8] ;  /* 0x0053c80001167983 */ /* 0x001f240000300a00 */
[----:B----4-:R-:W-:Y:S02]  /*5a410*/  HMMA.16816.F32 R20, R12, R22, R24 ;  /* 0x000000160c14723c */ /* 0x010fe40000001818 */
[----:B------:R-:W2:Y:S04]  /*5a420*/  LDL.LU.64 R26, [R1+0x53c0] ;  /* 0x0053c000011a7983 */ /* 0x000ea80000300a00 */
[----:B------:R-:W2:-:S13]  /*5a430*/  LDL.LU.64 R24, [R1+0x53b8] ;  /* 0x0053b80001187983 */ /* 0x000e9a0000300a00 */
[----:B------:R-:W-:Y:S04]  /*5a440*/  STL.64 [R1+0x2a0], R20 ;  /* 0x0002a01401007387 */ /* 0x000fe80000100a00 */
[----:B------:R0:W-:Y:S04]  /*5a450*/  STL.64 [R1+0x2a8], R22 ;  /* 0x0002a81601007387 */ /* 0x0001e80000100a00 */
[----:B0-----:R-:W4:Y:S04]  /*5a460*/  LDL.LU.64 R22, [R1+0x53b0] ;  /* 0x0053b00001167983 */ /* 0x001f280000300a00 */
[----:B------:R-:W4:Y:S01]  /*5a470*/  LDL.LU.64 R20, [R1+0x53a8] ;  /* 0x0053a80001147983 */ /* 0x000f220000300a00 */
        /* <DEDUP_REMOVED lines=13> */
[----:B------:R-:W3:Y:S04]  /*5a550*/  LDL.LU.64 R22, [R1+0x5380] ;  /* 0x0053800001167983 */ /* 0x000ee80000300a00 */
[----:B------:R-:W2:-:S13]  /*5a560*/  LDL.LU.64 R20, [R1+0x5378] ;  /* 0x0053780001147983 */ /* 0x000e9a0000300a00 */
[----:B------:R0:W-:Y:S04]  /*5a570*/  STL.64 [R1+0x270], R24 ;  /* 0x0002701801007387 */ /* 0x0001e80000100a00 */
[----:B------:R1:W-:Y:S04]  /*5a580*/  STL.64 [R1+0x278], R26 ;  /* 0x0002781a01007387 */ /* 0x0003e80000100a00 */
[----:B0-----:R-:W4:Y:S04]  /*5a590*/  LDL.LU R24, [R1+0x5c0] ;  /* 0x0005c00001187983 */ /* 0x001f280000300800 */
[----:B------:R-:W4:Y:S04]  /*5a5a0*/  LDL.LU R25, [R1+0x5c4] ;  /* 0x0005c40001197983 */ /* 0x000f280000300800 */
[----:B-1----:R-:W4:Y:S04]  /*5a5b0*/  LDL.LU R26, [R1+0x5c8] ;  /* 0x0005c800011a7983 */ /* 0x002f280000300800 */
[----:B------:R-:W4:Y:S01]  /*5a5c0*/  LDL.LU R27, [R1+0x5cc] ;  /* 0x0005cc00011b7983 */ /* 0x000f220000300800 */
[----:B---3--:R-:W-:-:S15]  /*5a5d0*/  HMMA.16816.F32 R16, R12, R22, R16 ;  /* 0x000000160c10723c */ /* 0x008fde0000001810 */
[----:B------:R-:W-:-:S04]  /*5a5e0*/  NOP ;  /* 0x0000000000007918 */ /* 0x000fc80000000000 */
[----:B------:R-:W-:Y:S04]  /*5a5f0*/  STL.64 [R1+0x260], R16 ;  /* 0x0002601001007387 */ /* 0x000fe80000100a00 */
[----:B------:R0:W-:Y:S04]  /*5a600*/  STL.64 [R1+0x268], R18 ;  /* 0x0002681201007387 */ /* 0x0001e80000100a00 */
[----:B0-----:R-:W3:Y:S01]  /*5a610*/  LDL.LU.64 R18, [R1+0x5370] ;  /* 0x0053700001127983 */ /* 0x001ee20000300a00 */
[----:B--2---:R-:W-:Y:S03]  /*5a620*/  HMMA.16816.F32 R20, R12, R20, R4 ;  /* 0x000000140c14723c */ /* 0x004fe60000001804 */
[----:B------:R-:W2:Y:S04]  /*5a630*/  LDL.LU.64 R16, [R1+0x5368] ;  /* 0x0053680001107983 */ /* 0x000ea80000300a00 */
[----:B------:R-:W2:-:S12]  /*5a640*/  LDL.LU R4, [R1+0x5b0] ;  /* 0x0005b00001047983 */ /* 0x000e980000300800 */
[----:B------:R0:W-:Y:S04]  /*5a650*/  STL.64 [R1+0x250], R20 ;  /* 0x0002501401007387 */ /* 0x0001e80000100a00 */
[----:B------:R1:W-:Y:S04]  /*5a660*/  STL.64 [R1+0x258], R22 ;  /* 0x0002581601007387 */ /* 0x0003e80000100a00 */
[----:B------:R-:W2:Y:S04]  /*5a670*/  LDL.LU R5, [R1+0x5b4] ;  /* 0x0005b40001057983 */ /* 0x000ea80000300800 */
[----:B------:R-:W2:Y:S04]  /*5a680*/  LDL.LU R6, [R1+0x5b8] ;  /* 0x0005b80001067983 */ /* 0x000ea80000300800 */
[----:B------:R-:W2:Y:S04]  /*5a690*/  LDL.LU R7, [R1+0x5bc] ;  /* 0x0005bc0001077983 */ /* 0x000ea80000300800 */
[----:B0-----:R-:W2:Y:S04]  /*5a6a0*/  LDL.LU R20, [R1+0x5a0] ;  /* 0x0005a00001147983 */ /* 0x001ea80000300800 */
[----:B------:R-:W2:Y:S04]  /*5a6b0*/  LDL.LU R21, [R1+0x5a4] ;  /* 0x0005a40001157983 */ /* 0x000ea80000300800 */
[----:B-1----:R-:W2:Y:S01]  /*5a6c0*/  LDL.LU R22, [R1+0x5a8] ;  /* 0x0005a80001167983 */ /* 0x002ea20000300800 */
[----:B---3--:R-:W-:-:S15]  /*5a6d0*/  HMMA.16816.F32 R8, R12, R18, R8 ;  /* 0x000000120c08723c */ /* 0x008fde0000001808 */
[----:B------:R-:W-:-:S04]  /*5a6e0*/  NOP ;  /* 0x0000000000007918 */ /* 0x000fc80000000000 */
[----:B------:R-:W-:Y:S04]  /*5a6f0*/  STL.64 [R1+0x240], R8 ;  /* 0x0002400801007387 */ /* 0x000fe80000100a00 */
[----:B------:R0:W-:Y:S04]  /*5a700*/  STL.64 [R1+0x248], R10 ;  /* 0x0002480a01007387 */ /* 0x0001e80000100a00 */
[----:B0-----:R-:W2:Y:S04]  /*5a710*/  LDL.LU.64 R10, [R1+0x5360] ;  /* 0x00536000010a7983 */ /* 0x001ea80000300a00 */
[----:B------:R-:W2:Y:S02]  /*5a720*/  LDL.LU.64 R8, [R1+0x5358] ;  /* 0x0053580001087983 */ /* 0x000ea40000300a00 */
[C---:B--2---:R-:W-:Y:S02]  /*5a730*/  HMMA.16816.F32 R16, R12.reuse, R16, R8 ;  /* 0x000000100c10723c */ /* 0x044fe40000001808 */
[----:B------:R-:W4:Y:S04]  /*5a740*/  LDL.LU.64 R10, [R1+0x5350] ;  /* 0x00535000010a7983 */ /* 0x000f280000300a00 */
[----:B------:R-:W2:Y:S02]  /*5a750*/  LDL.LU.64 R8, [R1+0x5348] ;  /* 0x0053480001087983 */ /* 0x000ea40000300a00 */
[----:B----4-:R-:W-:-:S15]  /*5a760*/  HMMA.16816.F32 R24, R12, R10, R24 ;  /* 0x0000000a0c18723c */ /* 0x010fde0000001818 */
[----:B------:R-:W-:-:S04]  /*5a770*/  NOP ;  /* 0x0000000000007918 */ /* 0x000fc80000000000 */
[----:B------:R0:W-:Y:S04]  /*5a780*/  STL.64 [R1+0x220], R24 ;  /* 0x0002201801007387 */ /* 0x0001e80000100a00 */
[----:B------:R-:W-:Y:S04]  /*5a790*/  STL.64 [R1+0x230], R16 ;  /* 0x0002301001007387 */ /* 0x000fe80000100a00 */
[----:B------:R-:W-:Y:S04]  /*5a7a0*/  STL.64 [R1+0x238], R18 ;  /* 0x0002381201007387 */ /* 0x000fe80000100a00 */
[----:B------:R1:W-:Y:S04]  /*5a7b0*/  STL [R1+0x228], R26 ;  /* 0x0002281a01007387 */ /* 0x0003e80000100800 */
[----:B------:R-:W3:Y:S04]  /*5a7c0*/  LDL.LU R11, [R1+0xadc] ;  /* 0x000adc00010b7983 */ /* 0x000ee80000300800 */
[----:B0-----:R-:W4:Y:S04]  /*5a7d0*/  LDL.LU R24, [R1+0xae8] ;  /* 0x000ae80001187983 */ /* 0x001f280000300800 */
[----:B------:R-:W4:Y:S04]  /*5a7e0*/  LDL.LU R25, [R1+0xaec] ;  /* 0x000aec0001197983 */ /* 0x000f280000300800 */
[----:B-1----:R-:W3:Y:S04]  /*5a7f0*/  LDL.LU R26, [R1+0xaf8] ;  /* 0x000af800011a7983 */ /* 0x002ee80000300800 */
[----:B------:R-:W3:Y:S04]  /*5a800*/  LDL.LU R16, [R1+0x7b0] ;  /* 0x0007b00001107983 */ /* 0x000ee80000300800 */
[----:B------:R-:W3:Y:S04]  /*5a810*/  LDL.LU R17, [R1+0x7b4] ;  /* 0x0007b40001117983 */ /* 0x000ee80000300800 */
[----:B------:R-:W3:Y:S04]  /*5a820*/  LDL.LU R18, [R1+0x7b8] ;  /* 0x0007b80001127983 */ /* 0x000ee80000300800 */
[----:B------:R-:W3:Y:S04]  /*5a830*/  LDL.LU R19, [R1+0x7bc] ;  /* 0x0007bc0001137983 */ /* 0x000ee80000300800 */
[----:B------:R-:W4:Y:S01]  /*5a840*/  LDL.LU R3, [R1+0x1104] ;  /* 0x0011040001037983 */ /* 0x000f220000300800 */
[----:B--2---:R-:W-:Y:S03]  /*5a850*/  HMMA.16816.F32 R4, R12, R8, R4 ;  /* 0x000000080c04723c */ /* 0x004fe60000001804 */
[----:B---3--:R0:W-:Y:S04]  /*5a860*/  STL.64 [R1+0x5300], R18 ;  /* 0x0053001201007387 */ /* 0x0081e80000100a00 */
[----:B0-----:R-:W2:Y:S04]  /*5a870*/  LDL.LU R18, [R1+0xac8] ;  /* 0x000ac80001127983 */ /* 0x001ea80000300800 */
[----:B------:R-:W2:Y:S04]  /*5a880*/  LDL.LU R19, [R1+0xacc] ;  /* 0x000acc0001137983 */ /* 0x000ea80000300800 */
[----:B------:R0:W-:Y:S04]  /*5a890*/  STL.64 [R1+0x52f8], R16 ;  /* 0x0052f81001007387 */ /* 0x0001e80000100a00 */
[----:B0-----:R-:W3:Y:S04]  /*5a8a0*/  LDL.LU R16, [R1+0x111c] ;  /* 0x00111c0001107983 */ /* 0x001ee80000300800 */
[----:B------:R-:W3:Y:S01]  /*5a8b0*/  LDL.LU R17, [R1+0x1118] ;  /* 0x0011180001117983 */ /* 0x000ee20000300800 */
[----:B------:R-:W-:-:S02]  /*5a8c0*/  IMAD.MOV.U32 R23, RZ, RZ, R0 ;  /* 0x000000ffff177224 */ /* 0x000fc400078e0000 */
[----:B------:R-:W-:Y:S01]  /*5a8d0*/  IMAD.MOV.U32 R0, RZ, RZ, R27 ;  /* 0x000000ffff007224 */ /* 0x000fe200078e001b */
[----:B--2---:R-:W-:Y:S04]  /*5a8e0*/  STL.64 [R1+0x5330], R18 ;  /* 0x0053301201007387 */ /* 0x004fe80000100a00 */
[----:B---3--:R0:W-:Y:S04]  /*5a8f0*/  STL.64 [R1+0x5328], R16 ;  /* 0x0053281001007387 */ /* 0x0081e80000100a00 */
[----:B0-----:R-:W2:Y:S04]  /*5a900*/  LDL.LU R16, [R1+0x590] ;  /* 0x0005900001107983 */ /* 0x001ea80000300800 */
[----:B------:R-:W2:Y:S04]  /*5a910*/  LDL.LU R17, [R1+0x594] ;  /* 0x0005940001117983 */ /* 0x000ea80000300800 */
[----:B------:R-:W2:Y:S04]  /*5a920*/  LDL.LU R18, [R1+0x598] ;  /* 0x0005980001127983 */ /* 0x000ea80000300800 */
[----:B------:R-:W2:Y:S04]  /*5a930*/  LDL.LU R19, [R1+0x59c] ;  /* 0x00059c0001137983 */ /* 0x000ea80000300800 */
[----:B------:R0:W-:Y:S04]  /*5a940*/  STL [R1+0x4cd8], R0 ;  /* 0x004cd80001007387 */ /* 0x0001e80000100800 */
[----:B0-----:R-:W3:Y:S04]  /*5a950*/  LDL.LU R0, [R1+0x1110] ;  /* 0x0011100001007983 */ /* 0x001ee80000300800 */
[----:B------:R-:W-:Y:S04]  /*5a960*/  STL.64 [R1+0x210], R4 ;  /* 0x0002100401007387 */ /* 0x000fe80000100a00 */
[----:B------:R0:W-:Y:S04]  /*5a970*/  STL.64 [R1+0x218], R6 ;  /* 0x0002180601007387 */ /* 0x0001e80000100a00 */
[----:B0-----:R-:W2:Y:S04]  /*5a980*/  LDL.LU.64 R6, [R1+0x5340] ;  /* 0x0053400001067983 */ /* 0x001ea80000300a00 */
[----:B------:R-:W3:Y:S01]  /*5a990*/  LDL.LU.64 R4, [R1+0x5338] ;  /* 0x0053380001047983 */ /* 0x000ee20000300a00 */
[----:B--2---:R-:W-:Y:S03]  /*5a9a0*/  HMMA.16816.F32 R20, R12, R6, R20 ;  /* 0x000000060c14723c */ /* 0x004fe60000001814 */
[----:B------:R-:W2:Y:S04]  /*5a9b0*/  LDL.LU R6, [R1+0x1108] ;  /* 0x0011080001067983 */ /* 0x000ea80000300800 */
[----:B------:R-:W2:-:S12]  /*5a9c0*/  LDL.LU R7, [R1+0x1114] ;  /* 0x0011140001077983 */ /* 0x000e980000300800 */
[----:B------:R-:W-:Y:S04]  /*5a9d0*/  STL.64 [R1+0x200], R20 ;  /* 0x0002001401007387 */ /* 0x000fe80000100a00 */
[----:B------:R-:W-:Y:S04]  /*5a9e0*/  STL.64 [R1+0x208], R22 ;  /* 0x0002081601007387 */ /* 0x000fe80000100a00 */
[----:B------:R-:W2:Y:S01]  /*5a9f0*/  LDL.LU R10, [R1+0xad8] ;  /* 0x000ad800010a7983 */ /* 0x000ea20000300800 */
[----:B---3--:R-:W-:Y:S03]  /*5aa00*/  HMMA.16816.F32 R16, R12, R4, R16 ;  /* 0x000000040c10723c */ /* 0x008fe60000001810 */
[----:B--2---:R0:W-:Y:S04]  /*5aa10*/  STL.64 [R1+0x5318], R10 ;  /* 0x0053180a01007387 */ /* 0x0041e80000100a00 */
[----:B------:R-:W2:Y:S04]  /*5aa20*/  LDL.LU R8, [R1+0x580] ;  /* 0x0005800001087983 */ /* 0x000ea80000300800 */
[----:B------:R-:W2:Y:S04]  /*5aa30*/  LDL.LU R9, [R1+0x584] ;  /* 0x0005840001097983 */ /* 0x000ea80000300800 */
[----:B0-----:R-:W2:Y:S04]  /*5aa40*/  LDL.LU R10, [R1+0x588] ;  /* 0x00058800010a7983 */ /* 0x001ea80000300800 */
[----:B------:R-:W2:Y:S04]  /*5aa50*/  LDL.LU R11, [R1+0x58c] ;  /* 0x00058c00010b7983 */ /* 0x000ea80000300800 */
[----:B------:R-:W3:Y:S04]  /*5aa60*/  LDL.LU R27, [R1+0xafc] ;  /* 0x000afc00011b7983 */ /* 0x000ee80000300800 */
[----:B---3--:R-:W-:Y:S04]  /*5aa70*/  STL.64 [R1+0x5310], R26 ;  /* 0x0053101a01007387 */ /* 0x008fe80000100a00 */
[----:B----4-:R0:W-:Y:S04]  /*5aa80*/  STL.64 [R1+0x5308], R24 ;  /* 0x0053081801007387 */ /* 0x0101e80000100a00 */
[----:B0-----:R-:W3:Y:S04]  /*5aa90*/  LDL.LU R24, [R1+0x6e0] ;  /* 0x0006e00001187983 */ /* 0x001ee80000300800 */
[----:B------:R-:W3:Y:S04]  /*5aaa0*/  LDL.LU R25, [R1+0x6e4] ;  /* 0x0006e40001197983 */ /* 0x000ee80000300800 */
[----:B------:R-:W3:Y:S04]  /*5aab0*/  LDL.LU R26, [R1+0x6e8] ;  /* 0x0006e800011a7983 */ /* 0x000ee80000300800 */
[----:B------:R-:W3:Y:S04]  /*5aac0*/  LDL.LU R27, [R1+0x6ec] ;  /* 0x0006ec00011b7983 */ /* 0x000ee80000300800 */
[----:B------:R-:W4:Y:S04]  /*5aad0*/  LDL.LU R28, [R1+0xb08] ;  /* 0x000b0800011c7983 */ /* 0x000f280000300800 */
[----:B------:R-:W2:Y:S04]  /*5aae0*/  LDL.LU R20, [R1+0x800] ;  /* 0x0008000001147983 */ /* 0x000ea80000300800 */
[----:B------:R-:W2:Y:S04]  /*5aaf0*/  LDL.LU R21, [R1+0x804] ;  /* 0x0008040001157983 */ /* 0x000ea80000300800 */
[----:B------:R-:W2:Y:S04]  /*5ab00*/  LDL.LU R22, [R1+0x808] ;  /* 0x0008080001167983 */ /* 0x000ea80000300800 */
[----:B------:R-:W2:Y:S04]  /*5ab10*/  LDL.LU R23, [R1+0x80c] ;  /* 0x00080c0001177983 */ /* 0x000ea80000300800 */
[----:B------:R-:W2:Y:S04]  /*5ab20*/  LDL.LU R29, [R1+0xb0c] ;  /* 0x000b0c00011d7983 */ /* 0x000ea80000300800 */
[----:B------:R-:W-:Y:S04]  /*5ab30*/  STL.64 [R1+0x1f0], R16 ;  /* 0x0001f01001007387 */ /* 0x000fe80000100a00 */
[----:B------:R0:W-:Y:S04]  /*5ab40*/  STL.64 [R1+0x1f8], R18 ;  /* 0x0001f81201007387 */ /* 0x0001e80000100a00 */
[----:B0-----:R-:W2:Y:S04]  /*5ab50*/  LDL.LU.64 R18, [R1+0x5330] ;  /* 0x0053300001127983 */ /* 0x001ea80000300a00 */
[----:B------:R-:W2:Y:S04]  /*5ab60*/  LDL.LU.64 R16, [R1+0x5328] ;  /* 0x0053280001107983 */ /* 0x000ea80000300a00 */
[----:B------:R-:W2:Y:S04]  /*5ab70*/  LDL.LU R4, [R1+0x1100] ;  /* 0x0011000001047983 */ /* 0x000ea80000300800 */
[----:B------:R-:W3:Y:S01]  /*5ab80*/  LDL.LU R5, [R1+0x110c] ;  /* 0x00110c0001057983 */ /* 0x000ee20000300800 */
[----:B--2---:R-:W-:-:S03]  /*5ab90*/  IMAD R4, R4, 0x100, R3 ;  /* 0x0000010004047824 */ /* 0x004fc600078e0203 */
[----:B------:R-:W2:Y:S01]  /*5aba0*/  LDL.LU R3, [R1+0x5320] ;  /* 0x0053200001037983 */ /* 0x000ea20000300800 */
[----:B---3--:R-:W-:Y:S02]  /*5abb0*/  IMAD R5, R6, 0x100, R5 ;  /* 0x0000010006057824 */ /* 0x008fe400078e0205 */
[----:B------:R-:W-:Y:S02]  /*5abc0*/  IMAD R6, R0, 0x100, R7 ;  /* 0x0000010000067824 */ /* 0x000fe400078e0207 */
[----:B------:R-:W-:Y:S01]  /*5abd0*/  IMAD R7, R17, 0x100, R16 ;  /* 0x0000010011077824 */ /* 0x000fe200078e0210 */
[----:B------:R-:W-:Y:S02]  /*5abe0*/  F2FP.F16.E4M3.UNPACK_B R16, R18.H1 ;  /* 0x00000012ff10723e */ /* 0x000fe400030006ff */
[----:B------:R-:W-:Y:S01]  /*5abf0*/  F2FP.F16.E4M3.UNPACK_B R17, R19.H1 ;  /* 0x00000013ff11723e */ /* 0x000fe200030006ff */
[----:B--2---:R-:W-:Y:S01]  /*5ac00*/  HMMA.16816.F32 R12, R12, R2, R8 ;  /* 0x000000020c0c723c */ /* 0x004fe20000001808 */
[----:B------:R-:W2:-:S15]  /*5ac10*/  LDL.LU.64 R10, [R1+0x5318] ;  /* 0x00531800010a7983 */ /* 0x000e9e0000300a00 */
[----:B------:R-:W-:-:S03]  /*5ac20*/  NOP ;  /* 0x0000000000007918 */ /* 0x000fc60000000000 */
[----:B------:R0:W-:Y:S04]  /*5ac30*/  STL.64 [R1+0x20], R12 ;  /* 0x0000200c01007387 */ /* 0x0001e80000100a00 */
[----:B------:R1:W-:Y:S04]  /*5ac40*/  STL.64 [R1+0x28], R14 ;  /* 0x0000280e01007387 */ /* 0x0003e80000100a00 */
[----:B------:R-:W-:Y:S04]  /*5ac50*/  STL [R1+0x18], R16 ;  /* 0x0000181001007387 */ /* 0x000fe80000100800 */
[----:B------:R3:W-:Y:S01]  /*5ac60*/  STL [R1+0x1c], R17 ;  /* 0x00001c1101007387 */ /* 0x0007e20000100800 */
[----:B0-----:R-:W-:-:S02]  /*5ac70*/  F2FP.F16.E4M3.UNPACK_B R12, R4 ;  /* 0x00000004ff0c723e */ /* 0x001fc400020006ff */
[----:B------:R-:W-:Y:S02]  /*5ac80*/  F2FP.F16.E4M3.UNPACK_B R13, R5 ;  /* 0x00000005ff0d723e */ /* 0x000fe400020006ff */
[----:B-1----:R-:W-:Y:S02]  /*5ac90*/  F2FP.F16.E4M3.UNPACK_B R14, R6 ;  /* 0x00000006ff0e723e */ /* 0x002fe400020006ff */
[----:B------:R-:W-:Y:S01]  /*5aca0*/  F2FP.F16.E4M3.UNPACK_B R15, R7 ;  /* 0x00000007ff0f723e */ /* 0x000fe200020006ff */
[----:B------:R-:W4:Y:S04]  /*5acb0*/  LDL.LU R4, [R1+0x740] ;  /* 0x0007400001047983 */ /* 0x000f280000300800 */
[----:B------:R-:W4:Y:S04]  /*5acc0*/  LDL.LU R5, [R1+0x744] ;  /* 0x0007440001057983 */ /* 0x000f280000300800 */
[----:B------:R-:W4:Y:S04]  /*5acd0*/  LDL.LU R6, [R1+0x748] ;  /* 0x0007480001067983 */ /* 0x000f280000300800 */
[----:B------:R-:W4:Y:S01]  /*5ace0*/  LDL.LU R7, [R1+0x74c] ;  /* 0x00074c0001077983 */ /* 0x000f220000300800 */
[----:B---3--:R-:W-:Y:S03]  /*5acf0*/  HMMA.16816.F32 R16, R12, R16, R24 ;  /* 0x000000100c10723c */ /* 0x008fe60000001818 */
[----:B------:R-:W3:Y:S04]  /*5ad00*/  LDL.LU.64 R26, [R1+0x5310] ;  /* 0x00531000011a7983 */ /* 0x000ee80000300a00 */
[----:B------:R-:W3:-:S12]  /*5ad10*/  LDL.LU.64 R24, [R1+0x5308] ;  /* 0x0053080001187983 */ /* 0x000ed80000300a00 */
[----:B------:R-:W-:Y:S04]  /*5ad20*/  STL.64 [R1+0x310], R16 ;  /* 0x0003101001007387 */ /* 0x000fe80000100a00 */
[----:B------:R0:W-:Y:S04]  /*5ad30*/  STL.64 [R1+0x318], R18 ;  /* 0x0003181201007387 */ /* 0x0001e80000100a00 */
[----:B0-----:R-:W3:Y:S04]  /*5ad40*/  LDL.LU.64 R18, [R1+0x5300] ;  /* 0x0053000001127983 */ /* 0x001ee80000300a00 */
[----:B------:R-:W3:Y:S01]  /*5ad50*/  LDL.LU.64 R16, [R1+0x52f8] ;  /* 0x0052f80001107983 */ /* 0x000ee20000300a00 */
[----:B--2---:R-:W-:-:S02]  /*5ad60*/  F2FP.F16.E4M3.UNPACK_B R8, R10.H1 ;  /* 0x0000000aff08723e */ /* 0x004fc400030006ff */
[----:B------:R-:W-:-:S05]  /*5ad70*/  F2FP.F16.E4M3.UNPACK_B R9, R11.H1 ;  /* 0x0000000bff09723e */ /* 0x000fca00030006ff */
[----:B------:R4:W-:Y:S02]  /*5ad80*/  STL.64 [R1+0x10], R8 ;  /* 0x0000100801007387 */ /* 0x0009e40000100a00 */
[----:B----4-:R-:W-:Y:S01]  /*5ad90*/  HMMA.16816.F32 R8, R12, R8, R4 ;  /* 0x000000080c08723c */ /* 0x010fe20000001804 */
[----:B---3--:R-:W-:Y:S02]  /*5ada0*/  F2FP.F16.E4M3.UNPACK_B R2, R24.H1 ;  /* 0x00000018ff02723e */ /* 0x008fe400030006ff */
[----:B------:R-:W-:-:S15]  /*5adb0*/  F2FP.F16.E4M3.UNPACK_B R3, R25.H1 ;  /* 0x00000019ff03723e */ /* 0x000fde00030006ff */
[----:B------:R-:W-:Y:S01]  /*5adc0*/  NOP ;  /* 0x0000000000007918 */ /* 0x000fe20000000000 */
[----:B------:R-:W-:Y:S04]  /*5add0*/  STL.64 [R1+0x360], R8 ;  /* 0x0003600801007387 */ /* 0x000fe80000100a00 */
[----:B------:R0:W-:Y:S01]  /*5ade0*/  STL.64 [R1+0x368], R10 ;  /* 0x0003680a01007387 */ /* 0x0001e20000100a00 */
[----:B------:R-:W-:Y:S02]  /*5adf0*/  F2FP.F16.E4M3.UNPACK_B R4, R26.H1 ;  /* 0x0000001aff04723e */ /* 0x000fe400030006ff */
[----:B------:R-:W-:Y:S01]  /*5ae00*/  F2FP.F16.E4M3.UNPACK_B R5, R27.H1 ;  /* 0x0000001bff05723e */ /* 0x000fe200030006ff */
[C---:B0-----:R-:W-:Y:S01]  /*5ae10*/  HMMA.16816.F32 R8, R12.reuse, R2, R16 ;  /* 0x000000020c08723c */ /* 0x041fe20000001810 */
[----:B------:R-:W-:Y:S04]  /*5ae20*/  STL.64 [R1+0x8], R2 ;  /* 0x0000080201007387 */ /* 0x000fe80000100a00 */
[----:B------:R-:W2:Y:S04]  /*5ae30*/  LDL.LU R26, [R1+0xb18] ;  /* 0x000b1800011a7983 */ /* 0x000ea80000300800 */
[----:B------:R-:W3:Y:S10]  /*5ae40*/  LDL.LU R16, [R1+0x840] ;  /* 0x0008400001107983 */ /* 0x000ef40000300800 */
[----:B------:R-:W-:Y:S04]  /*5ae50*/  STL.64 [R1+0x3d0], R8 ;  /* 0x0003d00801007387 */ /* 0x000fe80000100a00 */
[----:B------:R0:W-:Y:S02]  /*5ae60*/  STL.64 [R1+0x3d8], R10 ;  /* 0x0003d80a01007387 */ /* 0x0001e40000100a00 */
[----:B0-----:R-:W-:Y:S02]  /*5ae70*/  HMMA.16816.F32 R8, R12, R4, R20 ;  /* 0x000000040c08723c */ /* 0x001fe40000001814 */
[----:B------:R0:W-:Y:S04]  /*5ae80*/  STL [R1], R4 ;  /* 0x0000000401007387 */ /* 0x0001e80000100800 */
[----:B------:R-:W3:Y:S04]  /*5ae90*/  LDL.LU R17, [R1+0x844] ;  /* 0x0008440001117983 */ /* 0x000ee80000300800 */
[----:B------:R-:W3:Y:S04]  /*5aea0*/  LDL.LU R18, [R1+0x848] ;  /* 0x0008480001127983 */ /* 0x000ee80000300800 */
[----:B------:R-:W3:Y:S04]  /*5aeb0*/  LDL.LU R19, [R1+0x84c] ;  /* 0x00084c0001137983 */ /* 0x000ee80000300800 */
[----:B------:R1:W-:Y:S01]  /*5aec0*/  STL [R1+0x4], R5 ;  /* 0x0000040501007387 */ /* 0x0003e20000100800 */
[----:B------:R-:W-:-:S02]  /*5aed0*/  IMAD.MOV.U32 R3, RZ, RZ, R4 ;  /* 0x000000ffff037224 */ /* 0x000fc400078e0004 */
[----:B------:R-:W-:Y:S01]  /*5aee0*/  IMAD.MOV.U32 R2, RZ, RZ, R5 ;  /* 0x000000ffff027224 */ /* 0x000fe200078e0005 */
[----:B------:R-:W-:Y:S04]  /*5aef0*/  STL.64 [R1+0x410], R8 ;  /* 0x0004100801007387 */ /* 0x000fe80000100a00 */
[----:B------:R-:W-:Y:S04]  /*5af00*/  STL.64 [R1+0x418], R10 ;  /* 0x0004180a01007387 */ /* 0x000fe80000100a00 */
[----:B------:R-:W4:Y:S04]  /*5af10*/  LDL.LU R27, [R1+0xb1c] ;  /* 0x000b1c00011b7983 */ /* 0x000f280000300800 */
[----:B------:R-:W2:Y:S04]  /*5af20*/  LDL.LU R24, [R1+0xb28] ;  /* 0x000b280001187983 */ /* 0x000ea80000300800 */
[----:B------:R-:W2:Y:S04]  /*5af30*/  LDL.LU R25, [R1+0xb2c] ;  /* 0x000b2c0001197983 */ /* 0x000ea80000300800 */
[----:B------:R-:W2:Y:S04]  /*5af40*/  LDL.LU R22, [R1+0xb38] ;  /* 0x000b380001167983 */ /* 0x000ea80000300800 */
[----:B------:R-:W2:Y:S04]  /*5af50*/  LDL.LU R23, [R1+0xb3c] ;  /* 0x000b3c0001177983 */ /* 0x000ea80000300800 */
[----:B------:R-:W2:Y:S04]  /*5af60*/  LDL.LU R20, [R1+0xb48] ;  /* 0x000b480001147983 */ /* 0x000ea80000300800 */
[----:B0-----:R-:W2:Y:S04]  /*5af70*/  LDL.LU R4, [R1+0x8d0] ;  /* 0x0008d00001047983 */ /* 0x001ea80000300800 */
[----:B-1----:R-:W2:Y:S04]  /*5af80*/  LDL.LU R5, [R1+0x8d4] ;  /* 0x0008d40001057983 */ /* 0x002ea80000300800 */
[----:B------:R-:W2:Y:S04]  /*5af90*/  LDL.LU R6, [R1+0x8d8] ;  /* 0x0008d80001067983 */ /* 0x000ea80000300800 */
[----:B------:R-:W2:Y:S01]  /*5afa0*/  LDL.LU R7, [R1+0x8dc] ;  /* 0x0008dc0001077983 */ /* 0x000ea20000300800 */
[----:B------:R-:W-:-:S02]  /*5afb0*/  F2FP.F16.E4M3.UNPACK_B R28, R28.H1 ;  /* 0x0000001cff1c723e */ /* 0x000fc400030006ff */
[----:B------:R-:W-:Y:S01]  /*5afc0*/  F2FP.F16.E4M3.UNPACK_B R29, R29.H1 ;  /* 0x0000001dff1d723e */ /* 0x000fe200030006ff */
[----:B--2---:R-:W-:Y:S04]  /*5afd0*/  STL.64 [R1+0x52e0], R6 ;  /* 0x0052e00601007387 */ /* 0x004fe80000100a00 */
[----:B------:R0:W-:Y:S04]  /*5afe0*/  STL.64 [R1+0x52d8], R4 ;  /* 0x0052d80401007387 */ /* 0x0001e80000100a00 */
[----:B0-----:R-:W2:Y:S04]  /*5aff0*/  LDL.LU R4, [R1+0x8a0] ;  /* 0x0008a00001047983 */ /* 0x001ea80000300800 */
[----:B------:R-:W2:Y:S04]  /*5b000*/  LDL.LU R5, [R1+0x8a4] ;  /* 0x0008a40001057983 */ /* 0x000ea80000300800 */
[----:B------:R-:W2:Y:S04]  /*5b010*/  LDL.LU R6, [R1+0x8a8] ;  /* 0x0008a80001067983 */ /* 0x000ea80000300800 */
[----:B------:R-:W2:Y:S01]  /*5b020*/  LDL.LU R7, [R1+0x8ac] ;  /* 0x0008ac0001077983 */ /* 0x000ea20000300800 */
[----:B---3--:R-:W-:Y:S01]  /*5b030*/  HMMA.16816.F32 R8, R12, R28, R16 ;  /* 0x0000001c0c08723c */ /* 0x008fe20000001810 */
[----:B------:R-:W-:-:S02]  /*5b040*/  F2FP.F16.E4M3.UNPACK_B R26, R26.H1 ;  /* 0x0000001aff1a723e */ /* 0x000fc400030006ff */
        /* <DEDUP_REMOVED lines=9> */
[----:B------:R-:W-:Y:S04]  /*5b0e0*/  STL.64 [R1+0x460], R8 ;  /* 0x0004600801007387 */ /* 0x000fe80000100a00 */
[----:B------:R0:W-:Y:S04]  /*5b0f0*/  STL.64 [R1+0x468], R10 ;  /* 0x0004680a01007387 */ /* 0x0001e80000100a00 */
[----:B------:R-:W3:Y:S04]  /*5b100*/  LDL.LU R16, [R1+0xb68] ;  /* 0x000b680001107983 */ /* 0x000ee80000300800 */
[----:B------:R-:W3:Y:S04]  /*5b110*/  LDL.LU R17, [R1+0xb6c] ;  /* 0x000b6c0001117983 */ /* 0x000ee80000300800 */
[----:B0-----:R-:W3:Y:S04]  /*5b120*/  LDL.LU R10, [R1+0xb78] ;  /* 0x000b7800010a7983 */ /* 0x001ee80000300800 */
[----:B------:R-:W3:Y:S01]  /*5b130*/  LDL.LU R11, [R1+0xb7c] ;  /* 0x000b7c00010b7983 */ /* 0x000ee20000300800 */
[----:B----4-:R-:W-:-:S07]  /*5b140*/  F2FP.F16.E4M3.UNPACK_B R27, R27.H1 ;  /* 0x0000001bff1b723e */ /* 0x010fce00030006ff */
[----:B--2---:R-:W-:Y:S01]  /*5b150*/  HMMA.16816.F32 R4, R12, R26, R4 ;  /* 0x0000001a0c04723c */ /* 0x004fe20000001804 */
[----:B---3--:R0:W-:Y:S04]  /*5b160*/  STL.64 [R1+0x52d0], R10 ;  /* 0x0052d00a01007387 */ /* 0x0081e80000100a00 */
[----:B------:R-:W2:Y:S04]  /*5b170*/  LDL.LU R8, [R1+0x900] ;  /* 0x0009000001087983 */ /* 0x000ea80000300800 */
[----:B------:R-:W2:Y:S04]  /*5b180*/  LDL.LU R9, [R1+0x904] ;  /* 0x0009040001097983 */ /* 0x000ea80000300800 */
[----:B0-----:R-:W2:Y:S04]  /*5b190*/  LDL.LU R10, [R1+0x908] ;  /* 0x00090800010a7983 */ /* 0x001ea80000300800 */
[----:B------:R-:W2:Y:S04]  /*5b1a0*/  LDL.LU R11, [R1+0x90c] ;  /* 0x00090c00010b7983 */ /* 0x000ea80000300800 */
[----:B------:R-:W-:Y:S04]  /*5b1b0*/  STL [R1+0x5294], R28 ;  /* 0x0052941c01007387 */ /* 0x000fe80000100800 */
[----:B------:R-:W-:Y:S04]  /*5b1c0*/  STL [R1+0x5290], R29 ;  /* 0x0052901d01007387 */ /* 0x000fe80000100800 */
[----:B------:R-:W-:Y:S04]  /*5b1d0*/  STL.64 [R1+0x4b0], R4 ;  /* 0x0004b00401007387 */ /* 0x000fe80000100a00 */
[----:B------:R0:W-:Y:S04]  /*5b1e0*/  STL.64 [R1+0x4b8], R6 ;  /* 0x0004b80601007387 */ /* 0x0001e80000100a00 */
[----:B0-----:R-:W3:Y:S04]  /*5b1f0*/  LDL.LU.64 R6, [R1+0x52f0] ;  /* 0x0052f00001067983 */ /* 0x001ee80000300a00 */
[----:B------:R-:W3:Y:S01]  /*5b200*/  LDL.LU.64 R4, [R1+0x52e8] ;  /* 0x0052e80001047983 */ /* 0x000ee20000300a00 */
[----:B------:R-:W-:-:S02]  /*5b210*/  F2FP.F16.E4M3.UNPACK_B R24, R24.H1 ;  /* 0x00000018ff18723e */ /* 0x000fc400030006ff */
[----:B------:R-:W-:-:S07]  /*5b220*/  F2FP.F16.E4M3.UNPACK_B R25, R25.H1 ;  /* 0x00000019ff19723e */ /* 0x000fce00030006ff */
[----:B---3--:R-:W-:-:S15]  /*5b230*/  HMMA.16816.F32 R4, R12, R24, R4 ;  /* 0x000000180c04723c */ /* 0x008fde0000001804 */
[----:B------:R-:W-:-:S04]  /*5b240*/  NOP ;  /* 0x0000000000007918 */ /* 0x000fc80000000000 */
[----:B------:R-:W-:Y:S04]  /*5b250*/  STL.64 [R1+0x4d0], R4 ;  /* 0x0004d00401007387 */ /* 0x000fe80000100a00 */
[----:B------:R0:W-:Y:S04]  /*5b260*/  STL.64 [R1+0x4d8], R6 ;  /* 0x0004d80601007387 */ /* 0x0001e80000100a00 */
[----:B0-----:R-:W3:Y:S04]  /*5b270*/  LDL.LU.64 R6, [R1+0x52e0] ;  /* 0x0052e00001067983 */ /* 0x001ee80000300a00 */
[----:B------:R-:W3:Y:S01]  /*5b280*/  LDL.LU.64 R4, [R1+0x52d8] ;  /* 0x0052d80001047983 */ /* 0x000ee20000300a00 */
[----:B------:R-:W-:-:S02]  /*5b290*/  F2FP.F16.E4M3.UNPACK_B R22, R22.H1 ;  /* 0x00000016ff16723e */ /* 0x000fc400030006ff */
[----:B------:R-:W-:Y:S02]  /*5b2a0*/  F2FP.F16.E4M3.UNPACK_B R23, R23.H1 ;  /* 0x00000017ff17723e */ /* 0x000fe400030006ff */
[----:B------:R-:W-:Y:S02]  /*5b2b0*/  F2FP.F16.E4M3.UNPACK_B R20, R20.H1 ;  /* 0x00000014ff14723e */ /* 0x000fe400030006ff */
[----:B------:R-:W-:Y:S01]  /*5b2c0*/  F2FP.F16.E4M3.UNPACK_B R21, R21.H1 ;  /* 0x00000015ff15723e */ /* 0x000fe200030006ff */
[----:B------:R-:W-:Y:S06]  /*5b2d0*/  STL.64 [R1+0x5258], R26 ;  /* 0x0052581a01007387 */ /* 0x000fec0000100a00 */
[C---:B--2---:R-:W-:Y:S01]  /*5b2e0*/  HMMA.16816.F32 R8, R12.reuse, R20, R8 ;  /* 0x000000140c08723c */ /* 0x044fe20000001808 */
[----:B------:R0:W-:Y:S04]  /*5b2f0*/  STL.64 [R1+0x5250], R24 ;  /* 0x0052501801007387 */ /* 0x0001e80000100a00 */
[----:B0-----:R-:W2:Y:S04]  /*5b300*/  LDL.LU R24, [R1+0x970] ;  /* 0x0009700001187983 */ /* 0x001ea80000300800 */
[----:B------:R-:W2:Y:S04]  /*5b310*/  LDL.LU R25, [R1+0x974] ;  /* 0x0009740001197983 */ /* 0x000ea80000300800 */
[----:B------:R-:W2:Y:S04]  /*5b320*/  LDL.LU R26, [R1+0x978] ;  /* 0x00097800011a7983 */ /* 0x000ea80000300800 */
[----:B------:R-:W2:Y:S01]  /*5b330*/  LDL.LU R27, [R1+0x97c] ;  /* 0x00097c00011b7983 */ /* 0x000ea20000300800 */
[----:B---3--:R-:W-:-:S15]  /*5b340*/  HMMA.16816.F32 R4, R12, R22, R4 ;  /* 0x000000160c04723c */ /* 0x008fde0000001804 */
[----:B------:R-:W-:-:S04]  /*5b350*/  NOP ;  /* 0x0000000000007918 */ /* 0x000fc80000000000 */
[----:B------:R0:W-:Y:S04]  /*5b360*/  STL.64 [R1+0x520], R4 ;  /* 0x0005200401007387 */ /* 0x0001e80000100a00 */
[----:B------:R1:W-:Y:S04]  /*5b370*/  STL.64 [R1+0x528], R6 ;  /* 0x0005280601007387 */ /* 0x0003e80000100a00 */
[----:B0-----:R-:W3:Y:S04]  /*5b380*/  LDL.LU R4, [R1+0x9b0] ;  /* 0x0009b00001047983 */ /* 0x001ee80000300800 */
[----:B------:R-:W3:Y:S04]  /*5b390*/  LDL.LU R5, [R1+0x9b4] ;  /* 0x0009b40001057983 */ /* 0x000ee80000300800 */
[----:B-1----:R-:W3:Y:S04]  /*5b3a0*/  LDL.LU R6, [R1+0x9b8] ;  /* 0x0009b80001067983 */ /* 0x002ee80000300800 */
[----:B------:R-:W3:Y:S04]  /*5b3b0*/  LDL.LU R7, [R1+0x9bc] ;  /* 0x0009bc0001077983 */ /* 0x000ee80000300800 */
[----:B------:R-:W4:Y:S04]  /*5b3c0*/  LDL.LU R0, [R1+0xb88] ;  /* 0x000b880001007983 */ /* 0x000f280000300800 */
[----:B------:R-:W-:Y:S04]  /*5b3d0*/  STL.64 [R1+0x530], R8 ;  /* 0x0005300801007387 */ /* 0x000fe80000100a00 */
[----:B------:R0:W-:Y:S04]  /*5b3e0*/  STL.64 [R1+0x538], R10 ;  /* 0x0005380a01007387 */ /* 0x0001e80000100a00 */
[----:B0-----:R-:W2:Y:S04]  /*5b3f0*/  LDL.LU.64 R10, [R1+0x52d0] ;  /* 0x0052d000010a7983 */ /* 0x001ea80000300a00 */
[----:B------:R-:W-:Y:S04]  /*5b400*/  STL.64 [R1+0x5238], R22 ;  /* 0x0052381601007387 */ /* 0x000fe80000100a00 */
[----:B------:R0:W-:Y:S04]  /*5b410*/  STL.64 [R1+0x5230], R20 ;  /* 0x0052301401007387 */ /* 0x0001e80000100a00 */
[----:B0-----:R-:W2:Y:S04]  /*5b420*/  LDL.LU R20, [R1+0x930] ;  /* 0x0009300001147983 */ /* 0x001ea80000300800 */
[----:B------:R-:W2:Y:S04]  /*5b430*/  LDL.LU R21, [R1+0x934] ;  /* 0x0009340001157983 */ /* 0x000ea80000300800 */
[----:B------:R-:W2:Y:S04]  /*5b440*/  LDL.LU R22, [R1+0x938] ;  /* 0x0009380001167983 */ /* 0x000ea80000300800 */
[----:B------:R-:W2:Y:S01]  /*5b450*/  LDL.LU R23, [R1+0x93c] ;  /* 0x00093c0001177983 */ /* 0x000ea20000300800 */
[----:B------:R-:W-:-:S02]  /*5b460*/  F2FP.F16.E4M3.UNPACK_B R18, R18.H1 ;  /* 0x00000012ff12723e */ /* 0x000fc400030006ff */
[----:B------:R-:W-:Y:S02]  /*5b470*/  F2FP.F16.E4M3.UNPACK_B R19, R19.H1 ;  /* 0x00000013ff13723e */ /* 0x000fe400030006ff */
[----:B------:R-:W-:Y:S02]  /*5b480*/  F2FP.F16.E4M3.UNPACK_B R16, R16.H1 ;  /* 0x00000010ff10723e */ /* 0x000fe400030006ff */
[----:B------:R-:W-:-:S03]  /*5b490*/  F2FP.F16.E4M3.UNPACK_B R17, R17.H1 ;  /* 0x00000011ff11723e */ /* 0x000fc600030006ff */
[----:B--2---:R-:W-:-:S15]  /*5b4a0*/  HMMA.16816.F32 R20, R12, R18, R20 ;  /* 0x000000120c14723c */ /* 0x004fde0000001814 */
[----:B------:R-:W-:-:S04]  /*5b4b0*/  NOP ;  /* 0x0000000000007918 */ /* 0x000fc80000000000 */
[----:B------:R-:W-:Y:S04]  /*5b4c0*/  STL.64 [R1+0x550], R20 ;  /* 0x0005501401007387 */ /* 0x000fe80000100a00 */
[----:B------:R0:W-:Y:S02]  /*5b4d0*/  STL.64 [R1+0x558], R22 ;  /* 0x0005581601007387 */ /* 0x0001e40000100a00 */
[----:B0-----:R-:W-:Y:S02]  /*5b4e0*/  HMMA.16816.F32 R20, R12, R16, R24 ;  /* 0x000000100c14723c */ /* 0x001fe40000001818 */
[----:B------:R-:W-:Y:S04]  /*5b4f0*/  STL.64 [R1+0x5218], R18 ;  /* 0x0052181201007387 */ /* 0x000fe80000100a00 */
[----:B------:R0:W-:-:S13]  /*5b500*/  STL.64 [R1+0x5210], R16 ;  /* 0x0052101001007387 */ /* 0x0001da0000100a00 */
[----:B------:R-:W-:Y:S04]  /*5b510*/  STL.64 [R1+0x5d0], R20 ;  /* 0x0005d01401007387 */ /* 0x000fe80000100a00 */
[----:B------:R-:W-:Y:S04]  /*5b520*/  STL.64 [R1+0x5d8], R22 ;  /* 0x0005d81601007387 */ /* 0x000fe80000100a00 */
[----:B0-----:R-:W2:Y:S04]  /*5b530*/  LDL.LU R16, [R1+0xa70] ;  /* 0x000a700001107983 */ /* 0x001ea80000300800 */
[----:B------:R-:W2:Y:S04]  /*5b540*/  LDL.LU R17, [R1+0xa74] ;  /* 0x000a740001117983 */ /* 0x000ea80000300800 */
[----:B------:R-:W2:Y:S04]  /*5b550*/  LDL.LU R18, [R1+0xa78] ;  /* 0x000a780001127983 */ /* 0x000ea80000300800 */
[----:B------:R-:W2:Y:S01]  /*5b560*/  LDL.LU R19, [R1+0xa7c] ;  /* 0x000a7c0001137983 */ /* 0x000ea20000300800 */
[----:B------:R-:W-:-:S02]  /*5b570*/  IMAD.MOV.U32 R26, RZ, RZ, R3 ;  /* 0x000000ffff1a7224 */ /* 0x000fc400078e0003 */
[----:B------:R-:W-:Y:S01]  /*5b580*/  IMAD.MOV.U32 R27, RZ, RZ, R2 ;  /* 0x000000ffff1b7224 */ /* 0x000fe200078e0002 */
[----:B--2---:R-:W-:Y:S04]  /*5b590*/  STL.64 [R1+0x5268], R18 ;  /* 0x0052681201007387 */ /* 0x004fe80000100a00 */
[----:B------:R3:W-:Y:S04]  /*5b5a0*/  STL.64 [R1+0x5260], R16 ;  /* 0x0052601001007387 */ /* 0x0007e80000100a00 */
[----:B------:R-:W2:Y:S04]  /*5b5b0*/  LDL.64 R24, [R1+0x8] ;  /* 0x0000080001187983 */ /* 0x000ea80000100a00 */
[----:B------:R-:W-:Y:S01]  /*5b5c0*/  STL.64 [R1+0x5278], R26 ;  /* 0x0052781a01007387 */ /* 0x000fe20000100a00 */
[----:B------:R-:W-:-:S02]  /*5b5d0*/  F2FP.F16.E4M3.UNPACK_B R10, R10.H1 ;  /* 0x0000000aff0a723e */ /* 0x000fc400030006ff */
[----:B------:R-:W-:-:S07]  /*5b5e0*/  F2FP.F16.E4M3.UNPACK_B R11, R11.H1 ;  /* 0x0000000bff0b723e */ /* 0x000fce00030006ff */
[----:B---3--:R-:W-:Y:S01]  /*5b5f0*/  HMMA.16816.F32 R16, R12, R10, R4 ;  /* 0x0000000a0c10723c */ /* 0x008fe20000001804 */
[----:B--2---:R-:W-:Y:S04]  /*5b600*/  STL.64 [R1+0x5270], R24 ;  /* 0x0052701801007387 */ /* 0x004fe80000100a00 */
[----:B------:R-:W2:Y:S04]  /*5b610*/  LDL.LU R20, [R1+0xa60] ;  /* 0x000a600001147983 */ /* 0x000ea80000300800 */
[----:B------:R-:W2:Y:S04]  /*5b620*/  LDL.LU R21, [R1+0xa64] ;  /* 0x000a640001157983 */ /* 0x000ea80000300800 */
[----:B------:R-:W3:Y:S04]  /*5b630*/  LDL.LU R22, [R1+0xa68] ;  /* 0x000a680001167983 */ /* 0x000ee80000300800 */
[----:B------:R-:W3:Y:S04]  /*5b640*/  LDL.LU R23, [R1+0xa6c] ;  /* 0x000a6c0001177983 */ /* 0x000ee80000300800 */
[----:B---3--:R-:W-:Y:S04]  /*5b650*/  STL.64 [R1+0x5288], R22 ;  /* 0x0052881601007387 */ /* 0x008fe80000100a00 */
[----:B--2---:R-:W-:Y:S04]  /*5b660*/  STL.64 [R1+0x5280], R20 ;  /* 0x0052801401007387 */ /* 0x004fe80000100a00 */
[----:B------:R-:W2:Y:S04]  /*5b670*/  LDL.LU R9, [R1+0xb8c] ;  /* 0x000b8c0001097983 */ /* 0x000ea80000300800 */
[----:B------:R-:W3:Y:S04]  /*5b680*/  LDL.LU R6, [R1+0xb98] ;  /* 0x000b980001067983 */ /* 0x000ee80000300800 */
[----:B------:R0:W-:Y:S04]  /*5b690*/  STL.64 [R1+0x670], R16 ;  /* 0x0006701001007387 */ /* 0x0001e80000100a00 */
[----:B------:R-:W-:Y:S04]  /*5b6a0*/  STL.64 [R1+0x678], R18 ;  /* 0x0006781201007387 */ /* 0x000fe80000100a00 */
[----:B------:R-:W2:Y:S04]  /*5b6b0*/  LDL.LU R7, [R1+0xb9c] ;  /* 0x000b9c0001077983 */ /* 0x000ea80000300800 */
[----:B------:R-:W2:Y:S04]  /*5b6c0*/  LDL.LU R4, [R1+0xba8] ;  /* 0x000ba80001047983 */ /* 0x000ea80000300800 */
[----:B------:R-:W2:Y:S04]  /*5b6d0*/  LDL.LU R5, [R1+0xbac] ;  /* 0x000bac0001057983 */ /* 0x000ea80000300800 */
[----:B------:R-:W2:Y:S04]  /*5b6e0*/  LDL.LU R2, [R1+0xbb8] ;  /* 0x000bb80001027983 */ /* 0x000ea80000300800 */
[----:B------:R-:W2:Y:S04]  /*5b6f0*/  LDL.LU R3, [R1+0xbbc] ;  /* 0x000bbc0001037983 */ /* 0x000ea80000300800 */
[----:B0-----:R-:W2:Y:S04]  /*5b700*/  LDL.LU R16, [R1+0x1120] ;  /* 0x0011200001107983 */ /* 0x001ea80000300800 */
[----:B------:R-:W2:Y:S01]  /*5b710*/  LDL.LU R28, [R1+0x112c] ;  /* 0x00112c00011c7983 */ /* 0x000ea20000300800 */
[----:B----4-:R-:W-:-:S03]  /*5b720*/  F2FP.F16.E4M3.UNPACK_B R8, R0.H1 ;  /* 0x00000000ff08723e */ /* 0x010fc600030006ff */
[----:B--2---:R0:W-:Y:S04]  /*5b730*/  STL [R1+0x5298], R28 ;  /* 0x0052981c01007387 */ /* 0x0041e80000100800 */
        /* <DEDUP_REMOVED lines=20> */
[----:B------:R-:W-:-:S03]  /*5b880*/  F2FP.F16.E4M3.UNPACK_B R9, R9.H1 ;  /* 0x00000009ff09723e */ /* 0x000fc600030006ff */
[----:B--2---:R-:W-:Y:S04]  /*5b890*/  STL.64 [R1+0x52c8], R22 ;  /* 0x0052c81601007387 */ /* 0x004fe80000100a00 */
[----:B------:R0:W-:Y:S04]  /*5b8a0*/  STL.64 [R1+0x52c0], R20 ;  /* 0x0052c01401007387 */ /* 0x0001e80000100a00 */
[----:B0-----:R-:W2:Y:S04]  /*5b8b0*/  LDL.LU R20, [R1+0x9f0] ;  /* 0x0009f00001147983 */ /* 0x001ea80000300800 */
[----:B------:R-:W2:Y:S04]  /*5b8c0*/  LDL.LU R21, [R1+0x9f4] ;  /* 0x0009f40001157983 */ /* 0x000ea80000300800 */
[----:B------:R-:W2:Y:S04]  /*5b8d0*/  LDL.LU R22, [R1+0x9f8] ;  /* 0x0009f80001167983 */ /* 0x000ea80000300800 */
[----:B------:R-:W2:Y:S04]  /*5b8e0*/  LDL.LU R23, [R1+0x9fc] ;  /* 0x0009fc0001177983 */ /* 0x000ea80000300800 */
[----:B------:R-:W3:Y:S04]  /*5b8f0*/  LDL R18, [R1+0x18] ;  /* 0x0000180001127983 */ /* 0x000ee80000100800 */
[----:B------:R-:W3:Y:S04]  /*5b900*/  LDL R19, [R1+0x1c] ;  /* 0x00001c0001137983 */ /* 0x000ee80000100800 */
[----:B------:R-:W3:Y:S04]  /*5b910*/  LDL.LU R24, [R1+0xaa0] ;  /* 0x000aa00001187983 */ /* 0x000ee80000300800 */
        /* <DEDUP_REMOVED lines=9> */
[----:B---3--:R-:W-:-:S02]  /*5b9b0*/  F2FP.F16.E4M3.UNPACK_B R6, R6.H1 ;  /* 0x00000006ff06723e */ /* 0x008fc400030006ff */
[----:B------:R-:W-:Y:S01]  /*5b9c0*/  F2FP.F16.E4M3.UNPACK_B R7, R7.H1 ;  /* 0x00000007ff07723e */ /* 0x000fe200030006ff */
[----:B------:R0:W-:Y:S04]  /*5b9d0*/  STL.64 [R1+0x51f8], R10 ;  /* 0x0051f80a01007387 */ /* 0x0001e80000100a00 */
[----:B0-----:R-:W3:Y:S04]  /*5b9e0*/  LDL R10, [R1+0x10] ;  /* 0x00001000010a7983 */ /* 0x001ee80000100800 */
[----:B------:R-:W3:Y:S04]  /*5b9f0*/  LDL R11, [R1+0x14] ;  /* 0x00001400010b7983 */ /* 0x000ee80000100800 */
[----:B------:R0:W-:Y:S04]  /*5ba00*/  STL.64 [R1+0x51f0], R8 ;  /* 0x0051f00801007387 */ /* 0x0001e80000100a00 */
[----:B0-----:R-:W3:Y:S04]  /*5ba10*/  LDL.LU R9, [R1+0x1128] ;  /* 0x0011280001097983 */ /* 0x001ee80000300800 */
[----:B------:R-:W4:Y:S01]  /*5ba20*/  LDL.LU R8, [R1+0x1130] ;  /* 0x0011300001087983 */ /* 0x000f220000300800 */
[----:B--2---:R-:W-:-:S15]  /*5ba30*/  HMMA.16816.F32 R20, R12, R6, R20 ;  /* 0x000000060c14723c */ /* 0x004fde0000001814 */
[----:B------:R-:W-:-:S04]  /*5ba40*/  NOP ;  /* 0x0000000000007918 */ /* 0x000fc80000000000 */
[----:B------:R-:W-:Y:S04]  /*5ba50*/  STL.64 [R1+0x930], R20 ;  /* 0x0009301401007387 */ /* 0x000fe80000100a00 */
[----:B------:R0:W-:Y:S04]  /*5ba60*/  STL.64 [R1+0x938], R22 ;  /* 0x0009381601007387 */ /* 0x0001e80000100a00 */
[----:B0-----:R-:W2:Y:S04]  /*5ba70*/  LDL.LU.64 R22, [R1+0x52b8] ;  /* 0x0052b80001167983 */ /* 0x001ea80000300a00 */
[----:B------:R-:W2:Y:S01]  /*5ba80*/  LDL.LU.64 R20, [R1+0x52b0] ;  /* 0x0052b00001147983 */ /* 0x000ea20000300a00 */
[----:B------:R-:W-:-:S02]  /*5ba90*/  F2FP.F16.E4M3.UNPACK_B R4, R4.H1 ;  /* 0x00000004ff04723e */ /* 0x000fc400030006ff */
[----:B------:R-:W-:Y:S01]  /*5baa0*/  F2FP.F16.E4M3.UNPACK_B R5, R5.H1 ;  /* 0x00000005ff05723e */ /* 0x000fe200030006ff */
[----:B------:R-:W-:-:S06]  /*5bab0*/  IMAD R16, R16, 0x100, R28 ;  /* 0x0000010010107824 */ /* 0x000fcc00078e021c */
[----:B--2---:R-:W-:-:S15]  /*5bac0*/  HMMA.16816.F32 R20, R12, R4, R20 ;  /* 0x000000040c14723c */ /* 0x004fde0000001814 */
[----:B------:R-:W-:-:S04]  /*5bad0*/  NOP ;  /* 0x0000000000007918 */ /* 0x000fc80000000000 */
[----:B------:R-:W-:Y:S04]  /*5bae0*/  STL.64 [R1+0xab0], R20 ;  /* 0x000ab01401007387 */ /* 0x000fe80000100a00 */
[----:B------:R0:W-:Y:S04]  /*5baf0*/  STL.64 [R1+0xab8], R22 ;  /* 0x000ab81601007387 */ /* 0x0001e80000100a00 */
[----:B0-----:R-:W2:Y:S04]  /*5bb00*/  LDL.LU.64 R22, [R1+0x52a8] ;  /* 0x0052a80001167983 */ /* 0x001ea80000300a00 */
[----:B------:R-:W2:Y:S04]  /*5bb10*/  LDL.LU.64 R20, [R1+0x52a0] ;  /* 0x0052a00001147983 */ /* 0x000ea80000300a00 */
[----:B------:R-:W-:Y:S04]  /*5bb20*/  STL.64 [R1+0x51d8], R6 ;  /* 0x0051d80601007387 */ /* 0x000fe80000100a00 */
[----:B------:R0:W-:Y:S04]  /*5bb30*/  STL.64 [R1+0x51d0], R4 ;  /* 0x0051d00401007387 */ /* 0x0001e80000100a00 */
[----:B0-----:R-:W3:Y:S04]  /*5bb40*/  LDL.LU R4, [R1+0xa90] ;  /* 0x000a900001047983 */ /* 0x001ee80000300800 */
[----:B------:R-:W3:Y:S04]  /*5bb50*/  LDL.LU R5, [R1+0xa94] ;  /* 0x000a940001057983 */ /* 0x000ee80000300800 */
[----:B------:R-:W3:Y:S04]  /*5bb60*/  LDL.LU R6, [R1+0xa98] ;  /* 0x000a980001067983 */ /* 0x000ee80000300800 */
[----:B------:R-:W3:Y:S04]  /*5bb70*/  LDL.LU R7, [R1+0xa9c] ;  /* 0x000a9c0001077983 */ /* 0x000ee80000300800 */
[----:B------:R-:W3:Y:S01]  /*5bb80*/  LDL.LU R28, [R1+0x5298] ;  /* 0x00529800011c7983 */ /* 0x000ee20000300800 */
[----:B------:R-:W-:-:S02]  /*5bb90*/  F2FP.F16.E4M3.UNPACK_B R2, R2.H1 ;  /* 0x00000002ff02723e */ /* 0x000fc400030006ff */
[----:B------:R-:W-:Y:S01]  /*5bba0*/  F2FP.F16.E4M3.UNPACK_B R3, R3.H1 ;  /* 0x00000003ff03723e */ /* 0x000fe200030006ff */
[----:B----4-:R-:W-:Y:S02]  /*5bbb0*/  IMAD R8, R8, 0x100, R29 ;  /* 0x0000010008087824 */ /* 0x010fe400078e021d */
[----:B------:R-:W-:-:S04]  /*5bbc0*/  IMAD R0, R0, 0x100, R17 ;  /* 0x0000010000007824 */ /* 0x000fc800078e0211 */
[----:B--2---:R-:W-:Y:S01]  /*5bbd0*/  HMMA.16816.F32 R12, R12, R2, R20 ;  /* 0x000000020c0c723c */ /* 0x004fe20000001814 */
[----:B---3--:R-:W-:Y:S02]  /*5bbe0*/  IMAD R9, R9, 0x100, R28 ;  /* 0x0000010009097824 */ /* 0x008fe400078e021c */
[----:B------:R-:W2:Y:S04]  /*5bbf0*/  LDL.LU R28, [R1+0x5294] ;  /* 0x00529400011c7983 */ /* 0x000ea80000300800 */
[----:B------:R-:W2:Y:S04]  /*5bc00*/  LDL.LU R29, [R1+0x5290] ;  /* 0x00529000011d7983 */ /* 0x000ea80000300800 */
[----:B------:R-:W3:Y:S04]  /*5bc10*/  LDL.LU.64 R22, [R1+0x5288] ;  /* 0x0052880001167983 */ /* 0x000ee80000300a00 */
[----:B------:R-:W3:Y:S04]  /*5bc20*/  LDL.LU.64 R20, [R1+0x5280] ;  /* 0x0052800001147983 */ /* 0x000ee80000300a00 */
[----:B------:R-:W-:Y:S04]  /*5bc30*/  STL [R1+0x51c8], R3 ;  /* 0x0051c80301007387 */ /* 0x000fe80000100800 */
[----:B------:R0:W-:Y:S04]  /*5bc40*/  STL.64 [R1+0x9f0], R12 ;  /* 0x0009f00c01007387 */ /* 0x0001e80000100a00 */
[----:B------:R1:W-:Y:S01]  /*5bc50*/  STL.64 [R1+0x9f8], R14 ;  /* 0x0009f80e01007387 */ /* 0x0003e20000100a00 */
[----:B0-----:R-:W-:-:S02]  /*5bc60*/  F2FP.F16.E4M3.UNPACK_B R12, R16 ;  /* 0x00000010ff0c723e */ /* 0x001fc400020006ff */
[----:B------:R-:W-:Y:S02]  /*5bc70*/  F2FP.F16.E4M3.UNPACK_B R13, R9 ;  /* 0x00000009ff0d723e */ /* 0x000fe400020006ff */
[----:B-1----:R-:W-:Y:S02]  /*5bc80*/  F2FP.F16.E4M3.UNPACK_B R14, R8 ;  /* 0x00000008ff0e723e */ /* 0x002fe400020006ff */
[----:B------:R-:W-:-:S07]  /*5bc90*/  F2FP.F16.E4M3.UNPACK_B R15, R0 ;  /* 0x00000000ff0f723e */ /* 0x000fce00020006ff */
[----:B------:R-:W-:Y:S01]  /*5bca0*/  HMMA.16816.F32 R16, R12, R18, R24 ;  /* 0x000000120c10723c */ /* 0x000fe20000001818 */
[----:B------:R-:W3:Y:S04]  /*5bcb0*/  LDL.LU.64 R26, [R1+0x5278] ;  /* 0x00527800011a7983 */ /* 0x000ee80000300a00 */
[----:B------:R-:W4:-:S14]  /*5bcc0*/  LDL.LU.64 R24, [R1+0x5270] ;  /* 0x0052700001187983 */ /* 0x000f1c0000300a00 */
[----:B------:R-:W-:Y:S04]  /*5bcd0*/  STL.64 [R1+0xaa0], R16 ;  /* 0x000aa01001007387 */ /* 0x000fe80000100a00 */
[----:B------:R0:W-:Y:S04]  /*5bce0*/  STL.64 [R1+0xaa8], R18 ;  /* 0x000aa81201007387 */ /* 0x0001e80000100a00 */
[----:B0-----:R-:W4:Y:S04]  /*5bcf0*/  LDL.LU.64 R18, [R1+0x5268] ;  /* 0x0052680001127983 */ /* 0x001f280000300a00 */
[----:B------:R-:W4:Y:S01]  /*5bd00*/  LDL.LU.64 R16, [R1+0x5260] ;  /* 0x0052600001107983 */ /* 0x000f220000300a00 */
[----:B------:R-:W-:-:S15]  /*5bd10*/  HMMA.16816.F32 R8, R12, R10, R4 ;  /* 0x0000000a0c08723c */ /* 0x000fde0000001804 */
[----:B------:R-:W-:-:S04]  /*5bd20*/  NOP ;  /* 0x0000000000007918 */ /* 0x000fc80000000000 */
[----:B------:R0:W-:Y:S04]  /*5bd30*/  STL.64 [R1+0xa80], R8 ;  /* 0x000a800801007387 */ /* 0x0001e80000100a00 */
[----:B------:R-:W-:Y:S01]  /*5bd40*/  STL.64 [R1+0xa88], R10 ;  /* 0x000a880a01007387 */ /* 0x000fe20000100a00 */
[----:B----4-:R-:W-:-:S15]  /*5bd50*/  HMMA.16816.F32 R4, R12, R24, R16 ;  /* 0x000000180c04723c */ /* 0x010fde0000001810 */
[----:B------:R-:W-:-:S04]  /*5bd60*/  NOP ;  /* 0x0000000000007918 */ /* 0x000fc80000000000 */
[----:B------:R-:W-:Y:S04]  /*5bd70*/  STL.64 [R1+0xa70], R4 ;  /* 0x000a700401007387 */ /* 0x000fe80000100a00 */
[----:B------:R3:W-:Y:S04]  /*5bd80*/  STL.64 [R1+0xa78], R6 ;  /* 0x000a780601007387 */ /* 0x0007e80000100a00 */
[----:B0-----:R-:W4:Y:S01]  /*5bd90*/  LDL.LU R8, [R1+0x9d0] ;  /* 0x0009d00001087983 */ /* 0x001f220000300800 */
[----:B---3--:R-:W-:-:S15]  /*5bda0*/  HMMA.16816.F32 R4, R12, R26, R20 ;  /* 0x0000001a0c04723c */ /* 0x008fde0000001814 */
[----:B------:R-:W-:-:S04]  /*5bdb0*/  NOP ;  /* 0x0000000000007918 */ /* 0x000fc80000000000 */
[----:B------:R-:W-:Y:S04]  /*5bdc0*/  STL.64 [R1+0xa50], R4 ;  /* 0x000a500401007387 */ /* 0x000fe80000100a00 */
[----:B------:R-:W-:Y:S04]  /*5bdd0*/  STL.64 [R1+0xa58], R6 ;  /* 0x000a580601007387 */ /* 0x000fe80000100a00 */
[----:B------:R-:W4:Y:S04]  /*5bde0*/  LDL.LU R9, [R1+0x9d4] ;  /* 0x0009d40001097983 */ /* 0x000f280000300800 */
[----:B------:R-:W3:Y:S04]  /*5bdf0*/  LDL.LU R10, [R1+0x9d8] ;  /* 0x0009d800010a7983 */ /* 0x000ee80000300800 */
[----:B------:R-:W3:Y:S04]  /*5be00*/  LDL.LU R11, [R1+0x9dc] ;  /* 0x0009dc00010b7983 */ /* 0x000ee80000300800 */
[----:B------:R-:W2:Y:S04]  /*5be10*/  LDL.LU R20, [R1+0xa20] ;  /* 0x000a200001147983 */ /* 0x000ea80000300800 */
[----:B------:R-:W2:Y:S04]  /*5be20*/  LDL.LU R21, [R1+0xa24] ;  /* 0x000a240001157983 */ /* 0x000ea80000300800 */
[----:B------:R-:W2:Y:S04]  /*5be30*/  LDL.LU R22, [R1+0xa28] ;  /* 0x000a280001167983 */ /* 0x000ea80000300800 */
[----:B------:R-:W2:Y:S01]  /*5be40*/  LDL.LU R23, [R1+0xa2c] ;  /* 0x000a2c0001177983 */ /* 0x000ea20000300800 */
[----:B------:R-:W-:-:S02]  /*5be50*/  IMAD.MOV.U32 R3, RZ, RZ, R24 ;  /* 0x000000ffff037224 */ /* 0x000fc400078e0018 */
[----:B------:R-:W-:Y:S01]  /*5be60*/  IMAD.MOV.U32 R0, RZ, RZ, R25 ;  /* 0x000000ffff007224 */ /* 0x000fe200078e0019 */
[----:B------:R-:W3:Y:S04]  /*5be70*/  LDL.LU R24, [R1+0xa40] ;  /* 0x000a400001187983 */ /* 0x000ee80000300800 */
        /* <DEDUP_REMOVED lines=20> */
[----:B----4-:R0:W-:Y:S04]  /*5bfc0*/  STL.64 [R1+0x5200], R8 ;  /* 0x0052000801007387 */ /* 0x0101e80000100a00 */
        /* <DEDUP_REMOVED lines=19> */
[----:B------:R0:W-:Y:S04]  /*5c100*/  STL [R1+0x51b4], R28 ;  /* 0x0051b41c01007387 */ /* 0x0001e80000100800 */
[----:B0-----:R-:W2:Y:S04]  /*5c110*/  LDL.LU R28, [R1+0x1148] ;  /* 0x00114800011c7983 */ /* 0x001ea80000300800 */
[----:B------:R0:W-:Y:S04]  /*5c120*/  STL [R1+0x51b0], R29 ;  /* 0x0051b01d01007387 */ /* 0x0001e80000100800 */
[----:B0-----:R-:W2:Y:S01]  /*5c130*/  LDL.LU R29, [R1+0x1150] ;  /* 0x00115000011d7983 */ /* 0x001ea20000300800 */
        /* <DEDUP_REMOVED lines=66> */
[----:B------:R-:W-:Y:S04]  /*5c560*/  STL [R1+0x5114], R8 ;  /* 0x0051140801007387 */ /* 0x000fe80000100800 */
[----:B------:R-:W-:Y:S04]  /*5c570*/  STL [R1+0x5110], R9 ;  /* 0x0051100901007387 */ /* 0x000fe80000100800 */
[----:B------:R4:W-:Y:S01]  /*5c580*/  STL.64 [R1+0x5168], R10 ;  /* 0x0051680a01007387 */ /* 0x0009e20000100a00 */
[----:B------:R-:W-:-:S02]  /*5c590*/  IMAD R28, R28, 0x100, R26 ;  /* 0x000001001c1c7824 */ /* 0x000fc400078e021a */
[----:B------:R-:W-:Y:S01]  /*5c5a0*/  IMAD R29, R29, 0x100, R27 ;  /* 0x000001001d1d7824 */ /* 0x000fe200078e021b */
[C---:B--2---:R-:W-:Y:S08]  /*5c5b0*/  HMMA.16816.F32 R16, R12.reuse, R6, R16 ;  /* 0x000000060c10723c */ /* 0x044ff00000001810 */
[----:B----4-:R-:W-:Y:S01]  /*5c5c0*/  HMMA.16816.F32 R8, R12, R4, R20 ;  /* 0x000000040c08723c */ /* 0x010fe20000001814 */
[----:B------:R-:W-:Y:S10]  /*5c5d0*/  STL.64 [R1+0x50f8], R6 ;  /* 0x0050f80601007387 */ /* 0x000ff40000100a00 */
[----:B------:R-:W-:Y:S04]  /*5c5e0*/  STL.64 [R1+0x990], R16 ;  /* 0x0009901001007387 */ /* 0x000fe80000100a00 */
[----:B------:R-:W-:Y:S04]  /*5c5f0*/  STL.64 [R1+0x998], R18 ;  /* 0x0009981201007387 */ /* 0x000fe80000100a00 */
[----:B------:R0:W-:Y:S04]  /*5c600*/  STL.64 [R1+0x50f0], R4 ;  /* 0x0050f00401007387 */ /* 0x0001e80000100a00 */
[----:B------:R1:W-:Y:S04]  /*5c610*/  STL.64 [R1+0x970], R8 ;  /* 0x0009700801007387 */ /* 0x0003e80000100a00 */
[----:B------:R2:W-:Y:S01]  /*5c620*/  STL.64 [R1+0x978], R10 ;  /* 0x0009780a01007387 */ /* 0x0005e20000100a00 */
[----:B0-----:R-:W-:-:S05]  /*5c630*/  IMAD R4, R25, 0x100, R24 ;  /* 0x0000010019047824 */ /* 0x001fca00078e0218 */
[----:B------:R-:W-:Y:S04]  /*5c640*/  STL [R1+0x2f0], R4 ;  /* 0x0002f00401007387 */ /* 0x000fe80000100800 */
[----:B------:R-:W3:Y:S04]  /*5c650*/  LDL.LU R20, [R1+0x8c0] ;  /* 0x0008c00001147983 */ /* 0x000ee80000300800 */
[----:B------:R-:W3:Y:S04]  /*5c660*/  LDL.LU R21, [R1+0x8c4] ;  /* 0x0008c40001157983 */ /* 0x000ee80000300800 */
[----:B------:R-:W4:Y:S04]  /*5c670*/  LDL.LU R22, [R1+0x8c8] ;  /* 0x0008c80001167983 */ /* 0x000f280000300800 */
[----:B------:R-:W4:Y:S04]  /*5c680*/  LDL.LU R23, [R1+0x8cc] ;  /* 0x0008cc0001177983 */ /* 0x000f280000300800 */
[----:B------:R-:W2:Y:S04]  /*5c690*/  LDL.LU R24, [R1+0x8f0] ;  /* 0x0008f00001187983 */ /* 0x000ea80000300800 */
[----:B------:R-:W2:Y:S04]  /*5c6a0*/  LDL.LU R25, [R1+0x8f4] ;  /* 0x0008f40001197983 */ /* 0x000ea80000300800 */
[----:B------:R-:W2:Y:S04]  /*5c6b0*/  LDL.LU R26, [R1+0x8f8] ;  /* 0x0008f800011a7983 */ /* 0x000ea80000300800 */
[----:B------:R-:W2:Y:S04]  /*5c6c0*/  LDL.LU R27, [R1+0x8fc] ;  /* 0x0008fc00011b7983 */ /* 0x000ea80000300800 */
[----:B--2---:R-:W-:Y:S04]  /*5c6d0*/  STL.64 [R1+0x5178], R26 ;  /* 0x0051781a01007387 */ /* 0x004fe80000100a00 */
[----:B------:R0:W-:Y:S04]  /*5c6e0*/  STL.64 [R1+0x5170], R24 ;  /* 0x0051701801007387 */ /* 0x0001e80000100a00 */
[----:B-1----:R-:W2:Y:S04]  /*5c6f0*/  LDL.LU R8, [R1+0x910] ;  /* 0x0009100001087983 */ /* 0x002ea80000300800 */
[----:B------:R-:W2:Y:S04]  /*5c700*/  LDL.LU R9, [R1+0x914] ;  /* 0x0009140001097983 */ /* 0x000ea80000300800 */
[----:B------:R-:W2:Y:S04]  /*5c710*/  LDL.LU R10, [R1+0x918] ;  /* 0x00091800010a7983 */ /* 0x000ea80000300800 */
[----:B------:R-:W2:Y:S04]  /*5c720*/  LDL.LU R11, [R1+0x91c] ;  /* 0x00091c00010b7983 */ /* 0x000ea80000300800 */
[----:B--2---:R-:W-:Y:S04]  /*5c730*/  STL.64 [R1+0x5188], R10 ;  /* 0x0051880a01007387 */ /* 0x004fe80000100a00 */
[----:B------:R1:W-:Y:S04]  /*5c740*/  STL.64 [R1+0x5180], R8 ;  /* 0x0051800801007387 */ /* 0x0003e80000100a00 */
[----:B0-----:R-:W2:Y:S01]  /*5c750*/  LDL.64 R24, [R1+0x10] ;  /* 0x0000100001187983 */ /* 0x001ea20000100a00 */
[----:B------:R-:W-:-:S02]  /*5c760*/  IMAD.MOV.U32 R26, RZ, RZ, R3 ;  /* 0x000000ffff1a7224 */ /* 0x000fc400078e0003 */
[----:B------:R-:W-:-:S05]  /*5c770*/  IMAD.MOV.U32 R27, RZ, RZ, R0 ;  /* 0x000000ffff1b7224 */ /* 0x000fca00078e0000 */
[----:B------:R-:W-:Y:S04]  /*5c780*/  STL.64 [R1+0x51a8], R26 ;  /* 0x0051a81a01007387 */ /* 0x000fe80000100a00 */
[----:B--2---:R0:W-:Y:S04]  /*5c790*/  STL.64 [R1+0x51a0], R24 ;  /* 0x0051a01801007387 */ /* 0x0041e80000100a00 */
[----:B-1----:R-:W2:Y:S04]  /*5c7a0*/  LDL.LU R8, [R1+0x920] ;  /* 0x0009200001087983 */ /* 0x002ea80000300800 */
[----:B------:R-:W2:Y:S04]  /*5c7b0*/  LDL.LU R9, [R1+0x924] ;  /* 0x0009240001097983 */ /* 0x000ea80000300800 */
[----:B------:R-:W2:Y:S04]  /*5c7c0*/  LDL.LU R10, [R1+0x928] ;  /* 0x00092800010a7983 */ /* 0x000ea80000300800 */
[----:B------:R-:W2:Y:S04]  /*5c7d0*/  LDL.LU R11, [R1+0x92c] ;  /* 0x00092c00010b7983 */ /* 0x000ea80000300800 */
[----:B0-----:R-:W2:Y:S04]  /*5c7e0*/  LDL.LU R24, [R1+0x950] ;  /* 0x0009500001187983 */ /* 0x001ea80000300800 */
[----:B------:R-:W2:Y:S04]  /*5c7f0*/  LDL.LU R25, [R1+0x954] ;  /* 0x0009540001197983 */ /* 0x000ea80000300800 */
[----:B------:R-:W2:Y:S04]  /*5c800*/  LDL.LU R26, [R1+0x958] ;  /* 0x00095800011a7983 */ /* 0x000ea80000300800 */
[----:B------:R-:W2:Y:S04]  /*5c810*/  LDL.LU R27, [R1+0x95c] ;  /* 0x00095c00011b7983 */ /* 0x000ea80000300800 */
        /* <DEDUP_REMOVED lines=8> */
[----:B------:R-:W2:Y:S04]  /*5c8a0*/  LDL.64 R4, [R1+0x18] ;  /* 0x0000180001047983 */ /* 0x000ea80000100a00 */
[----:B------:R-:W-:Y:S04]  /*5c8b0*/  STL.64 [R1+0x5198], R10 ;  /* 0x0051980a01007387 */ /* 0x000fe80000100a00 */
[----:B------:R0:W-:Y:S04]  /*5c8c0*/  STL.64 [R1+0x5190], R8 ;  /* 0x0051900801007387 */ /* 0x0001e80000100a00 */
[----:B0-----:R-:W2:Y:S04]  /*5c8d0*/  LDL.LU R8, [R1+0x940] ;  /* 0x0009400001087983 */ /* 0x001ea80000300800 */
[----:B------:R-:W2:Y:S04]  /*5c8e0*/  LDL.LU R9, [R1+0x944] ;  /* 0x0009440001097983 */ /* 0x000ea80000300800 */
[----:B------:R-:W2:Y:S04]  /*5c8f0*/  LDL.LU R10, [R1+0x948] ;  /* 0x00094800010a7983 */ /* 0x000ea80000300800 */
[----:B------:R-:W2:Y:S04]  /*5c900*/  LDL.LU R11, [R1+0x94c] ;  /* 0x00094c00010b7983 */ /* 0x000ea80000300800 */
[----:B------:R-:W2:Y:S04]  /*5c910*/  LDL.64 R6, [R1] ;  /* 0x0000000001067983 */ /* 0x000ea80000100a00 */
        /* <DEDUP_REMOVED lines=10> */
[----:B------:R-:W-:-:S03]  /*5c9c0*/  IMAD R0, R0, 0x100, R3 ;  /* 0x0000010000007824 */ /* 0x000fc600078e0203 */
[----:B--2---:R-:W-:Y:S04]  /*5c9d0*/  STL.64 [R1+0x5130], R18 ;  /* 0x0051301201007387 */ /* 0x004fe80000100a00 */
[----:B----4-:R0:W-:Y:S04]  /*5c9e0*/  STL.64 [R1+0x5128], R16 ;  /* 0x0051281001007387 */ /* 0x0101e80000100a00 */
[----:B0-----:R-:W2:Y:S04]  /*5c9f0*/  LDL.LU R16, [R1+0x8b0] ;  /* 0x0008b00001107983 */ /* 0x001ea80000300800 */
[----:B------:R-:W2:Y:S04]  /*5ca00*/  LDL.LU R17, [R1+0x8b4] ;  /* 0x0008b40001117983 */ /* 0x000ea80000300800 */
[----:B------:R-:W2:Y:S04]  /*5ca10*/  LDL.LU R18, [R1+0x8b8] ;  /* 0x0008b80001127983 */ /* 0x000ea80000300800 */
[----:B------:R-:W2:Y:S04]  /*5ca20*/  LDL.LU R19, [R1+0x8bc] ;  /* 0x0008bc0001137983 */ /* 0x000ea80000300800 */
[----:B------:R-:W4:Y:S02]  /*5ca30*/  LDL.LU R3, [R1+0x51c8] ;  /* 0x0051c80001037983 */ /* 0x000f240000300800 */
[----:B----4-:R-:W-:Y:S02]  /*5ca40*/  HMMA.16816.F32 R12, R12, R2, R24 ;  /* 0x000000020c0c723c */ /* 0x010fe40000001818 */
[----:B------:R-:W4:Y:S04]  /*5ca50*/  LDL.LU.64 R26, [R1+0x51c0] ;  /* 0x0051c000011a7983 */ /* 0x000f280000300a00 */
[----:B------:R-:W4:-:S13]  /*5ca60*/  LDL.LU.64 R24, [R1+0x51b8] ;  /* 0x0051b80001187983 */ /* 0x000f1a0000300a00 */
[----:B------:R-:W-:Y:S04]  /*5ca70*/  STL.64 [R1+0x960], R12 ;  /* 0x0009600c01007387 */ /* 0x000fe80000100a00 */
[----:B------:R0:W-:Y:S04]  /*5ca80*/  STL.64 [R1+0x968], R14 ;  /* 0x0009680e01007387 */ /* 0x0001e80000100a00 */
[----:B0-----:R-:W2:Y:S01]  /*5ca90*/  LDL.LU R15, [R1+0x2f0] ;  /* 0x0002f000010f7983 */ /* 0x001ea20000300800 */
[----:B------:R-:W-:Y:S02]  /*5caa0*/  F2FP.F16.E4M3.UNPACK_B R13, R28 ;  /* 0x0000001cff0d723e */ /* 0x000fe400020006ff */
[----:B------:R-:W-:Y:S01]  /*5cab0*/  F2FP.F16.E4M3.UNPACK_B R14, R29 ;  /* 0x0000001dff0e723e */ /* 0x000fe200020006ff */
[----:B------:R-:W-:Y:S04]  /*5cac0*/  STL [R1+0x50c4], R2 ;  /* 0x0050c40201007387 */ /* 0x000fe80000100800 */
[----:B------:R-:W-:Y:S04]  /*5cad0*/  STL [R1+0x50c0], R3 ;  /* 0x0050c00301007387 */ /* 0x000fe80000100800 */
[----:B------:R-:W3:Y:S04]  /*5cae0*/  LDL.LU R28, [R1+0x51b4] ;  /* 0x0051b400011c7983 */ /* 0x000ee80000300800 */
[----:B------:R-:W3:Y:S01]  /*5caf0*/  LDL.LU R29, [R1+0x51b0] ;  /* 0x0051b000011d7983 */ /* 0x000ee20000300800 */
[----:B--2---:R-:W-:-:S02]  /*5cb00*/  F2FP.F16.E4M3.UNPACK_B R12, R15 ;  /* 0x0000000fff0c723e */ /* 0x004fc400020006ff */
[----:B------:R-:W-:-:S07]  /*5cb10*/  F2FP.F16.E4M3.UNPACK_B R15, R0 ;  /* 0x00000000ff0f723e */ /* 0x000fce00020006ff */
[----:B----4-:R-:W-:-:S15]  /*5cb20*/  HMMA.16816.F32 R24, R12, R4, R24 ;  /* 0x000000040c18723c */ /* 0x010fde0000001818 */
[----:B------:R-:W-:-:S04]  /*5cb30*/  NOP ;  /* 0x0000000000007918 */ /* 0x000fc80000000000 */
[----:B------:R-:W-:Y:S04]  /*5cb40*/  STL.64 [R1+0x950], R24 ;  /* 0x0009501801007387 */ /* 0x000fe80000100a00 */
[----:B------:R0:W-:Y:S04]  /*5cb50*/  STL.64 [R1+0x958], R26 ;  /* 0x0009581a01007387 */ /* 0x0001e80000100a00 */
[----:B0-----:R-:W2:Y:S04]  /*5cb60*/  LDL.LU.64 R26, [R1+0x51a8] ;  /* 0x0051a800011a7983 */ /* 0x001ea80000300a00 */
        /* <DEDUP_REMOVED lines=15> */
[----:B0-----:R-:W3:Y:S04]  /*5cc60*/  LDL.LU.64 R26, [R1+0x5178] ;  /* 0x00517800011a7983 */ /* 0x001ee80000300a00 */
[----:B------:R-:W3:Y:S01]  /*5cc70*/  LDL.LU.64 R24, [R1+0x5170] ;  /* 0x0051700001187983 */ /* 0x000ee20000300a00 */
[C---:B--2---:R-:W-:Y:S08]  /*5cc80*/  HMMA.16816.F32 R8, R12.reuse, R6, R8 ;  /* 0x000000060c08723c */ /* 0x044ff00000001808 */
[C---:B---3--:R-:W-:Y:S11]  /*5cc90*/  HMMA.16816.F32 R24, R12.reuse, R28, R24 ;  /* 0x0000001c0c18723c */ /* 0x048ff60000001818 */
[----:B------:R-:W-:Y:S04]  /*5cca0*/  STL.64 [R1+0x900], R8 ;  /* 0x0009000801007387 */ /* 0x000fe80000100a00 */
[----:B------:R0:W-:Y:S04]  /*5ccb0*/  STL.64 [R1+0x908], R10 ;  /* 0x0009080a01007387 */ /* 0x0001e80000100a00 */
[----:B0-----:R-:W2:Y:S04]  /*5ccc0*/  LDL.LU.64 R10, [R1+0x5168] ;  /* 0x00516800010a7983 */ /* 0x001ea80000300a00 */
[----:B------:R-:W-:Y:S04]  /*5ccd0*/  STL.64 [R1+0x8f0], R24 ;  /* 0x0008f01801007387 */ /* 0x000fe80000100a00 */
[----:B------:R0:W-:Y:S04]  /*5cce0*/  STL.64 [R1+0x8f8], R26 ;  /* 0x0008f81a01007387 */ /* 0x0001e80000100a00 */
[----:B0-----:R-:W3:Y:S04]  /*5ccf0*/  LDL.LU.64 R26, [R1+0x5160] ;  /* 0x00516000011a7983 */ /* 0x001ee80000300a00 */
[----:B------:R-:W4:Y:S04]  /*5cd00*/  LDL.LU.64 R24, [R1+0x5158] ;  /* 0x0051580001187983 */ /* 0x000f280000300a00 */
[----:B------:R-:W-:Y:S04]  /*5cd10*/  STL [R1+0x50c8], R28 ;  /* 0x0050c81c01007387 */ /* 0x000fe80000100800 */
[----:B------:R-:W-:Y:S01]  /*5cd20*/  STL [R1+0x50a8], R29 ;  /* 0x0050a81d01007387 */ /* 0x000fe20000100800 */
        /* <DEDUP_REMOVED lines=34> */
[----:B------:R-:W2:Y:S04]  /*5cf50*/  LDL.LU R22, [R1+0x798] ;  /* 0x0007980001167983 */ /* 0x000ea80000300800 */
[----:B------:R-:W2:Y:S04]  /*5cf60*/  LDL.LU R23, [R1+0x79c] ;  /* 0x00079c0001177983 */ /* 0x000ea80000300800 */
[----:B--2---:R-:W-:Y:S04]  /*5cf70*/  STL.64 [R1+0x5088], R22 ;  /* 0x0050881601007387 */ /* 0x004fe80000100a00 */
[----:B----4-:R0:W-:Y:S04]  /*5cf80*/  STL.64 [R1+0x5080], R20 ;  /* 0x0050801401007387 */ /* 0x0101e80000100a00 */
[----:B0-----:R-:W3:Y:S04]  /*5cf90*/  LDL.LU R20, [R1+0x870] ;  /* 0x0008700001147983 */ /* 0x001ee80000300800 */
[----:B------:R-:W3:Y:S04]  /*5cfa0*/  LDL.LU R21, [R1+0x874] ;  /* 0x0008740001157983 */ /* 0x000ee80000300800 */
[----:B------:R-:W3:Y:S04]  /*5cfb0*/  LDL.LU R22, [R1+0x878] ;  /* 0x0008780001167983 */ /* 0x000ee80000300800 */
[----:B------:R-:W3:Y:S02]  /*5cfc0*/  LDL.LU R23, [R1+0x87c] ;  /* 0x00087c0001177983 */ /* 0x000ee40000300800 */
[----:B---3--:R-:W-:-:S15]  /*5cfd0*/  HMMA.16816.F32 R20, R12, R18, R20 ;  /* 0x000000120c14723c */ /* 0x008fde0000001814 */
[----:B------:R-:W-:-:S04]  /*5cfe0*/  NOP ;  /* 0x0000000000007918 */ /* 0x000fc80000000000 */
[----:B------:R-:W-:Y:S04]  /*5cff0*/  STL.64 [R1+0x870], R20 ;  /* 0x0008701401007387 */ /* 0x000fe80000100a00 */
[----:B------:R0:W-:Y:S02]  /*5d000*/  STL.64 [R1+0x878], R22 ;  /* 0x0008781601007387 */ /* 0x0001e40000100a00 */
[----:B0-----:R-:W-:Y:S01]  /*5d010*/  HMMA.16816.F32 R20, R12, R16, R24 ;  /* 0x000000100c14723c */ /* 0x001fe20000001818 */
[----:B------:R-:W-:Y:S02]  /*5d020*/  IMAD.MOV.U32 R26, RZ, RZ, R4 ;  /* 0x000000ffff1a7224 */ /* 0x000fe400078e0004 */
[----:B------:R-:W-:-:S15]  /*5d030*/  IMAD.MOV.U32 R27, RZ, RZ, R3 ;  /* 0x000000ffff1b7224 */ /* 0x000fde00078e0003 */
[----:B------:R-:W-:Y:S01]  /*5d040*/  NOP ;  /* 0x0000000000007918 */ /* 0x000fe20000000000 */
[----:B------:R0:W-:Y:S04]  /*5d050*/  STL.64 [R1+0x860], R20 ;  /* 0x0008601401007387 */ /* 0x0001e80000100a00 */
[----:B------:R1:W-:Y:S04]  /*5d060*/  STL.64 [R1+0x868], R22 ;  /* 0x0008681601007387 */ /* 0x0003e80000100a00 */
[----:B------:R-:W-:Y:S04]  /*5d070*/  STL.64 [R1+0x5090], R26 ;  /* 0x0050901a01007387 */ /* 0x000fe80000100a00 */
[----:B0-----:R-:W2:Y:S04]  /*5d080*/  LDL.LU R20, [R1+0x7d0] ;  /* 0x0007d00001147983 */ /* 0x001ea80000300800 */
[----:B------:R-:W2:Y:S04]  /*5d090*/  LDL.LU R21, [R1+0x7d4] ;  /* 0x0007d40001157983 */ /* 0x000ea80000300800 */
[----:B-1----:R-:W3:Y:S04]  /*5d0a0*/  LDL.LU R22, [R1+0x7d8] ;  /* 0x0007d80001167983 */ /* 0x002ee80000300800 */
[----:B------:R-:W3:Y:S01]  /*5d0b0*/  LDL.LU R23, [R1+0x7dc] ;  /* 0x0007dc0001177983 */ /* 0x000ee20000300800 */
[----:B------:R-:W-:-:S02]  /*5d0c0*/  IMAD.MOV.U32 R24, RZ, RZ, R2 ;  /* 0x000000ffff187224 */ /* 0x000fc400078e0002 */
[----:B------:R-:W-:Y:S02]  /*5d0d0*/  IMAD.MOV.U32 R0, RZ, RZ, R5 ;  /* 0x000000ffff007224 */ /* 0x000fe400078e0005 */
[----:B------:R-:W-:Y:S02]  /*5d0e0*/  IMAD.MOV.U32 R8, RZ, RZ, R6 ;  /* 0x000000ffff087224 */ /* 0x000fe400078e0006 */
[----:B------:R-:W-:Y:S01]  /*5d0f0*/  IMAD.MOV.U32 R9, RZ, RZ, R7 ;  /* 0x000000ffff097224 */ /* 0x000fe200078e0007 */
[----:B---3--:R-:W-:Y:S04]  /*5d100*/  STL.64 [R1+0x50a0], R22 ;  /* 0x0050a01601007387 */ /* 0x008fe80000100a00 */
[----:B--2---:R0:W-:Y:S04]  /*5d110*/  STL.64 [R1+0x5098], R20 ;  /* 0x0050981401007387 */ /* 0x0041e80000100a00 */
[----:B------:R-:W-:Y:S04]  /*5d120*/  STL [R1+0x50cc], R24 ;  /* 0x0050cc1801007387 */ /* 0x000fe80000100800 */
[----:B0-----:R-:W2:Y:S04]  /*5d130*/  LDL.LU R20, [R1+0x7e0] ;  /* 0x0007e00001147983 */ /* 0x001ea80000300800 */
[----:B------:R-:W2:Y:S04]  /*5d140*/  LDL.LU R21, [R1+0x7e4] ;  /* 0x0007e40001157983 */ /* 0x000ea80000300800 */
[----:B------:R-:W3:Y:S04]  /*5d150*/  LDL.LU R22, [R1+0x7e8] ;  /* 0x0007e80001167983 */ /* 0x000ee80000300800 */
[----:B------:R-:W3:Y:S04]  /*5d160*/  LDL.LU R23, [R1+0x7ec] ;  /* 0x0007ec0001177983 */ /* 0x000ee80000300800 */
[----:B------:R-:W4:Y:S04]  /*5d170*/  LDL.LU R4, [R1+0x830] ;  /* 0x0008300001047983 */ /* 0x000f280000300800 */
[----:B------:R-:W4:Y:S04]  /*5d180*/  LDL.LU R5, [R1+0x834] ;  /* 0x0008340001057983 */ /* 0x000f280000300800 */
[----:B------:R-:W2:Y:S04]  /*5d190*/  LDL.LU R6, [R1+0x838] ;  /* 0x0008380001067983 */ /* 0x000ea80000300800 */
[----:B------:R-:W2:Y:S04]  /*5d1a0*/  LDL.LU R7, [R1+0x83c] ;  /* 0x00083c0001077983 */ /* 0x000ea80000300800 */
[----:B--2---:R-:W-:Y:S04]  /*5d1b0*/  STL.64 [R1+0x5108], R6 ;  /* 0x0051080601007387 */ /* 0x004fe80000100a00 */
[----:B----4-:R0:W-:Y:S04]  /*5d1c0*/  STL.64 [R1+0x5100], R4 ;  /* 0x0051000401007387 */ /* 0x0101e80000100a00 */
        /* <DEDUP_REMOVED lines=8> */
[----:B------:R-:W2:Y:S04]  /*5d250*/  LDL.LU R2, [R1+0x1174] ;  /* 0x0011740001027983 */ /* 0x000ea80000300800 */
[----:B------:R-:W2:Y:S01]  /*5d260*/  LDL.LU R26, [R1+0x1170] ;  /* 0x00117000011a7983 */ /* 0x000ea20000300800 */
[----:B------:R-:W-:-:S03]  /*5d270*/  IMAD.MOV.U32 R25, RZ, RZ, R0 ;  /* 0x000000ffff197224 */ /* 0x000fc600078e0000 */
[----:B--2---:R-:W-:Y:S04]  /*5d280*/  STL.64 [R1+0x50d8], R26 ;  /* 0x0050d81a01007387 */ /* 0x004fe80000100a00 */
[----:B----4-:R0:W-:Y:S04]  /*5d290*/  STL.64 [R1+0x50d0], R24 ;  /* 0x0050d01801007387 */ /* 0x0101e80000100a00 */
[----:B0-----:R-:W2:Y:S04]  /*5d2a0*/  LDL.LU R24, [R1+0x810] ;  /* 0x0008100001187983 */ /* 0x001ea80000300800 */
[----:B------:R-:W2:Y:S04]  /*5d2b0*/  LDL.LU R25, [R1+0x814] ;  /* 0x0008140001197983 */ /* 0x000ea80000300800 */
[----:B------:R-:W4:Y:S04]  /*5d2c0*/  LDL.LU R26, [R1+0x818] ;  /* 0x00081800011a7983 */ /* 0x000f280000300800 */
[----:B------:R-:W4:Y:S01]  /*5d2d0*/  LDL.LU R27, [R1+0x81c] ;  /* 0x00081c00011b7983 */ /* 0x000f220000300800 */
[----:B------:R-:W-:Y:S03]  /*5d2e0*/  HMMA.16816.F32 R4, R12, R10, R4 ;  /* 0x0000000a0c04723c */ /* 0x000fe60000001804 */
[----:B----4-:R-:W-:Y:S04]  /*5d2f0*/  STL.64 [R1+0x50e8], R26 ;  /* 0x0050e81a01007387 */ /* 0x010fe80000100a00 */
[----:B--2---:R0:W-:Y:S04]  /*5d300*/  STL.64 [R1+0x50e0], R24 ;  /* 0x0050e01801007387 */ /* 0x0041e80000100a00 */
[----:B0-----:R-:W2:Y:S04]  /*5d310*/  LDL.LU R24, [R1+0x820] ;  /* 0x0008200001187983 */ /* 0x001ea80000300800 */
[----:B------:R-:W2:Y:S04]  /*5d320*/  LDL.LU R25, [R1+0x824] ;  /* 0x0008240001197983 */ /* 0x000ea80000300800 */
[----:B------:R-:W2:Y:S04]  /*5d330*/  LDL.LU R26, [R1+0x828] ;  /* 0x00082800011a7983 */ /* 0x000ea80000300800 */
[----:B------:R-:W2:Y:S04]  /*5d340*/  LDL.LU R27, [R1+0x82c] ;  /* 0x00082c00011b7983 */ /* 0x000ea80000300800 */
        /* <DEDUP_REMOVED lines=8> */
[----:B------:R0:W-:Y:S02]  /*5d3d0*/  STL.64 [R1+0x5038], R18 ;  /* 0x0050381201007387 */ /* 0x0001e40000100a00 */
[----:B0-----:R-:W-:-:S02]  /*5d3e0*/  IMAD.MOV.U32 R18, RZ, RZ, R8 ;  /* 0x000000ffff127224 */ /* 0x001fc400078e0008 */
[----:B------:R-:W-:Y:S01]  /*5d3f0*/  IMAD.MOV.U32 R19, RZ, RZ, R9 ;  /* 0x000000ffff137224 */ /* 0x000fe200078e0009 */
[----:B------:R-:W2:Y:S04]  /*5d400*/  LDL.LU R8, [R1+0x5114] ;  /* 0x0051140001087983 */ /* 0x000ea80000300800 */
[----:B------:R-:W2:Y:S04]  /*5d410*/  LDL.LU R9, [R1+0x5110] ;  /* 0x0051100001097983 */ /* 0x000ea80000300800 */
[----:B------:R0:W-:Y:S04]  /*5d420*/  STL.64 [R1+0x5030], R16 ;  /* 0x0050301001007387 */ /* 0x0001e80000100a00 */
[----:B0-----:R-:W2:Y:S04]  /*5d430*/  LDL R16, [R1+0x8] ;  /* 0x0000080001107983 */ /* 0x001ea80000100800 */
[----:B------:R-:W2:Y:S04]  /*5d440*/  LDL R17, [R1+0xc] ;  /* 0x00000c0001117983 */ /* 0x000ea80000100800 */
        /* <DEDUP_REMOVED lines=29> */
[----:B------:R0:W-:Y:S01]  /*5d620*/  STL.64 [R1+0x4ff0], R4 ;  /* 0x004ff00401007387 */ /* 0x0001e20000100a00 */
[----:B----4-:R-:W-:-:S03]  /*5d630*/  IMAD R0, R0, 0x100, R3 ;  /* 0x0000010000007824 */ /* 0x010fc600078e0203 */
[----:B0-----:R-:W4:Y:S04]  /*5d640*/  LDL.LU R4, [R1+0x7c0] ;  /* 0x0007c00001047983 */ /* 0x001f280000300800 */
[----:B------:R-:W4:Y:S04]  /*5d650*/  LDL.LU R5, [R1+0x7c4] ;  /* 0x0007c40001057983 */ /* 0x000f280000300800 */
[----:B------:R-:W4:Y:S04]  /*5d660*/  LDL.LU R6, [R1+0x7c8] ;  /* 0x0007c80001067983 */ /* 0x000f280000300800 */
[----:B------:R-:W4:Y:S01]  /*5d670*/  LDL.LU R7, [R1+0x7cc] ;  /* 0x0007cc0001077983 */ /* 0x000f220000300800 */
[----:B--2---:R-:W-:-:S02]  /*5d680*/  IMAD R27, R27, 0x100, R28 ;  /* 0x000001001b1b7824 */ /* 0x004fc400078e021c */
[----:B---3--:R-:W-:Y:S02]  /*5d690*/  IMAD R29, R29, 0x100, R24 ;  /* 0x000001001d1d7824 */ /* 0x008fe400078e0218 */
[----:B------:R-:W-:Y:S01]  /*5d6a0*/  IMAD R26, R26, 0x100, R2 ;  /* 0x000001001a1a7824 */ /* 0x000fe200078e0202 */
[----:B------:R-:W2:Y:S04]  /*5d6b0*/  LDL.LU R24, [R1+0x50cc] ;  /* 0x0050cc0001187983 */ /* 0x000ea80000300800 */
[----:B------:R-:W3:Y:S04]  /*5d6c0*/  LDL.LU R28, [R1+0x50c8] ;  /* 0x0050c800011c7983 */ /* 0x000ee80000300800 */
[----:B------:R-:W2:Y:S04]  /*5d6d0*/  LDL.LU R2, [R1+0x50c4] ;  /* 0x0050c40001027983 */ /* 0x000ea80000300800 */
[----:B------:R-:W2:Y:S02]  /*5d6e0*/  LDL.LU R3, [R1+0x50c0] ;  /* 0x0050c00001037983 */ /* 0x000ea40000300800 */
[----:B--2---:R-:W-:Y:S02]  /*5d6f0*/  HMMA.16816.F32 R12, R12, R2, R20 ;  /* 0x000000020c0c723c */ /* 0x004fe40000001814 */
[----:B------:R-:W2:Y:S04]  /*5d700*/  LDL.LU.64 R22, [R1+0x50b8] ;  /* 0x0050b80001167983 */ /* 0x000ea80000300a00 */
[----:B------:R-:W2:-:S13]  /*5d710*/  LDL.LU.64 R20, [R1+0x50b0] ;  /* 0x0050b00001147983 */ /* 0x000e9a0000300a00 */
[----:B------:R0:W-:Y:S04]  /*5d720*/  STL.64 [R1+0x7f0], R12 ;  /* 0x0007f00c01007387 */ /* 0x0001e80000100a00 */
[----:B------:R1:W-:Y:S01]  /*5d730*/  STL.64 [R1+0x7f8], R14 ;  /* 0x0007f80e01007387 */ /* 0x0003e20000100a00 */
[----:B0-----:R-:W-:Y:S02]  /*5d740*/  F2FP.F16.E4M3.UNPACK_B R12, R29 ;  /* 0x0000001dff0c723e */ /* 0x001fe400020006ff */
        /* <DEDUP_REMOVED lines=9> */
[----:B0-----:R-:W2:Y:S01]  /*5d7e0*/  LDL.LU.64 R26, [R1+0x5090] ;  /* 0x00509000011a7983 */ /* 0x001ea20000300a00 */
[C---:B----4-:R-:W-:Y:S08]  /*5d7f0*/  HMMA.16816.F32 R4, R12.reuse, R16, R4 ;  /* 0x000000100c04723c */ /* 0x050ff00000001804 */
[----:B--2---:R-:W-:Y:S01]  /*5d800*/  HMMA.16816.F32 R24, R12, R26, R20 ;  /* 0x0000001a0c18723c */ /* 0x004fe20000001814 */
[----:B------:R-:W3:Y:S04]  /*5d810*/  LDL.LU.64 R22, [R1+0x5088] ;  /* 0x0050880001167983 */ /* 0x000ee80000300a00 */
[----:B------:R-:W3:-:S14]  /*5d820*/  LDL.LU.64 R20, [R1+0x5080] ;  /* 0x0050800001147983 */ /* 0x000edc0000300a00 */
[----:B------:R-:W-:Y:S04]  /*5d830*/  STL.64 [R1+0x7d0], R24 ;  /* 0x0007d01801007387 */ /* 0x000fe80000100a00 */
[----:B------:R0:W-:Y:S04]  /*5d840*/  STL.64 [R1+0x7d8], R26 ;  /* 0x0007d81a01007387 */ /* 0x0001e80000100a00 */
[----:B0-----:R-:W2:Y:S04]  /*5d850*/  LDL.LU.64 R26, [R1+0x5078] ;  /* 0x00507800011a7983 */ /* 0x001ea80000300a00 */
[----:B------:R-:W4:Y:S04]  /*5d860*/  LDL.LU.64 R24, [R1+0x5070] ;  /* 0x0050700001187983 */ /* 0x000f280000300a00 */
[----:B------:R-:W-:Y:S04]  /*5d870*/  STL.64 [R1+0x7b0], R4 ;  /* 0x0007b00401007387 */ /* 0x000fe80000100a00 */
[----:B------:R0:W-:Y:S04]  /*5d880*/  STL.64 [R1+0x7b8], R6 ;  /* 0x0007b80601007387 */ /* 0x0001e80000100a00 */
[----:B------:R-:W2:Y:S01]  /*5d890*/  LDL.LU R0, [R1+0x1198] ;  /* 0x0011980001007983 */ /* 0x000ea20000300800 */
[----:B0-----:R-:W-:-:S15]  /*5d8a0*/  HMMA.16816.F32 R4, R12, R18, R8 ;  /* 0x000000120c04723c */ /* 0x001fde0000001808 */
[----:B------:R-:W-:-:S04]  /*5d8b0*/  NOP ;  /* 0x0000000000007918 */ /* 0x000fc80000000000 */
[----:B------:R0:W-:Y:S04]  /*5d8c0*/  STL.64 [R1+0x7a0], R4 ;  /* 0x0007a00401007387 */ /* 0x0001e80000100a00 */
[----:B------:R1:W-:Y:S04]  /*5d8d0*/  STL.64 [R1+0x7a8], R6 ;  /* 0x0007a80601007387 */ /* 0x0003e80000100a00 */
[----:B0-----:R-:W2:Y:S01]  /*5d8e0*/  LDL.LU R4, [R1+0x700] ;  /* 0x0007000001047983 */ /* 0x001ea20000300800 */
[----:B---3--:R-:W-:-:S15]  /*5d8f0*/  HMMA.16816.F32 R8, R12, R28, R20 ;  /* 0x0000001c0c08723c */ /* 0x008fde0000001814 */
[----:B------:R-:W-:-:S04]  /*5d900*/  NOP ;  /* 0x0000000000007918 */ /* 0x000fc80000000000 */
[----:B------:R-:W-:Y:S04]  /*5d910*/  STL.64 [R1+0x790], R8 ;  /* 0x0007900801007387 */ /* 0x000fe80000100a00 */
[----:B------:R-:W-:Y:S04]  /*5d920*/  STL.64 [R1+0x798], R10 ;  /* 0x0007980a01007387 */ /* 0x000fe80000100a00 */
[----:B------:R-:W3:Y:S04]  /*5d930*/  LDL.LU R5, [R1+0x704] ;  /* 0x0007040001057983 */ /* 0x000ee80000300800 */
[----:B-1----:R-:W2:Y:S04]  /*5d940*/  LDL.LU R6, [R1+0x708] ;  /* 0x0007080001067983 */ /* 0x002ea80000300800 */
        /* <DEDUP_REMOVED lines=94> */
[----:B------:R-:W-:Y:S01]  /*5df30*/  STL.64 [R1+0x4f40], R16 ;  /* 0x004f401001007387 */ /* 0x000fe20000100a00 */
[----:B---3--:R-:W-:-:S15]  /*5df40*/  HMMA.16816.F32 R4, R12, R10, R4 ;  /* 0x0000000a0c04723c */ /* 0x008fde0000001804 */
[----:B------:R-:W-:-:S04]  /*5df50*/  NOP ;  /* 0x0000000000007918 */ /* 0x000fc80000000000 */
[----:B------:R-:W-:Y:S04]  /*5df60*/  STL.64 [R1+0x710], R4 ;  /* 0x0007100401007387 */ /* 0x000fe80000100a00 */
[----:B------:R0:W-:Y:S04]  /*5df70*/  STL.64 [R1+0x718], R6 ;  /* 0x0007180601007387 */ /* 0x0001e80000100a00 */
[----:B0-----:R-:W4:Y:S04]  /*5df80*/  LDL.LU.64 R6, [R1+0x5008] ;  /* 0x0050080001067983 */ /* 0x001f280000300a00 */
[----:B------:R-:W4:Y:S04]  /*5df90*/  LDL.LU.64 R4, [R1+0x5000] ;  /* 0x0050000001047983 */ /* 0x000f280000300a00 */
[----:B------:R-:W-:Y:S01]  /*5dfa0*/  STL [R1+0x4f38], R11 ;  /* 0x004f380b01007387 */ /* 0x000fe20000100800 */
[----:B----4-:R-:W-:-:S15]  /*5dfb0*/  HMMA.16816.F32 R4, R12, R8, R4 ;  /* 0x000000080c04723c */ /* 0x010fde0000001804 */
[----:B------:R-:W-:-:S04]  /*5dfc0*/  NOP ;  /* 0x0000000000007918 */ /* 0x000fc80000000000 */
[----:B------:R-:W-:Y:S04]  /*5dfd0*/  STL.64 [R1+0x6e0], R4 ;  /* 0x0006e00401007387 */ /* 0x000fe80000100a00 */
[----:B------:R0:W-:Y:S04]  /*5dfe0*/  STL.64 [R1+0x6e8], R6 ;  /* 0x0006e80601007387 */ /* 0x0001e80000100a00 */
[----:B0-----:R-:W2:Y:S04]  /*5dff0*/  LDL.LU.64 R6, [R1+0x4ff8] ;  /* 0x004ff80001067983 */ /* 0x001ea80000300a00 */
[----:B------:R-:W3:Y:S04]  /*5e000*/  LDL.LU.64 R4, [R1+0x4ff0] ;  /* 0x004ff00001047983 */ /* 0x000ee80000300a00 */
[----:B------:R-:W-:Y:S04]  /*5e010*/  STL [R1+0x4fa0], R10 ;  /* 0x004fa00a01007387 */ /* 0x000fe80000100800 */
        /* <DEDUP_REMOVED lines=12> */
[----:B------:R-:W-:Y:S04]  /*5e0e0*/  STL.64 [R1+0x4f20], R6 ;  /* 0x004f200601007387 */ /* 0x000fe80000100a00 */
[----:B------:R0:W-:Y:S02]  /*5e0f0*/  STL.64 [R1+0x4f18], R4 ;  /* 0x004f180401007387 */ /* 0x0001e40000100a00 */
[----:B0-----:R-:W-:-:S02]  /*5e100*/  IMAD R5, R20, 0x100, R19 ;  /* 0x0000010014057824 */ /* 0x001fc400078e0213 */
[----:B------:R-:W-:-:S08]  /*5e110*/  IMAD R4, R22, 0x100, R21 ;  /* 0x0000010016047824 */ /* 0x000fd000078e0215 */
[----:B------:R0:W-:Y:S04]  /*5e120*/  STL.64 [R1+0x650], R8 ;  /* 0x0006500801007387 */ /* 0x0001e80000100a00 */
[----:B------:R-:W-:Y:S04]  /*5e130*/  STL.64 [R1+0x658], R10 ;  /* 0x0006580a01007387 */ /* 0x000fe80000100a00 */
[----:B------:R-:W-:Y:S04]  /*5e140*/  STL [R1+0x2f0], R5 ;  /* 0x0002f00501007387 */ /* 0x000fe80000100800 */
[----:B------:R2:W-:Y:S01]  /*5e150*/  STL [R1+0x2f4], R4 ;  /* 0x0002f40401007387 */ /* 0x0005e20000100800 */
[----:B0-----:R-:W-:-:S05]  /*5e160*/  IMAD R8, R28, 0x100, R23 ;  /* 0x000001001c087824 */ /* 0x001fca00078e0217 */
[----:B------:R-:W-:Y:S04]  /*5e170*/  STL [R1+0x2f8], R8 ;  /* 0x0002f80801007387 */ /* 0x000fe80000100800 */
[----:B------:R-:W3:Y:S01]  /*5e180*/  LDL.LU R20, [R1+0x4c0] ;  /* 0x0004c00001147983 */ /* 0x000ee20000300800 */
[----:B--2---:R-:W-:-:S15]  /*5e190*/  HMMA.16816.F32 R4, R12, R2, R24 ;  /* 0x000000020c04723c */ /* 0x004fde0000001818 */
[----:B------:R-:W-:-:S04]  /*5e1a0*/  NOP ;  /* 0x0000000000007918 */ /* 0x000fc80000000000 */
[----:B------:R-:W-:Y:S04]  /*5e1b0*/  STL.64 [R1+0x640], R4 ;  /* 0x0006400401007387 */ /* 0x000fe80000100a00 */
[----:B------:R-:W-:Y:S04]  /*5e1c0*/  STL.64 [R1+0x648], R6 ;  /* 0x0006480601007387 */ /* 0x000fe80000100a00 */
[----:B------:R-:W3:Y:S04]  /*5e1d0*/  LDL.LU R21, [R1+0x4c4] ;  /* 0x0004c40001157983 */ /* 0x000ee80000300800 */
[----:B------:R-:W2:Y:S04]  /*5e1e0*/  LDL.LU R22, [R1+0x4c8] ;  /* 0x0004c80001167983 */ /* 0x000ea80000300800 */
[----:B------:R-:W2:Y:S04]  /*5e1f0*/  LDL.LU R23, [R1+0x4cc] ;  /* 0x0004cc0001177983 */ /* 0x000ea80000300800 */
[----:B------:R-:W4:Y:S04]  /*5e200*/  LDL.LU R24, [R1+0x510] ;  /* 0x0005100001187983 */ /* 0x000f280000300800 */
[----:B------:R-:W4:Y:S04]  /*5e210*/  LDL.LU R25, [R1+0x514] ;  /* 0x0005140001197983 */ /* 0x000f280000300800 */
[----:B----4-:R0:W-:Y:S04]  /*5e220*/  STL.64 [R1+0x4fa8], R24 ;  /* 0x004fa81801007387 */ /* 0x0101e80000100a00 */
[----:B------:R-:W4:Y:S04]  /*5e230*/  LDL.LU R26, [R1+0x518] ;  /* 0x00051800011a7983 */ /* 0x000f280000300800 */
[----:B------:R-:W4:Y:S04]  /*5e240*/  LDL.LU R27, [R1+0x51c] ;  /* 0x00051c00011b7983 */ /* 0x000f280000300800 */
[----:B0-----:R-:W2:Y:S04]  /*5e250*/  LDL.64 R24, [R1+0x8] ;  /* 0x0000080001187983 */ /* 0x001ea80000100a00 */
[----:B----4-:R-:W-:Y:S04]  /*5e260*/  STL.64 [R1+0x4fc8], R26 ;  /* 0x004fc81a01007387 */ /* 0x010fe80000100a00 */
[----:B--2---:R0:W-:Y:S04]  /*5e270*/  STL.64 [R1+0x4fc0], R24 ;  /* 0x004fc01801007387 */ /* 0x0041e80000100a00 */
[----:B------:R-:W2:Y:S04]  /*5e280*/  LDL.LU R8, [R1+0x680] ;  /* 0x0006800001087983 */ /* 0x000ea80000300800 */
[----:B------:R-:W2:Y:S04]  /*5e290*/  LDL.LU R9, [R1+0x684] ;  /* 0x0006840001097983 */ /* 0x000ea80000300800 */
[----:B------:R-:W4:Y:S04]  /*5e2a0*/  LDL.LU R10, [R1+0x688] ;  /* 0x00068800010a7983 */ /* 0x000f280000300800 */
[----:B------:R-:W4:Y:S04]  /*5e2b0*/  LDL.LU R11, [R1+0x68c] ;  /* 0x00068c00010b7983 */ /* 0x000f280000300800 */
[----:B0-----:R-:W2:Y:S04]  /*5e2c0*/  LDL.LU R24, [R1+0x6a0] ;  /* 0x0006a00001187983 */ /* 0x001ea80000300800 */
[----:B------:R-:W2:Y:S04]  /*5e2d0*/  LDL.LU R25, [R1+0x6a4] ;  /* 0x0006a40001197983 */ /* 0x000ea80000300800 */
[----:B------:R-:W2:Y:S04]  /*5e2e0*/  LDL.LU R26, [R1+0x6a8] ;  /* 0x0006a800011a7983 */ /* 0x000ea80000300800 */
[----:B------:R-:W2:Y:S04]  /*5e2f0*/  LDL.LU R27, [R1+0x6ac] ;  /* 0x0006ac00011b7983 */ /* 0x000ea80000300800 */
[----:B------:R-:W3:Y:S04]  /*5e300*/  LDL.LU R13, [R1+0x2f0] ;  /* 0x0002f000010d7983 */ /* 0x000ee80000300800 */
[----:B------:R-:W3:Y:S04]  /*5e310*/  LDL.LU R14, [R1+0x2f4] ;  /* 0x0002f400010e7983 */ /* 0x000ee80000300800 */
[----:B------:R-:W3:Y:S01]  /*5e320*/  LDL.LU R15, [R1+0x2f8] ;  /* 0x0002f800010f7983 */ /* 0x000ee20000300800 */
[----:B------:R-:W-:-:S03]  /*5e330*/  IMAD R0, R0, 0x100, R29 ;  /* 0x0000010000007824 */ /* 0x000fc600078e021d */
[----:B--2---:R-:W-:Y:S04]  /*5e340*/  STL.64 [R1+0x4fd8], R26 ;  /* 0x004fd81a01007387 */ /* 0x004fe80000100a00 */
[----:B------:R0:W-:Y:S04]  /*5e350*/  STL.64 [R1+0x4fd0], R24 ;  /* 0x004fd01801007387 */ /* 0x0001e80000100a00 */
[----:B0-----:R-:W2:Y:S04]  /*5e360*/  LDL.LU R24, [R1+0x6b0] ;  /* 0x0006b00001187983 */ /* 0x001ea80000300800 */
[----:B------:R-:W2:Y:S04]  /*5e370*/  LDL.LU R25, [R1+0x6b4] ;  /* 0x0006b40001197983 */ /* 0x000ea80000300800 */
[----:B------:R-:W2:Y:S04]  /*5e380*/  LDL.LU R26, [R1+0x6b8] ;  /* 0x0006b800011a7983 */ /* 0x000ea80000300800 */
[----:B------:R-:W2:Y:S04]  /*5e390*/  LDL.LU R27, [R1+0x6bc] ;  /* 0x0006bc00011b7983 */ /* 0x000ea80000300800 */
[----:B------:R-:W2:Y:S04]  /*5e3a0*/  LDL.64 R4, [R1+0x18] ;  /* 0x0000180001047983 */ /* 0x000ea80000100a00 */
[----:B------:R-:W2:Y:S04]  /*5e3b0*/  LDL.64 R6, [R1+0x10] ;  /* 0x0000100001067983 */ /* 0x000ea80000100a00 */
[----:B----4-:R-:W-:Y:S04]  /*5e3c0*/  STL.64 [R1+0x4fb8], R10 ;  /* 0x004fb80a01007387 */ /* 0x010fe80000100a00 */
[----:B------:R0:W-:Y:S04]  /*5e3d0*/  STL.64 [R1+0x4fb0], R8 ;  /* 0x004fb00801007387 */ /* 0x0001e80000100a00 */
[----:B0-----:R-:W4:Y:S04]  /*5e3e0*/  LDL.LU R8, [R1+0x690] ;  /* 0x0006900001087983 */ /* 0x001f280000300800 */
[----:B------:R-:W4:Y:S04]  /*5e3f0*/  LDL.LU R9, [R1+0x694] ;  /* 0x0006940001097983 */ /* 0x000f280000300800 */
[----:B------:R-:W4:Y:S04]  /*5e400*/  LDL.LU R10, [R1+0x698] ;  /* 0x00069800010a7983 */ /* 0x000f280000300800 */
[----:B------:R-:W4:Y:S04]  /*5e410*/  LDL.LU R11, [R1+0x69c] ;  /* 0x00069c00010b7983 */ /* 0x000f280000300800 */
[----:B------:R-:W4:Y:S04]  /*5e420*/  LDL.64 R28, [R1] ;  /* 0x00000000011c7983 */ /* 0x000f280000100a00 */
        /* <DEDUP_REMOVED lines=10> */
[----:B------:R-:W-:-:S02]  /*5e4d0*/  F2FP.F16.E4M3.UNPACK_B R12, R13 ;  /* 0x0000000dff0c723e */ /* 0x000fc400020006ff */
[----:B------:R-:W-:Y:S02]  /*5e4e0*/  F2FP.F16.E4M3.UNPACK_B R13, R14 ;  /* 0x0000000eff0d723e */ /* 0x000fe400020006ff */
[----:B------:R-:W-:Y:S02]  /*5e4f0*/  F2FP.F16.E4M3.UNPACK_B R14, R15 ;  /* 0x0000000fff0e723e */ /* 0x000fe400020006ff */
[----:B------:R-:W-:-:S07]  /*5e500*/  F2FP.F16.E4M3.UNPACK_B R15, R0 ;  /* 0x00000000ff0f723e */ /* 0x000fce00020006ff */
[C---:B--2---:R-:W-:Y:S01]  /*5e510*/  HMMA.16816.F32 R24, R12.reuse, R4, R24 ;  /* 0x000000040c18723c */ /* 0x044fe20000001818 */
[----:B---3--:R-:W-:Y:S04]  /*5e520*/  STL.64 [R1+0x4f58], R18 ;  /* 0x004f581201007387 */ /* 0x008fe80000100a00 */
[----:B------:R0:W-:Y:S04]  /*5e530*/  STL.64 [R1+0x4f50], R16 ;  /* 0x004f501001007387 */ /* 0x0001e80000100a00 */
[----:B0-----:R-:W2:Y:S04]  /*5e540*/  LDL.LU R16, [R1+0x4a0] ;  /* 0x0004a00001107983 */ /* 0x001ea80000300800 */
[----:B------:R-:W2:Y:S04]  /*5e550*/  LDL.LU R17, [R1+0x4a4] ;  /* 0x0004a40001117983 */ /* 0x000ea80000300800 */
[----:B------:R-:W2:Y:S04]  /*5e560*/  LDL.LU R18, [R1+0x4a8] ;  /* 0x0004a80001127983 */ /* 0x000ea80000300800 */
[----:B------:R-:W2:Y:S04]  /*5e570*/  LDL.LU R19, [R1+0x4ac] ;  /* 0x0004ac0001137983 */ /* 0x000ea80000300800 */
[----:B------:R-:W-:Y:S04]  /*5e580*/  STL [R1+0x4eec], R2 ;  /* 0x004eec0201007387 */ /* 0x000fe80000100800 */
[----:B------:R-:W-:Y:S04]  /*5e590*/  STL [R1+0x4ee8], R3 ;  /* 0x004ee80301007387 */ /* 0x000fe80000100800 */
        /* <DEDUP_REMOVED lines=9> */
[----:B------:R-:W4:Y:S02]  /*5e630*/  LDL.LU.64 R24, [R1+0x4fc0] ;  /* 0x004fc00001187983 */ /* 0x000f240000300a00 */
[----:B----4-:R-:W-:-:S15]  /*5e640*/  HMMA.16816.F32 R8, R12, R24, R8 ;  /* 0x000000180c08723c */ /* 0x010fde0000001808 */
[----:B------:R-:W-:-:S04]  /*5e650*/  NOP ;  /* 0x0000000000007918 */ /* 0x000fc80000000000 */
[----:B------:R-:W-:Y:S04]  /*5e660*/  STL.64 [R1+0x610], R8 ;  /* 0x0006100801007387 */ /* 0x000fe80000100a00 */
[----:B------:R0:W-:Y:S04]  /*5e670*/  STL.64 [R1+0x618], R10 ;  /* 0x0006180a01007387 */ /* 0x0001e80000100a00 */
[----:B0-----:R-:W4:Y:S04]  /*5e680*/  LDL.LU.64 R10, [R1+0x4fb8] ;  /* 0x004fb800010a7983 */ /* 0x001f280000300a00 */
[----:B------:R-:W4:Y:S01]  /*5e690*/  LDL.LU.64 R8, [R1+0x4fb0] ;  /* 0x004fb00001087983 */ /* 0x000f220000300a00 */
[----:B------:R-:W-:-:S02]  /*5e6a0*/  IMAD.MOV.U32 R2, RZ, RZ, R4 ;  /* 0x000000ffff027224 */ /* 0x000fc400078e0004 */
[----:B------:R-:W-:Y:S02]  /*5e6b0*/  IMAD.MOV.U32 R0, RZ, RZ, R5 ;  /* 0x000000ffff007224 */ /* 0x000fe400078e0005 */
[----:B------:R-:W-:Y:S02]  /*5e6c0*/  IMAD.MOV.U32 R4, RZ, RZ, R6 ;  /* 0x000000ffff047224 */ /* 0x000fe400078e0006 */
[----:B------:R-:W-:Y:S02]  /*5e6d0*/  IMAD.MOV.U32 R6, RZ, RZ, R24 ;  /* 0x000000ffff067224 */ /* 0x000fe400078e0018 */
[----:B------:R-:W-:Y:S02]  /*5e6e0*/  IMAD.MOV.U32 R5, RZ, RZ, R25 ;  /* 0x000000ffff057224 */ /* 0x000fe400078e0019 */
[----:B------:R-:W3:Y:S01]  /*5e6f0*/  LDL.LU.64 R24, [R1+0x4fa8] ;  /* 0x004fa80001187983 */ /* 0x000ee20000300a00 */
[----:B------:R-:W-:Y:S02]  /*5e700*/  IMAD.MOV.U32 R3, RZ, RZ, R7 ;  /* 0x000000ffff037224 */ /* 0x000fe400078e0007 */
[----:B------:R-:W-:Y:S01]  /*5e710*/  IMAD.MOV.U32 R7, RZ, RZ, R29 ;  /* 0x000000ffff077224 */ /* 0x000fe200078e001d */
[----:B----4-:R-:W-:-:S15]  /*5e720*/  HMMA.16816.F32 R8, R12, R28, R8 ;  /* 0x0000001c0c08723c */ /* 0x010fde0000001808 */
[----:B------:R-:W-:-:S04]  /*5e730*/  NOP ;  /* 0x0000000000007918 */ /* 0x000fc80000000000 */
[----:B------:R-:W-:Y:S04]  /*5e740*/  STL.64 [R1+0x600], R8 ;  /* 0x0006000801007387 */ /* 0x000fe80000100a00 */
[----:B------:R0:W-:Y:S04]  /*5e750*/  STL.64 [R1+0x608], R10 ;  /* 0x0006080a01007387 */ /* 0x0001e80000100a00 */
[----:B0-----:R-:W4:Y:S04]  /*5e760*/  LDL.LU R10, [R1+0x4fa0] ;  /* 0x004fa000010a7983 */ /* 0x001f280000300800 */
[----:B------:R-:W2:Y:S01]  /*5e770*/  LDL.LU.64 R8, [R1+0x4f98] ;  /* 0x004f980001087983 */ /* 0x000ea20000300a00 */
[----:B------:R-:W-:-:S03]  /*5e780*/  IMAD.MOV.U32 R11, RZ, RZ, R28 ;  /* 0x000000ffff0b7224 */ /* 0x000fc600078e001c */
[----:B------:R-:W3:Y:S02]  /*5e790*/  LDL.LU.64 R28, [R1+0x4f90] ;  /* 0x004f9000011c7983 */ /* 0x000ee40000300a00 */
[----:B---3--:R-:W-:-:S15]  /*5e7a0*/  HMMA.16816.F32 R24, R12, R28, R24 ;  /* 0x0000001c0c18723c */ /* 0x008fde0000001818 */
[----:B------:R-:W-:-:S04]  /*5e7b0*/  NOP ;  /* 0x0000000000007918 */ /* 0x000fc80000000000 */
[----:B------:R-:W-:Y:S04]  /*5e7c0*/  STL.64 [R1+0x5f0], R24 ;  /* 0x0005f01801007387 */ /* 0x000fe80000100a00 */
[----:B------:R0:W-:Y:S04]  /*5e7d0*/  STL.64 [R1+0x5f8], R26 ;  /* 0x0005f81a01007387 */ /* 0x0001e80000100a00 */
[----:B0-----:R-:W3:Y:S04]  /*5e7e0*/  LDL.LU.64 R26, [R1+0x4f88] ;  /* 0x004f8800011a7983 */ /* 0x001ee80000300a00 */
[----:B------:R-:W2:Y:S04]  /*5e7f0*/  LDL.LU.64 R24, [R1+0x4f80] ;  /* 0x004f800001187983 */ /* 0x000ea80000300a00 */
[----:B------:R-:W-:Y:S04]  /*5e800*/  STL [R1+0x4ef0], R28 ;  /* 0x004ef01c01007387 */ /* 0x000fe80000100800 */
[----:B------:R-:W-:Y:S01]  /*5e810*/  STL [R1+0x4ed0], R29 ;  /* 0x004ed01d01007387 */ /* 0x000fe20000100800 */
        /* <DEDUP_REMOVED lines=40> */
[----:B---3--:R-:W-:Y:S01]  /*5eaa0*/  HMMA.16816.F32 R20, R12, R16, R24 ;  /* 0x000000100c14723c */ /* 0x008fe20000001818 */
[----:B------:R-:W-:Y:S02]  /*5eab0*/  IMAD.MOV.U32 R26, RZ, RZ, R11 ;  /* 0x000000ffff1a7224 */ /* 0x000fe400078e000b */
[----:B------:R-:W-:Y:S01]  /*5eac0*/  IMAD.MOV.U32 R27, RZ, RZ, R7 ;  /* 0x000000ffff1b7224 */ /* 0x000fe200078e0007 */
[----:B------:R-:W4:-:S15]  /*5ead0*/  LDL.LU R11, [R1+0x4f38] ;  /* 0x004f3800010b7983 */ /* 0x000f1e0000300800 */
        /* <DEDUP_REMOVED lines=25> */
[----:B------:R-:W-:-:S03]  /*5ec70*/  IMAD.MOV.U32 R24, RZ, RZ, R2 ;  /* 0x000000ffff187224 */ /* 0x000fc600078e0002 */
[----:B---3--:R-:W-:Y:S04]  /*5ec80*/  STL.64 [R1+0x4ec8], R22 ;  /* 0x004ec81601007387 */ /* 0x008fe80000100a00 */
[----:B--2---:R0:W-:Y:S04]  /*5ec90*/  STL.64 [R1+0x4ec0], R20 ;  /* 0x004ec01401007387 */ /* 0x0041e80000100a00 */
[----:B------:R-:W-:Y:S04]  /*5eca0*/  STL [R1+0x4ef4], R24 ;  /* 0x004ef41801007387 */ /* 0x000fe80000100800 */
        /* <DEDUP_REMOVED lines=87> */
[----:B------:R-:W4:Y:S04]  /*5f220*/  LDL.LU R28, [R1+0x4ef0] ;  /* 0x004ef000011c7983 */ /* 0x000f280000300800 */
[----:B------:R-:W3:Y:S04]  /*5f230*/  LDL.LU R2, [R1+0x4eec] ;  /* 0x004eec0001027983 */ /* 0x000ee80000300800 */
[----:B------:R-:W3:Y:S02]  /*5f240*/  LDL.LU R3, [R1+0x4ee8] ;  /* 0x004ee80001037983 */ /* 0x000ee40000300800 */
[----:B---3--:R-:W-:Y:S02]  /*5f250*/  HMMA.16816.F32 R12, R12, R2, R20 ;  /* 0x000000020c0c723c */ /* 0x008fe40000001814 */
        /* <DEDUP_REMOVED lines=8> */
[----:B------:R-:W4:Y:S06]  /*5f2e0*/  LDL.LU R29, [R1+0x4ed0] ;  /* 0x004ed000011d7983 */ /* 0x000f2c0000300800 */
[----:B--2---:R-:W-:Y:S01]  /*5f2f0*/  HMMA.16816.F32 R24, R12, R24, R20 ;  /* 0x000000180c18723c */ /* 0x004fe20000001814 */
        /* <DEDUP_REMOVED lines=19> */
[----:B------:R-:W3:-:S13]  /*5f430*/  LDL.LU.64 R20, [R1+0x4e78] ;  /* 0x004e780001147983 */ /* 0x000eda0000300a00 */
[----:B------:R-:W-:Y:S04]  /*5f440*/  STL.64 [R1+0x4a0], R24 ;  /* 0x0004a01801007387 */ /* 0x000fe80000100a00 */
[----:B------:R0:W-:Y:S04]  /*5f450*/  STL.64 [R1+0x4a8], R26 ;  /* 0x0004a81a01007387 */ /* 0x0001e80000100a00 */
[----:B0-----:R-:W2:Y:S04]  /*5f460*/  LDL.LU.64 R26, [R1+0x4e70] ;  /* 0x004e7000011a7983 */ /* 0x001ea80000300a00 */
[----:B------:R-:W3:Y:S01]  /*5f470*/  LDL.LU.64 R24, [R1+0x4e68] ;  /* 0x004e680001187983 */ /* 0x000ee20000300a00 */
[----:B----4-:R-:W-:Y:S03]  /*5f480*/  HMMA.16816.F32 R4, R12, R28, R4 ;  /* 0x0000001c0c04723c */ /* 0x010fe60000001804 */
[----:B------:R-:W-:-:S15]  /*5f490*/  STL.64 [R1+0x4da8], R28 ;  /* 0x004da81c01007387 */ /* 0x000fde0000100a00 */
[----:B------:R-:W-:Y:S01]  /*5f4a0*/  NOP ;  /* 0x0000000000007918 */ /* 0x000fe20000000000 */
[----:B------:R-:W-:Y:S04]  /*5f4b0*/  STL.64 [R1+0x490], R4 ;  /* 0x0004900401007387 */ /* 0x000fe80000100a00 */
[----:B------:R2:W-:Y:S02]  /*5f4c0*/  STL.64 [R1+0x498], R6 ;  /* 0x0004980601007387 */ /* 0x0005e40000100a00 */
[C---:B--2---:R-:W-:Y:S08]  /*5f4d0*/  HMMA.16816.F32 R4, R12.reuse, R26, R8 ;  /* 0x0000001a0c04723c */ /* 0x044ff00000001808 */
[C---:B---3--:R-:W-:Y:S11]  /*5f4e0*/  HMMA.16816.F32 R8, R12.reuse, R24, R16 ;  /* 0x000000180c08723c */ /* 0x048ff60000001810 */
[----:B------:R0:W-:Y:S04]  /*5f4f0*/  STL.64 [R1+0x480], R4 ;  /* 0x0004800401007387 */ /* 0x0001e80000100a00 */
[----:B------:R1:W-:Y:S04]  /*5f500*/  STL.64 [R1+0x488], R6 ;  /* 0x0004880601007387 */ /* 0x0003e80000100a00 */
[----:B0-----:R-:W2:Y:S04]  /*5f510*/  LDL.LU R4, [R1+0x160] ;  /* 0x0001600001047983 */ /* 0x001ea80000300800 */
[----:B------:R0:W-:Y:S04]  /*5f520*/  STL.64 [R1+0x470], R8 ;  /* 0x0004700801007387 */ /* 0x0001e80000100a00 */
[----:B------:R3:W-:Y:S04]  /*5f530*/  STL.64 [R1+0x478], R10 ;  /* 0x0004780a01007387 */ /* 0x0007e80000100a00 */
[----:B------:R-:W2:Y:S04]  /*5f540*/  LDL.LU R5, [R1+0x164] ;  /* 0x0001640001057983 */ /* 0x000ea80000300800 */
[----:B-1----:R-:W4:Y:S04]  /*5f550*/  LDL.LU R6, [R1+0x168] ;  /* 0x0001680001067983 */ /* 0x002f280000300800 */
[----:B------:R-:W4:Y:S04]  /*5f560*/  LDL.LU R7, [R1+0x16c] ;  /* 0x00016c0001077983 */ /* 0x000f280000300800 */
[----:B0-----:R-:W2:Y:S04]  /*5f570*/  LDL.LU R8, [R1+0x180] ;  /* 0x0001800001087983 */ /* 0x001ea80000300800 */
[----:B------:R-:W2:Y:S04]  /*5f580*/  LDL.LU R9, [R1+0x184] ;  /* 0x0001840001097983 */ /* 0x000ea80000300800 */
[----:B---3--:R-:W3:Y:S04]  /*5f590*/  LDL.LU R10, [R1+0x188] ;  /* 0x00018800010a7983 */ /* 0x008ee80000300800 */
        /* <DEDUP_REMOVED lines=17> */
[----:B----4-:R-:W-:Y:S04]  /*5f6b0*/  STL.64 [R1+0x4e20], R6 ;  /* 0x004e200601007387 */ /* 0x010fe80000100a00 */
[----:B------:R0:W-:Y:S04]  /*5f6c0*/  STL.64 [R1+0x4e18], R4 ;  /* 0x004e180401007387 */ /* 0x0001e80000100a00 */
[----:B0-----:R-:W4:Y:S04]  /*5f6d0*/  LDL.LU R4, [R1+0x170] ;  /* 0x0001700001047983 */ /* 0x001f280000300800 */
[----:B------:R-:W4:Y:S04]  /*5f6e0*/  LDL.LU R5, [R1+0x174] ;  /* 0x0001740001057983 */ /* 0x000f280000300800 */
[----:B------:R-:W4:Y:S04]  /*5f6f0*/  LDL.LU R6, [R1+0x178] ;  /* 0x0001780001067983 */ /* 0x000f280000300800 */
[----:B------:R-:W4:Y:S04]  /*5f700*/  LDL.LU R7, [R1+0x17c] ;  /* 0x00017c0001077983 */ /* 0x000f280000300800 */
[----:B------:R-:W2:Y:S04]  /*5f710*/  LDL.LU R0, [R1+0x11d8] ;  /* 0x0011d80001007983 */ /* 0x000ea80000300800 */
[----:B------:R-:W2:Y:S04]  /*5f720*/  LDL.LU.64 R28, [R1+0x18] ;  /* 0x00001800011c7983 */ /* 0x000ea80000300a00 */
        /* <DEDUP_REMOVED lines=49> */
[----:B------:R-:W2:Y:S04]  /*5fa40*/  LDL.LU R19, [R1+0x11dc] ;  /* 0x0011dc0001137983 */ /* 0x000ea80000300800 */
[----:B------:R0:W-:Y:S04]  /*5fa50*/  STL.64 [R1+0x4d58], R16 ;  /* 0x004d581001007387 */ /* 0x0001e80000100a00 */
[----:B0-----:R-:W2:Y:S04]  /*5fa60*/  LDL.LU R16, [R1+0x11c8] ;  /* 0x0011c80001107983 */ /* 0x001ea80000300800 */
        /* <DEDUP_REMOVED lines=17> */
[----:B0-----:R-:W3:Y:S01]  /*5fb80*/  LDL.LU R9, [R1+0x11c4] ;  /* 0x0011c40001097983 */ /* 0x001ee20000300800 */
[----:B--2---:R-:W-:-:S15]  /*5fb90*/  HMMA.16816.F32 R24, R12, R6, R24 ;  /* 0x000000060c18723c */ /* 0x004fde0000001818 */
[----:B------:R-:W-:-:S04]  /*5fba0*/  NOP ;  /* 0x0000000000007918 */ /* 0x000fc80000000000 */
[----:B------:R-:W-:Y:S04]  /*5fbb0*/  STL.64 [R1+0x3e0], R24 ;  /* 0x0003e01801007387 */ /* 0x000fe80000100a00 */
[----:B------:R0:W-:Y:S04]  /*5fbc0*/  STL.64 [R1+0x3e8], R26 ;  /* 0x0003e81a01007387 */ /* 0x0001e80000100a00 */
[----:B0-----:R-:W4:Y:S04]  /*5fbd0*/  LDL.LU.64 R26, [R1+0x4e00] ;  /* 0x004e0000011a7983 */ /* 0x001f280000300a00 */
[----:B------:R-:W4:Y:S04]  /*5fbe0*/  LDL.LU.64 R24, [R1+0x4df8] ;  /* 0x004df80001187983 */ /* 0x000f280000300a00 */
[----:B------:R-:W-:Y:S04]  /*5fbf0*/  STL [R1+0x4d24], R6 ;  /* 0x004d240601007387 */ /* 0x000fe80000100800 */
[----:B------:R-:W-:Y:S01]  /*5fc00*/  STL [R1+0x4d20], R7 ;  /* 0x004d200701007387 */ /* 0x000fe20000100800 */
[----:B----4-:R-:W-:-:S15]  /*5fc10*/  HMMA.16816.F32 R24, R12, R4, R24 ;  /* 0x000000040c18723c */ /* 0x010fde0000001818 */
[----:B------:R-:W-:-:S04]  /*5fc20*/  NOP ;  /* 0x0000000000007918 */ /* 0x000fc80000000000 */
[----:B------:R-:W-:Y:S04]  /*5fc30*/  STL.64 [R1+0x3c0], R24 ;  /* 0x0003c01801007387 */ /* 0x000fe80000100a00 */
[----:B------:R0:W-:Y:S04]  /*5fc40*/  STL.64 [R1+0x3c8], R26 ;  /* 0x0003c81a01007387 */ /* 0x0001e80000100a00 */
[----:B0-----:R-:W2:Y:S04]  /*5fc50*/  LDL.LU.64 R26, [R1+0x4df0] ;  /* 0x004df000011a7983 */ /* 0x001ea80000300a00 */
[----:B------:R-:W2:Y:S04]  /*5fc60*/  LDL.LU.64 R24, [R1+0x4de8] ;  /* 0x004de80001187983 */ /* 0x000ea80000300a00 */
[----:B------:R0:W-:Y:S04]  /*5fc70*/  STL [R1+0x4d2c], R4 ;  /* 0x004d2c0401007387 */ /* 0x0001e80000100800 */
[----:B------:R1:W-:Y:S01]  /*5fc80*/  STL [R1+0x4d28], R5 ;  /* 0x004d280501007387 */ /* 0x0003e20000100800 */
[----:B---3--:R-:W-:-:S02]  /*5fc90*/  IMAD R6, R10, 0x100, R9 ;  /* 0x000001000a067824 */ /* 0x008fc400078e0209 */
[----:B------:R-:W-:Y:S02]  /*5fca0*/  IMAD R0, R0, 0x100, R19 ;  /* 0x0000010000007824 */ /* 0x000fe400078e0213 */
[----:B0-----:R-:W-:Y:S02]  /*5fcb0*/  IMAD R4, R18, 0x100, R17 ;  /* 0x0000010012047824 */ /* 0x001fe400078e0211 */
[----:B-1----:R-:W-:Y:S02]  /*5fcc0*/  IMAD R5, R16, 0x100, R11 ;  /* 0x0000010010057824 */ /* 0x002fe400078e020b */
[----:B------:R-:W-:Y:S01]  /*5fcd0*/  HMMA.16816.F32 R8, R12, R2, R20 ;  /* 0x000000020c08723c */ /* 0x000fe20000001814 */
[----:B------:R-:W-:Y:S02]  /*5fce0*/  F2FP.F16.E4M3.UNPACK_B R12, R6 ;  /* 0x00000006ff0c723e */ /* 0x000fe400020006ff */
[----:B------:R-:W-:Y:S02]  /*5fcf0*/  F2FP.F16.E4M3.UNPACK_B R14, R4 ;  /* 0x00000004ff0e723e */ /* 0x000fe400020006ff */
[----:B------:R-:W-:-:S02]  /*5fd00*/  F2FP.F16.E4M3.UNPACK_B R13, R5 ;  /* 0x00000005ff0d723e */ /* 0x000fc400020006ff */
[----:B------:R-:W-:Y:S01]  /*5fd10*/  F2FP.F16.E4M3.UNPACK_B R15, R0 ;  /* 0x00000000ff0f723e */ /* 0x000fe200020006ff */
[----:B------:R0:W-:Y:S04]  /*5fd20*/  STL [R1+0x4cf4], R2 ;  /* 0x004cf40201007387 */ /* 0x0001e80000100800 */
[----:B------:R-:W-:Y:S01]  /*5fd30*/  STL [R1+0x4cf0], R3 ;  /* 0x004cf00301007387 */ /* 0x000fe20000100800 */
[----:B------:R-:W-:-:S06]  /*5fd40*/  IMAD.MOV.U32 R0, RZ, RZ, R29 ;  /* 0x000000ffff007224 */ /* 0x000fcc00078e001d */
[----:B------:R-:W-:Y:S04]  /*5fd50*/  STL.64 [R1+0x3b0], R8 ;  /* 0x0003b00801007387 */ /* 0x000fe80000100a00 */
[----:B------:R-:W-:Y:S01]  /*5fd60*/  STL.64 [R1+0x3b8], R10 ;  /* 0x0003b80a01007387 */ /* 0x000fe20000100a00 */
[----:B0-----:R-:W-:Y:S01]  /*5fd70*/  IMAD.MOV.U32 R2, RZ, RZ, R28 ;  /* 0x000000ffff027224 */ /* 0x001fe200078e001c */
[----:B--2---:R-:W-:-:S15]  /*5fd80*/  HMMA.16816.F32 R4, R12, R28, R24 ;  /* 0x0000001c0c04723c */ /* 0x004fde0000001818 */
[----:B------:R-:W-:-:S04]  /*5fd90*/  NOP ;  /* 0x0000000000007918 */ /* 0x000fc80000000000 */
[----:B------:R0:W-:Y:S04]  /*5fda0*/  STL.64 [R1+0x3a0], R4 ;  /* 0x0003a00401007387 */ /* 0x0001e80000100a00 */
[----:B------:R-:W-:Y:S04]  /*5fdb0*/  STL.64 [R1+0x3a8], R6 ;  /* 0x0003a80601007387 */ /* 0x000fe80000100a00 */
        /* <DEDUP_REMOVED lines=8> */
[----:B------:R-:W2:Y:S04]  /*5fe40*/  LDL.LU.64 R28, [R1] ;  /* 0x00000000011c7983 */ /* 0x000ea80000300a00 */
[----:B--2---:R1:W-:Y:S04]  /*5fe50*/  STL.64 [R1+0x4dc0], R28 ;  /* 0x004dc01c01007387 */ /* 0x0043e80000100a00 */
[----:B------:R-:W2:Y:S04]  /*5fe60*/  LDL.LU R24, [R1+0xf0] ;  /* 0x0000f00001187983 */ /* 0x000ea80000300800 */
[----:B------:R-:W2:Y:S04]  /*5fe70*/  LDL.LU R25, [R1+0xf4] ;  /* 0x0000f40001197983 */ /* 0x000ea80000300800 */
[----:B------:R-:W2:Y:S04]  /*5fe80*/  LDL.LU R26, [R1+0xf8] ;  /* 0x0000f800011a7983 */ /* 0x000ea80000300800 */
[----:B------:R-:W2:Y:S04]  /*5fe90*/  LDL.LU R27, [R1+0xfc] ;  /* 0x0000fc00011b7983 */ /* 0x000ea80000300800 */
[----:B0-----:R-:W3:Y:S04]  /*5fea0*/  LDL.LU.64 R4, [R1+0x10] ;  /* 0x0000100001047983 */ /* 0x001ee80000300a00 */
[----:B-1----:R-:W3:Y:S04]  /*5feb0*/  LDL.LU.64 R28, [R1+0x8] ;  /* 0x00000800011c7983 */ /* 0x002ee80000300a00 */
        /* <DEDUP_REMOVED lines=41> */
[----:B------:R-:W-:Y:S04]  /*60150*/  STL [R1+0x4d30], R2 ;  /* 0x004d300201007387 */ /* 0x000fe80000100800 */
[----:B------:R-:W-:Y:S04]  /*60160*/  STL.64 [R1+0x390], R24 ;  /* 0x0003901801007387 */ /* 0x000fe80000100a00 */
[----:B------:R0:W-:Y:S04]  /*60170*/  STL.64 [R1+0x398], R26 ;  /* 0x0003981a01007387 */ /* 0x0001e80000100a00 */
[----:B0-----:R-:W3:Y:S04]  /*60180*/  LDL.LU.64 R26, [R1+0x4de0] ;  /* 0x004de000011a7983 */ /* 0x001ee80000300a00 */
[----:B------:R-:W3:Y:S01]  /*60190*/  LDL.LU.64 R24, [R1+0x4dd8] ;  /* 0x004dd80001187983 */ /* 0x000ee20000300a00 */
[----:B------:R-:W-:-:S02]  /*601a0*/  IMAD.MOV.U32 R3, RZ, RZ, R5 ;  /* 0x000000ffff037224 */ /* 0x000fc400078e0005 */
[----:B------:R-:W-:Y:S02]  /*601b0*/  IMAD.MOV.U32 R5, RZ, RZ, R28 ;  /* 0x000000ffff057224 */ /* 0x000fe400078e001c */
[----:B------:R-:W-:Y:S01]  /*601c0*/  IMAD.MOV.U32 R6, RZ, RZ, R29 ;  /* 0x000000ffff067224 */ /* 0x000fe200078e001d */
[----:B---3--:R-:W-:-:S15]  /*601d0*/  HMMA.16816.F32 R24, R12, R28, R24 ;  /* 0x0000001c0c18723c */ /* 0x008fde0000001818 */
[----:B------:R-:W-:-:S04]  /*601e0*/  NOP ;  /* 0x0000000000007918 */ /* 0x000fc80000000000 */
[----:B------:R-:W-:Y:S04]  /*601f0*/  STL.64 [R1+0x380], R24 ;  /* 0x0003801801007387 */ /* 0x000fe80000100a00 */
[----:B------:R0:W-:Y:S04]  /*60200*/  STL.64 [R1+0x388], R26 ;  /* 0x0003881a01007387 */ /* 0x0001e80000100a00 */
[----:B0-----:R-:W3:Y:S04]  /*60210*/  LDL.LU.64 R26, [R1+0x4dd0] ;  /* 0x004dd000011a7983 */ /* 0x001ee80000300a00 */
[----:B------:R-:W3:Y:S04]  /*60220*/  LDL.LU.64 R24, [R1+0x4dc8] ;  /* 0x004dc80001187983 */ /* 0x000ee80000300a00 */
[----:B------:R-:W3:Y:S01]  /*60230*/  LDL.LU.64 R28, [R1+0x4dc0] ;  /* 0x004dc000011c7983 */ /* 0x000ee20000300a00 */
[----:B------:R-:W-:Y:S01]  /*60240*/  IMAD.MOV.U32 R7, RZ, RZ, R4 ;  /* 0x000000ffff077224 */ /* 0x000fe200078e0004 */
[----:B---3--:R-:W-:Y:S01]  /*60250*/  HMMA.16816.F32 R24, R12, R28, R24 ;  /* 0x0000001c0c18723c */ /* 0x008fe20000001818 */
[----:B------:R-:W-:-:S02]  /*60260*/  IMAD.MOV.U32 R2, RZ, RZ, R28 ;  /* 0x000000ffff027224 */ /* 0x000fc400078e001c */
[----:B------:R-:W-:-:S15]  /*60270*/  IMAD.MOV.U32 R4, RZ, RZ, R29 ;  /* 0x000000ffff047224 */ /* 0x000fde00078e001d */
[----:B------:R-:W-:Y:S01]  /*60280*/  NOP ;  /* 0x0000000000007918 */ /* 0x000fe20000000000 */
        /* <DEDUP_REMOVED lines=11> */
[----:B------:R-:W-:Y:S04]  /*60340*/  STL [R1+0x4cf8], R28 ;  /* 0x004cf81c01007387 */ /* 0x000fe80000100800 */
[----:B------:R-:W-:Y:S01]  /*60350*/  STL [R1+0x4cdc], R29 ;  /* 0x004cdc1d01007387 */ /* 0x000fe20000100800 */
        /* <DEDUP_REMOVED lines=49> */
[----:B------:R4:W-:Y:S02]  /*60670*/  STL.64 [R1+0x4c20], R16 ;  /* 0x004c201001007387 */ /* 0x0009e40000100a00 */
[C---:B----4-:R-:W-:Y:S08]  /*60680*/  HMMA.16816.F32 R16, R12.reuse, R10, R20 ;  /* 0x0000000a0c10723c */ /* 0x050ff00000001814 */
[----:B--2---:R-:W-:Y:S11]  /*60690*/  HMMA.16816.F32 R20, R12, R8, R24 ;  /* 0x000000080c14723c */ /* 0x004ff60000001818 */
        /* <DEDUP_REMOVED lines=16> */
[----:B--2---:R0:W-:Y:S02]  /*607a0*/  STL.64 [R1+0x4c78], R26 ;  /* 0x004c781a01007387 */ /* 0x0041e40000100a00 */
[----:B0-----:R-:W-:-:S02]  /*607b0*/  IMAD.MOV.U32 R26, RZ, RZ, R2 ;  /* 0x000000ffff1a7224 */ /* 0x001fc400078e0002 */
[----:B------:R-:W-:Y:S01]  /*607c0*/  IMAD.MOV.U32 R27, RZ, RZ, R4 ;  /* 0x000000ffff1b7224 */ /* 0x000fe200078e0004 */
[----:B------:R-:W2:Y:S04]  /*607d0*/  LDL.LU R2, [R1+0x4d30] ;  /* 0x004d300001027983 */ /* 0x000ea80000300800 */
[----:B------:R-:W2:Y:S04]  /*607e0*/  LDL.LU R4, [R1+0x4d2c] ;  /* 0x004d2c0001047983 */ /* 0x000ea80000300800 */
[----:B------:R-:W-:Y:S04]  /*607f0*/  STL.64 [R1+0x4c70], R24 ;  /* 0x004c701801007387 */ /* 0x000fe80000100a00 */
[----:B------:R-:W-:Y:S04]  /*60800*/  STL.64 [R1+0x4c90], R26 ;  /* 0x004c901a01007387 */ /* 0x000fe80000100a00 */
[----:B---3--:R-:W-:Y:S04]  /*60810*/  STL.64 [R1+0x4c58], R22 ;  /* 0x004c581601007387 */ /* 0x008fe80000100a00 */
[----:B------:R0:W-:Y:S04]  /*60820*/  STL.64 [R1+0x4c50], R20 ;  /* 0x004c501401007387 */ /* 0x0001e80000100a00 */
[----:B0-----:R-:W3:Y:S04]  /*60830*/  LDL.LU R20, [R1+0x280] ;  /* 0x0002800001147983 */ /* 0x001ee80000300800 */
[----:B------:R-:W3:Y:S04]  /*60840*/  LDL.LU R21, [R1+0x284] ;  /* 0x0002840001157983 */ /* 0x000ee80000300800 */
[----:B------:R-:W2:Y:S04]  /*60850*/  LDL.LU R22, [R1+0x288] ;  /* 0x0002880001167983 */ /* 0x000ea80000300800 */
[----:B------:R-:W2:Y:S01]  /*60860*/  LDL.LU R23, [R1+0x28c] ;  /* 0x00028c0001177983 */ /* 0x000ea20000300800 */
[----:B------:R-:W-:-:S02]  /*60870*/  IMAD.MOV.U32 R24, RZ, RZ, R5 ;  /* 0x000000ffff187224 */ /* 0x000fc400078e0005 */
[----:B------:R-:W-:Y:S01]  /*60880*/  IMAD.MOV.U32 R25, RZ, RZ, R6 ;  /* 0x000000ffff197224 */ /* 0x000fe200078e0006 */
[----:B------:R-:W3:Y:S04]  /*60890*/  LDL.LU R5, [R1+0x4d28] ;  /* 0x004d280001057983 */ /* 0x000ee80000300800 */
[----:B------:R-:W4:Y:S04]  /*608a0*/  LDL.LU R6, [R1+0x4d24] ;  /* 0x004d240001067983 */ /* 0x000f280000300800 */
[----:B------:R-:W-:Y:S04]  /*608b0*/  STL.64 [R1+0x4ca8], R24 ;  /* 0x004ca81801007387 */ /* 0x000fe80000100a00 */
[----:B--2---:R-:W-:Y:S04]  /*608c0*/  STL.64 [R1+0x4c88], R22 ;  /* 0x004c881601007387 */ /* 0x004fe80000100a00 */
[----:B---3--:R0:W-:Y:S04]  /*608d0*/  STL.64 [R1+0x4c80], R20 ;  /* 0x004c801401007387 */ /* 0x0081e80000100a00 */
[----:B0-----:R-:W2:Y:S04]  /*608e0*/  LDL.LU R20, [R1+0x2a0] ;  /* 0x0002a00001147983 */ /* 0x001ea80000300800 */
[----:B------:R-:W2:Y:S04]  /*608f0*/  LDL.LU R21, [R1+0x2a4] ;  /* 0x0002a40001157983 */ /* 0x000ea80000300800 */
[----:B------:R-:W3:Y:S04]  /*60900*/  LDL.LU R22, [R1+0x2a8] ;  /* 0x0002a80001167983 */ /* 0x000ee80000300800 */
[----:B------:R-:W3:Y:S01]  /*60910*/  LDL.LU R23, [R1+0x2ac] ;  /* 0x0002ac0001177983 */ /* 0x000ee20000300800 */
[----:B------:R-:W-:-:S02]  /*60920*/  IMAD.MOV.U32 R26, RZ, RZ, R7 ;  /* 0x000000ffff1a7224 */ /* 0x000fc400078e0007 */
[----:B------:R-:W-:Y:S01]  /*60930*/  IMAD.MOV.U32 R27, RZ, RZ, R3 ;  /* 0x000000ffff1b7224 */ /* 0x000fe200078e0003 */
[----:B------:R-:W4:Y:S01]  /*60940*/  LDL.LU R7, [R1+0x4d20] ;  /* 0x004d200001077983 */ /* 0x000f220000300800 */
[----:B------:R-:W-:-:S03]  /*60950*/  IMAD.MOV.U32 R24, RZ, RZ, R2 ;  /* 0x000000ffff187224 */ /* 0x000fc600078e0002 */
[----:B------:R-:W-:Y:S01]  /*60960*/  STL.64 [R1+0x4cc0], R26 ;  /* 0x004cc01a01007387 */ /* 0x000fe20000100a00 */
[----:B------:R-:W-:-:S03]  /*60970*/  IMAD.MOV.U32 R25, RZ, RZ, R0 ;  /* 0x000000ffff197224 */ /* 0x000fc600078e0000 */
[----:B---3--:R-:W-:Y:S04]  /*60980*/  STL.64 [R1+0x4ca0], R22 ;  /* 0x004ca01601007387 */ /* 0x008fe80000100a00 */
[----:B--2---:R0:W-:Y:S04]  /*60990*/  STL.64 [R1+0x4c98], R20 ;  /* 0x004c981401007387 */ /* 0x0041e80000100a00 */
[----:B0-----:R-:W2:Y:S04]  /*609a0*/  LDL.LU R20, [R1+0x2b0] ;  /* 0x0002b00001147983 */ /* 0x001ea80000300800 */
[----:B------:R-:W2:Y:S04]  /*609b0*/  LDL.LU R21, [R1+0x2b4] ;  /* 0x0002b40001157983 */ /* 0x000ea80000300800 */
[----:B------:R-:W3:Y:S04]  /*609c0*/  LDL.LU R22, [R1+0x2b8] ;  /* 0x0002b80001167983 */ /* 0x000ee80000300800 */
[----:B------:R-:W3:Y:S04]  /*609d0*/  LDL.LU R23, [R1+0x2bc] ;  /* 0x0002bc0001177983 */ /* 0x000ee80000300800 */
[----:B------:R0:W-:Y:S04]  /*609e0*/  STL [R1+0x4cfc], R24 ;  /* 0x004cfc1801007387 */ /* 0x0001e80000100800 */
        /* <DEDUP_REMOVED lines=61> */
[----:B------:R-:W-:-:S02]  /*60dc0*/  IMAD R0, R0, 0x100, R28 ;  /* 0x0000010000007824 */ /* 0x000fc400078e021c */
[----:B--2---:R-:W-:Y:S02]  /*60dd0*/  IMAD R29, R29, 0x100, R24 ;  /* 0x000001001d1d7824 */ /* 0x004fe400078e0218 */
[----:B------:R-:W-:Y:S01]  /*60de0*/  IMAD R27, R27, 0x100, R2 ;  /* 0x000001001b1b7824 */ /* 0x000fe200078e0202 */
[----:B------:R-:W2:Y:S04]  /*60df0*/  LDL.LU R24, [R1+0x4cfc] ;  /* 0x004cfc0001187983 */ /* 0x000ea80000300800 */
[----:B------:R-:W2:Y:S04]  /*60e00*/  LDL.LU R28, [R1+0x4cf8] ;  /* 0x004cf800011c7983 */ /* 0x000ea80000300800 */
[----:B------:R-:W2:Y:S01]  /*60e10*/  LDL.LU R2, [R1+0x4cf4] ;  /* 0x004cf40001027983 */ /* 0x000ea20000300800 */
[----:B------:R-:W-:-:S03]  /*60e20*/  IMAD R26, R26, 0x100, R3 ;  /* 0x000001001a1a7824 */ /* 0x000fc600078e0203 */
[----:B------:R-:W2:Y:S02]  /*60e30*/  LDL.LU R3, [R1+0x4cf0] ;  /* 0x004cf00001037983 */ /* 0x000ea40000300800 */
        /* <DEDUP_REMOVED lines=10> */
[----:B------:R-:W-:Y:S01]  /*60ee0*/  F2FP.F16.E4M3.UNPACK_B R15, R26 ;  /* 0x0000001aff0f723e */ /* 0x000fe200020006ff */
[----:B------:R-:W3:Y:S04]  /*60ef0*/  LDL.LU R29, [R1+0x4cdc] ;  /* 0x004cdc00011d7983 */ /* 0x000ee80000300800 */
[----:B------:R-:W3:Y:S02]  /*60f00*/  LDL.LU R0, [R1+0x4cd8] ;  /* 0x004cd80001007983 */ /* 0x000ee40000300800 */
        /* <DEDUP_REMOVED lines=53> */
[----:B------:R-:W4:Y:S04]  /*61260*/  LDL.LU.64 R18, [R1+0x4c28] ;  /* 0x004c280001127983 */ /* 0x000f280000300a00 */
[----:B------:R-:W2:-:S13]  /*61270*/  LDL.LU.64 R16, [R1+0x4c20] ;  /* 0x004c200001107983 */ /* 0x000e9a0000300a00 */
[----:B------:R0:W-:Y:S04]  /*61280*/  STL.64 [R1+0xb0], R20 ;  /* 0x0000b01401007387 */ /* 0x0001e80000100a00 */
[----:B------:R1:W-:Y:S04]  /*61290*/  STL.64 [R1+0xb8], R22 ;  /* 0x0000b81601007387 */ /* 0x0003e80000100a00 */
[----:B0-----:R-:W3:Y:S04]  /*612a0*/  LDL.LU R20, [R1+0x220] ;  /* 0x0002200001147983 */ /* 0x001ee80000300800 */
[----:B------:R-:W3:Y:S04]  /*612b0*/  LDL.LU R21, [R1+0x224] ;  /* 0x0002240001157983 */ /* 0x000ee80000300800 */
[----:B-1----:R-:W3:Y:S01]  /*612c0*/  LDL.LU R22, [R1+0x228] ;  /* 0x0002280001167983 */ /* 0x002ee20000300800 */
[C---:B----4-:R-:W-:Y:S08]  /*612d0*/  HMMA.16816.F32 R8, R12.reuse, R18, R8 ;  /* 0x000000120c08723c */ /* 0x050ff00000001808 */
[----:B--2---:R-:W-:Y:S11]  /*612e0*/  HMMA.16816.F32 R24, R12, R16, R24 ;  /* 0x000000100c18723c */ /* 0x004ff60000001818 */
[----:B------:R-:W-:Y:S04]  /*612f0*/  STL.64 [R1+0xa0], R8 ;  /* 0x0000a00801007387 */ /* 0x000fe80000100a00 */
[----:B------:R0:W-:Y:S04]  /*61300*/  STL.64 [R1+0xa8], R10 ;  /* 0x0000a80a01007387 */ /* 0x0001e80000100a00 */
[----:B0-----:R-:W3:Y:S04]  /*61310*/  LDL.LU.64 R10, [R1+0x4c18] ;  /* 0x004c1800010a7983 */ /* 0x001ee80000300a00 */
[----:B------:R-:W2:Y:S04]  /*61320*/  LDL.LU.64 R8, [R1+0x4c10] ;  /* 0x004c100001087983 */ /* 0x000ea80000300a00 */
[----:B------:R0:W-:Y:S04]  /*61330*/  STL.64 [R1+0x80], R24 ;  /* 0x0000801801007387 */ /* 0x0001e80000100a00 */
[----:B------:R1:W-:Y:S04]  /*61340*/  STL [R1+0x88], R26 ;  /* 0x0000881a01007387 */ /* 0x0003e80000100800 */
[----:B0-----:R-:W4:Y:S04]  /*61350*/  LDL R25, [R1+0xdc4] ;  /* 0x000dc40001197983 */ /* 0x001f280000100800 */
[----:B----4-:R-:W-:Y:S04]  /*61360*/  STL [R1+0x4bf8], R25 ;  /* 0x004bf81901007387 */ /* 0x010fe80000100800 */
[----:B-1----:R-:W4:Y:S04]  /*61370*/  LDL R26, [R1+0xdd0] ;  /* 0x000dd000011a7983 */ /* 0x002f280000100800 */
[----:B----4-:R-:W-:Y:S04]  /*61380*/  STL [R1+0x4bfc], R26 ;  /* 0x004bfc1a01007387 */ /* 0x010fe80000100800 */
[----:B------:R-:W4:Y:S04]  /*61390*/  LDL.LU R16, [R1+0x3d0] ;  /* 0x0003d00001107983 */ /* 0x000f280000300800 */
[----:B------:R-:W4:Y:S04]  /*613a0*/  LDL.LU R17, [R1+0x3d4] ;  /* 0x0003d40001117983 */ /* 0x000f280000300800 */
[----:B------:R-:W2:Y:S04]  /*613b0*/  LDL.LU R18, [R1+0x3d8] ;  /* 0x0003d80001127983 */ /* 0x000ea80000300800 */
[----:B------:R-:W2:Y:S01]  /*613c0*/  LDL.LU R19, [R1+0x3dc] ;  /* 0x0003dc0001137983 */ /* 0x000ea20000300800 */
[----:B------:R-:W-:-:S03]  /*613d0*/  IMAD.MOV.U32 R23, RZ, RZ, R0 ;  /* 0x000000ffff177224 */ /* 0x000fc600078e0000 */
[----:B--2---:R-:W-:Y:S04]  /*613e0*/  STL.64 [R1+0x4bc8], R18 ;  /* 0x004bc81201007387 */ /* 0x004fe80000100a00 */
[----:B----4-:R0:W-:Y:S04]  /*613f0*/  STL.64 [R1+0x4bc0], R16 ;  /* 0x004bc01001007387 */ /* 0x0101e80000100a00 */
[----:B0-----:R-:W2:Y:S04]  /*61400*/  LDL.LU R16, [R1+0x210] ;  /* 0x0002100001107983 */ /* 0x001ea80000300800 */
[----:B------:R-:W2:Y:S04]  /*61410*/  LDL.LU R17, [R1+0x214] ;  /* 0x0002140001117983 */ /* 0x000ea80000300800 */
[----:B------:R-:W2:Y:S04]  /*61420*/  LDL.LU R18, [R1+0x218] ;  /* 0x0002180001127983 */ /* 0x000ea80000300800 */
[----:B------:R-:W2:Y:S01]  /*61430*/  LDL.LU R19, [R1+0x21c] ;  /* 0x00021c0001137983 */ /* 0x000ea20000300800 */
[----:B---3--:R-:W-:Y:S01]  /*61440*/  HMMA.16816.F32 R20, R12, R10, R20 ;  /* 0x0000000a0c14723c */ /* 0x008fe20000001814 */
[----:B------:R-:W-:-:S02]  /*61450*/  IMAD.MOV.U32 R0, RZ, RZ, R27 ;  /* 0x000000ffff007224 */ /* 0x000fc400078e001b */
[----:B------:R-:W3:Y:S04]  /*61460*/  LDL R24, [R1+0xdc0] ;  /* 0x000dc00001187983 */ /* 0x000ee80000100800 */
[----:B------:R0:W-:Y:S04]  /*61470*/  STL [R1+0x45a0], R0 ;  /* 0x0045a00001007387 */ /* 0x0001e80000100800 */
[----:B0-----:R-:W4:Y:S08]  /*61480*/  LDL R0, [R1+0xdb4] ;  /* 0x000db40001007983 */ /* 0x001f300000100800 */
[----:B------:R0:W-:Y:S04]  /*61490*/  STL.64 [R1+0x70], R20 ;  /* 0x0000701401007387 */ /* 0x0001e80000100a00 */
[----:B------:R1:W-:Y:S04]  /*614a0*/  STL.64 [R1+0x78], R22 ;  /* 0x0000781601007387 */ /* 0x0003e80000100a00 */
[----:B0-----:R-:W3:Y:S04]  /*614b0*/  LDL.LU R20, [R1+0x200] ;  /* 0x0002000001147983 */ /* 0x001ee80000300800 */
[----:B------:R-:W3:Y:S04]  /*614c0*/  LDL.LU R21, [R1+0x204] ;  /* 0x0002040001157983 */ /* 0x000ee80000300800 */
[----:B-1----:R-:W3:Y:S04]  /*614d0*/  LDL.LU R22, [R1+0x208] ;  /* 0x0002080001167983 */ /* 0x002ee80000300800 */
[----:B------:R-:W3:Y:S04]  /*614e0*/  LDL.LU R23, [R1+0x20c] ;  /* 0x00020c0001177983 */ /* 0x000ee80000300800 */
[----:B------:R-:W3:Y:S04]  /*614f0*/  LDL.LU R26, [R1+0x1204] ;  /* 0x00120400011a7983 */ /* 0x000ee80000300800 */
[----:B------:R-:W3:Y:S01]  /*61500*/  LDL.LU R25, [R1+0x120c] ;  /* 0x00120c0001197983 */ /* 0x000ee20000300800 */
[----:B--2---:R-:W-:-:S15]  /*61510*/  HMMA.16816.F32 R8, R12, R8, R16 ;  /* 0x000000080c08723c */ /* 0x004fde0000001810 */
[----:B------:R-:W-:-:S04]  /*61520*/  NOP ;  /* 0x0000000000007918 */ /* 0x000fc80000000000 */
[----:B------:R-:W-:Y:S04]  /*61530*/  STL.64 [R1+0x60], R8 ;  /* 0x0000600801007387 */ /* 0x000fe80000100a00 */
[----:B------:R-:W-:Y:S04]  /*61540*/  STL.64 [R1+0x68], R10 ;  /* 0x0000680a01007387 */ /* 0x000fe80000100a00 */
[----:B------:R-:W2:Y:S04]  /*61550*/  LDL.LU R2, [R1+0x1214] ;  /* 0x0012140001027983 */ /* 0x000ea80000300800 */
[----:B------:R-:W2:Y:S04]  /*61560*/  LDL.LU R3, [R1+0x121c] ;  /* 0x00121c0001037983 */ /* 0x000ea80000300800 */
[----:B------:R-:W2:Y:S04]  /*61570*/  LDL R18, [R1+0xda4] ;  /* 0x000da40001127983 */ /* 0x000ea80000100800 */
[----:B------:R-:W2:Y:S04]  /*61580*/  LDL R19, [R1+0xdb0] ;  /* 0x000db00001137983 */ /* 0x000ea80000100800 */
[----:B------:R-:W3:Y:S04]  /*61590*/  LDL R17, [R1+0xda0] ;  /* 0x000da00001117983 */ /* 0x000ee80000100800 */
[----:B--2---:R-:W-:Y:S04]  /*615a0*/  STL.64 [R1+0x4be8], R18 ;  /* 0x004be81201007387 */ /* 0x004fe80000100a00 */
[----:B---3--:R0:W-:Y:S04]  /*615b0*/  STL [R1+0x4be0], R17 ;  /* 0x004be01101007387 */ /* 0x0081e80000100800 */
[----:B------:R-:W2:Y:S04]  /*615c0*/  LDL.LU R16, [R1+0x20] ;  /* 0x0000200001107983 */ /* 0x000ea80000300800 */
[----:B0-----:R-:W2:Y:S04]  /*615d0*/  LDL.LU R17, [R1+0x24] ;  /* 0x0000240001117983 */ /* 0x001ea80000300800 */
[----:B------:R-:W3:Y:S04]  /*615e0*/  LDL.LU R18, [R1+0x28] ;  /* 0x0000280001127983 */ /* 0x000ee80000300800 */
[----:B------:R-:W3:Y:S01]  /*615f0*/  LDL.LU R19, [R1+0x2c] ;  /* 0x00002c0001137983 */ /* 0x000ee20000300800 */
[C---:B------:R-:W-:Y:S03]  /*61600*/  HMMA.16816.F32 R20, R12.reuse, R6, R20 ;  /* 0x000000060c14723c */ /* 0x040fe60000001814 */
        /* <DEDUP_REMOVED lines=17> */
[----:B------:R-:W3:Y:S04]  /*61720*/  LDL.LU R6, [R1+0x1210] ;  /* 0x0012100001067983 */ /* 0x000ee80000300800 */
[----:B------:R-:W2:Y:S04]  /*61730*/  LDL.LU R7, [R1+0x1218] ;  /* 0x0012180001077983 */ /* 0x000ea80000300800 */
[----:B------:R0:W-:Y:S04]  /*61740*/  STL.64 [R1+0x40], R20 ;  /* 0x0000401401007387 */ /* 0x0001e80000100a00 */
[----:B------:R1:W-:Y:S04]  /*61750*/  STL.64 [R1+0x48], R22 ;  /* 0x0000481601007387 */ /* 0x0003e80000100a00 */
[----:B------:R-:W4:Y:S04]  /*61760*/  LDL R27, [R1+0xdd4] ;  /* 0x000dd400011b7983 */ /* 0x000f280000100800 */
[----:B------:R-:W4:Y:S04]  /*61770*/  LDL R28, [R1+0xde0] ;  /* 0x000de000011c7983 */ /* 0x000f280000100800 */
[----:B0-----:R-:W4:Y:S04]  /*61780*/  LDL.LU R20, [R1+0x410] ;  /* 0x0004100001147983 */ /* 0x001f280000300800 */
[----:B------:R-:W4:Y:S04]  /*61790*/  LDL.LU R21, [R1+0x414] ;  /* 0x0004140001157983 */ /* 0x000f280000300800 */
[----:B-1----:R-:W4:Y:S04]  /*617a0*/  LDL.LU R22, [R1+0x418] ;  /* 0x0004180001167983 */ /* 0x002f280000300800 */
[----:B------:R-:W4:Y:S04]  /*617b0*/  LDL.LU R23, [R1+0x41c] ;  /* 0x00041c0001177983 */ /* 0x000f280000300800 */
[----:B------:R-:W4:Y:S04]  /*617c0*/  LDL R29, [R1+0xde4] ;  /* 0x000de400011d7983 */ /* 0x000f280000100800 */
[----:B------:R-:W-:Y:S04]  /*617d0*/  STL.64 [R1+0x30], R16 ;  /* 0x0000301001007387 */ /* 0x000fe80000100a00 */
[----:B------:R0:W-:Y:S04]  /*617e0*/  STL.64 [R1+0x38], R18 ;  /* 0x0000381201007387 */ /* 0x0001e80000100a00 */
[----:B0-----:R-:W4:Y:S04]  /*617f0*/  LDL.LU.64 R18, [R1+0x4c08] ;  /* 0x004c080001127983 */ /* 0x001f280000300a00 */
[----:B------:R-:W4:Y:S04]  /*61800*/  LDL.LU.64 R16, [R1+0x4c00] ;  /* 0x004c000001107983 */ /* 0x000f280000300a00 */
[----:B------:R-:W4:Y:S04]  /*61810*/  LDL.LU R4, [R1+0x1200] ;  /* 0x0012000001047983 */ /* 0x000f280000300800 */
[----:B------:R-:W4:Y:S01]  /*61820*/  LDL.LU R5, [R1+0x1208] ;  /* 0x0012080001057983 */ /* 0x000f220000300800 */
[----:B---3--:R-:W-:-:S02]  /*61830*/  IMAD R6, R6, 0x100, R2 ;  /* 0x0000010006067824 */ /* 0x008fc400078e0202 */
[----:B--2---:R-:W-:Y:S02]  /*61840*/  IMAD R7, R7, 0x100, R3 ;  /* 0x0000010007077824 */ /* 0x004fe400078e0203 */
[----:B----4-:R-:W-:Y:S02]  /*61850*/  IMAD R4, R4, 0x100, R26 ;  /* 0x0000010004047824 */ /* 0x010fe400078e021a */
[----:B------:R-:W-:Y:S01]  /*61860*/  IMAD R5, R5, 0x100, R25 ;  /* 0x0000010005057824 */ /* 0x000fe200078e0219 */
[----:B------:R-:W2:Y:S04]  /*61870*/  LDL.LU R26, [R1+0x4bfc] ;  /* 0x004bfc00011a7983 */ /* 0x000ea80000300800 */
[----:B------:R-:W3:Y:S04]  /*61880*/  LDL.LU R25, [R1+0x4bf8] ;  /* 0x004bf80001197983 */ /* 0x000ee80000300800 */
[----:B------:R-:W4:Y:S04]  /*61890*/  LDL.LU R2, [R1+0x4bf4] ;  /* 0x004bf40001027983 */ /* 0x000f280000300800 */
[----:B------:R-:W4:Y:S02]  /*618a0*/  LDL.LU R3, [R1+0x4bf0] ;  /* 0x004bf00001037983 */ /* 0x000f240000300800 */
[----:B----4-:R-:W-:Y:S02]  /*618b0*/  HMMA.16816.F32 R12, R12, R2, R16 ;  /* 0x000000020c0c723c */ /* 0x010fe40000001810 */
[----:B------:R-:W4:Y:S04]  /*618c0*/  LDL.LU.64 R18, [R1+0x4be8] ;  /* 0x004be80001127983 */ /* 0x000f280000300a00 */
[----:B------:R-:W2:-:S13]  /*618d0*/  LDL.LU R17, [R1+0x4be0] ;  /* 0x004be00001117983 */ /* 0x000e9a0000300800 */
[----:B------:R0:W-:Y:S04]  /*618e0*/  STL.64 [R1+0x20], R12 ;  /* 0x0000200c01007387 */ /* 0x0001e80000100a00 */
[----:B------:R1:W-:Y:S01]  /*618f0*/  STL.64 [R1+0x28], R14 ;  /* 0x0000280e01007387 */ /* 0x0003e20000100a00 */
[----:B0-----:R-:W-:Y:S02]  /*61900*/  F2FP.F16.E4M3.UNPACK_B R12, R4 ;  /* 0x00000004ff0c723e */ /* 0x001fe400020006ff */
[----:B------:R-:W-:Y:S02]  /*61910*/  F2FP.F16.E4M3.UNPACK_B R13, R5 ;  /* 0x00000005ff0d723e */ /* 0x000fe400020006ff */
[----:B-1----:R-:W-:Y:S02]  /*61920*/  F2FP.F16.E4M3.UNPACK_B R14, R6 ;  /* 0x00000006ff0e723e */ /* 0x002fe400020006ff */
[----:B------:R-:W-:-:S02]  /*61930*/  F2FP.F16.E4M3.UNPACK_B R15, R7 ;  /* 0x00000007ff0f723e */ /* 0x000fc400020006ff */
[----:B--2---:R-:W-:Y:S02]  /*61940*/  F2FP.F16.E4M3.UNPACK_B R16, R17 ;  /* 0x00000011ff10723e */ /* 0x004fe400020006ff */
[----:B----4-:R-:W-:Y:S02]  /*61950*/  F2FP.F16.E4M3.UNPACK_B R17, R18 ;  /* 0x00000012ff11723e */ /* 0x010fe400020006ff */
[----:B------:R-:W-:-:S03]  /*61960*/  F2FP.F16.E4M3.UNPACK_B R4, R19 ;  /* 0x00000013ff04723e */ /* 0x000fc600020006ff */
[----:B------:R0:W-:Y:S02]  /*61970*/  STL.64 [R1+0x18], R16 ;  /* 0x0000181001007387 */ /* 0x0001e40000100a00 */
[----:B0-----:R-:W-:Y:S02]  /*61980*/  HMMA.16816.F32 R16, R12, R16, R8 ;  /* 0x000000100c10723c */ /* 0x001fe40000001808 */
[----:B------:R-:W2:Y:S04]  /*61990*/  LDL.LU.64 R10, [R1+0x4bd8] ;  /* 0x004bd800010a7983 */ /* 0x000ea80000300a00 */
[----:B------:R-:W2:-:S13]  /*619a0*/  LDL.LU.64 R8, [R1+0x4bd0] ;  /* 0x004bd00001087983 */ /* 0x000e9a0000300a00 */
[----:B------:R-:W-:Y:S04]  /*619b0*/  STL.64 [R1+0x50], R16 ;  /* 0x0000501001007387 */ /* 0x000fe80000100a00 */
[----:B------:R0:W-:Y:S04]  /*619c0*/  STL.64 [R1+0x58], R18 ;  /* 0x0000581201007387 */ /* 0x0001e80000100a00 */
[----:B0-----:R-:W4:Y:S04]  /*619d0*/  LDL.LU.64 R18, [R1+0x4bc8] ;  /* 0x004bc80001127983 */ /* 0x001f280000300a00 */
[----:B------:R-:W4:Y:S01]  /*619e0*/  LDL.LU.64 R16, [R1+0x4bc0] ;  /* 0x004bc00001107983 */ /* 0x000f220000300a00 */
[----:B------:R-:W-:-:S02]  /*619f0*/  F2FP.F16.E4M3.UNPACK_B R5, R0 ;  /* 0x00000000ff05723e */ /* 0x000fc400020006ff */
[----:B------:R-:W-:Y:S02]  /*61a00*/  F2FP.F16.E4M3.UNPACK_B R2, R24 ;  /* 0x00000018ff02723e */ /* 0x000fe400020006ff */
[----:B---3--:R-:W-:Y:S01]  /*61a10*/  F2FP.F16.E4M3.UNPACK_B R3, R25 ;  /* 0x00000019ff03723e */ /* 0x008fe200020006ff */
[----:B------:R0:W-:Y:S02]  /*61a20*/  STL.64 [R1+0x10], R4 ;  /* 0x0000100401007387 */ /* 0x0001e40000100a00 */
[----:B--2---:R-:W-:Y:S01]  /*61a30*/  HMMA.16816.F32 R8, R12, R4, R8 ;  /* 0x000000040c08723c */ /* 0x004fe20000001808 */
[----:B0-----:R-:W-:Y:S02]  /*61a40*/  F2FP.F16.E4M3.UNPACK_B R4, R26 ;  /* 0x0000001aff04723e */ /* 0x001fe400020006ff */
[----:B------:R-:W-:-:S15]  /*61a50*/  F2FP.F16.E4M3.UNPACK_B R5, R27 ;  /* 0x0000001bff05723e */ /* 0x000fde00020006ff */
[----:B------:R-:W-:Y:S01]  /*61a60*/  NOP ;  /* 0x0000000000007918 */ /* 0x000fe20000000000 */
[----:B------:R-:W-:Y:S04]  /*61a70*/  STL.64 [R1+0x90], R8 ;  /* 0x0000900801007387 */ /* 0x000fe80000100a00 */
[----:B------:R4:W-:Y:S02]  /*61a80*/  STL.64 [R1+0x98], R10 ;  /* 0x0000980a01007387 */ /* 0x0009e40000100a00 */
[C---:B----4-:R-:W-:Y:S02]  /*61a90*/  HMMA.16816.F32 R8, R12.reuse, R2, R16 ;  /* 0x000000020c08723c */ /* 0x050fe40000001810 */
[----:B------:R-:W-:Y:S04]  /*61aa0*/  STL.64 [R1+0x8], R2 ;  /* 0x0000080201007387 */ /* 0x000fe80000100a00 */
[----:B------:R-:W2:Y:S04]  /*61ab0*/  LDL R26, [R1+0xdf0] ;  /* 0x000df000011a7983 */ /* 0x000ea80000100800 */
[----:B------:R-:W3:Y:S09]  /*61ac0*/  LDL.LU R16, [R1+0x460] ;  /* 0x0004600001107983 */ /* 0x000ef20000300800 */
        /* <DEDUP_REMOVED lines=12> */
[----:B------:R-:W4:Y:S04]  /*61b90*/  LDL R27, [R1+0xdf4] ;  /* 0x000df400011b7983 */ /* 0x000f280000100800 */
[----:B------:R-:W2:Y:S04]  /*61ba0*/  LDL R24, [R1+0xe00] ;  /* 0x000e000001187983 */ /* 0x000ea80000100800 */
[----:B------:R-:W2:Y:S04]  /*61bb0*/  LDL R25, [R1+0xe04] ;  /* 0x000e040001197983 */ /* 0x000ea80000100800 */
[----:B------:R-:W2:Y:S04]  /*61bc0*/  LDL R22, [R1+0xe10] ;  /* 0x000e100001167983 */ /* 0x000ea80000100800 */
[----:B------:R-:W2:Y:S04]  /*61bd0*/  LDL R23, [R1+0xe14] ;  /* 0x000e140001177983 */ /* 0x000ea80000100800 */
[----:B------:R-:W2:Y:S04]  /*61be0*/  LDL R20, [R1+0xe20] ;  /* 0x000e200001147983 */ /* 0x000ea80000100800 */
[----:B0-----:R-:W2:Y:S04]  /*61bf0*/  LDL.LU R4, [R1+0x520] ;  /* 0x0005200001047983 */ /* 0x001ea80000300800 */
[----:B-1----:R-:W2:Y:S04]  /*61c00*/  LDL.LU R5, [R1+0x524] ;  /* 0x0005240001057983 */ /* 0x002ea80000300800 */
[----:B------:R-:W2:Y:S04]  /*61c10*/  LDL.LU R6, [R1+0x528] ;  /* 0x0005280001067983 */ /* 0x000ea80000300800 */
[----:B------:R-:W2:Y:S01]  /*61c20*/  LDL.LU R7, [R1+0x52c] ;  /* 0x00052c0001077983 */ /* 0x000ea20000300800 */
[----:B------:R-:W-:-:S02]  /*61c30*/  F2FP.F16.E4M3.UNPACK_B R28, R28 ;  /* 0x0000001cff1c723e */ /* 0x000fc400020006ff */
[----:B------:R-:W-:Y:S01]  /*61c40*/  F2FP.F16.E4M3.UNPACK_B R29, R29 ;  /* 0x0000001dff1d723e */ /* 0x000fe200020006ff */
[----:B--2---:R-:W-:Y:S04]  /*61c50*/  STL.64 [R1+0x4ba8], R6 ;  /* 0x004ba80601007387 */ /* 0x004fe80000100a00 */
[----:B------:R0:W-:Y:S04]  /*61c60*/  STL.64 [R1+0x4ba0], R4 ;  /* 0x004ba00401007387 */ /* 0x0001e80000100a00 */
[----:B0-----:R-:W2:Y:S04]  /*61c70*/  LDL.LU R4, [R1+0x4d0] ;  /* 0x0004d00001047983 */ /* 0x001ea80000300800 */
[----:B------:R-:W2:Y:S04]  /*61c80*/  LDL.LU R5, [R1+0x4d4] ;  /* 0x0004d40001057983 */ /* 0x000ea80000300800 */
[----:B------:R-:W2:Y:S04]  /*61c90*/  LDL.LU R6, [R1+0x4d8] ;  /* 0x0004d80001067983 */ /* 0x000ea80000300800 */
[----:B------:R-:W2:Y:S01]  /*61ca0*/  LDL.LU R7, [R1+0x4dc] ;  /* 0x0004dc0001077983 */ /* 0x000ea20000300800 */
[----:B---3--:R-:W-:Y:S01]  /*61cb0*/  HMMA.16816.F32 R8, R12, R28, R16 ;  /* 0x0000001c0c08723c */ /* 0x008fe20000001810 */
[----:B------:R-:W-:-:S02]  /*61cc0*/  F2FP.F16.E4M3.UNPACK_B R26, R26 ;  /* 0x0000001aff1a723e */ /* 0x000fc400020006ff */
        /* <DEDUP_REMOVED lines=8> */
[----:B------:R-:W3:Y:S04]  /*61d50*/  LDL R19, [R1+0xe34] ;  /* 0x000e340001137983 */ /* 0x000ee80000100800 */
[----:B------:R-:W-:Y:S04]  /*61d60*/  STL.64 [R1+0x140], R8 ;  /* 0x0001400801007387 */ /* 0x000fe80000100a00 */
[----:B------:R0:W-:Y:S01]  /*61d70*/  STL.64 [R1+0x148], R10 ;  /* 0x0001480a01007387 */ /* 0x0001e20000100a00 */
[----:B----4-:R-:W-:-:S03]  /*61d80*/  F2FP.F16.E4M3.UNPACK_B R27, R27 ;  /* 0x0000001bff1b723e */ /* 0x010fc600020006ff */
[----:B------:R-:W4:Y:S04]  /*61d90*/  LDL R16, [R1+0xe40] ;  /* 0x000e400001107983 */ /* 0x000f280000100800 */
[----:B------:R-:W3:Y:S04]  /*61da0*/  LDL R17, [R1+0xe44] ;  /* 0x000e440001117983 */ /* 0x000ee80000100800 */
[----:B0-----:R-:W3:Y:S04]  /*61db0*/  LDL R10, [R1+0xe50] ;  /* 0x000e5000010a7983 */ /* 0x001ee80000100800 */
[----:B------:R-:W3:Y:S01]  /*61dc0*/  LDL R11, [R1+0xe54] ;  /* 0x000e5400010b7983 */ /* 0x000ee20000100800 */
[----:B--2---:R-:W-:Y:S03]  /*61dd0*/  HMMA.16816.F32 R4, R12, R26, R4 ;  /* 0x0000001a0c04723c */ /* 0x004fe60000001804 */
        /* <DEDUP_REMOVED lines=11> */
[----:B------:R-:W-:-:S02]  /*61e90*/  F2FP.F16.E4M3.UNPACK_B R24, R24 ;  /* 0x00000018ff18723e */ /* 0x000fc400020006ff */
[----:B------:R-:W-:-:S07]  /*61ea0*/  F2FP.F16.E4M3.UNPACK_B R25, R25 ;  /* 0x00000019ff19723e */ /* 0x000fce00020006ff */
[----:B---3--:R-:W-:-:S15]  /*61eb0*/  HMMA.16816.F32 R4, R12, R24, R4 ;  /* 0x000000180c04723c */ /* 0x008fde0000001804 */
[----:B------:R-:W-:-:S04]  /*61ec0*/  NOP ;  /* 0x0000000000007918 */ /* 0x000fc80000000000 */
[----:B------:R-:W-:Y:S04]  /*61ed0*/  STL.64 [R1+0x1c0], R4 ;  /* 0x0001c00401007387 */ /* 0x000fe80000100a00 */
[----:B------:R0:W-:Y:S04]  /*61ee0*/  STL.64 [R1+0x1c8], R6 ;  /* 0x0001c80601007387 */ /* 0x0001e80000100a00 */
[----:B0-----:R-:W3:Y:S04]  /*61ef0*/  LDL.LU.64 R6, [R1+0x4ba8] ;  /* 0x004ba80001067983 */ /* 0x001ee80000300a00 */
[----:B------:R-:W3:Y:S01]  /*61f00*/  LDL.LU.64 R4, [R1+0x4ba0] ;  /* 0x004ba00001047983 */ /* 0x000ee20000300a00 */
[----:B------:R-:W-:-:S02]  /*61f10*/  F2FP.F16.E4M3.UNPACK_B R22, R22 ;  /* 0x00000016ff16723e */ /* 0x000fc400020006ff */
[----:B------:R-:W-:Y:S02]  /*61f20*/  F2FP.F16.E4M3.UNPACK_B R23, R23 ;  /* 0x00000017ff17723e */ /* 0x000fe400020006ff */
[----:B------:R-:W-:Y:S02]  /*61f30*/  F2FP.F16.E4M3.UNPACK_B R20, R20 ;  /* 0x00000014ff14723e */ /* 0x000fe400020006ff */
[----:B------:R-:W-:Y:S01]  /*61f40*/  F2FP.F16.E4M3.UNPACK_B R21, R21 ;  /* 0x00000015ff15723e */ /* 0x000fe200020006ff */
        /* <DEDUP_REMOVED lines=15> */
[----:B------:R-:W2:Y:S04]  /*62040*/  LDL R0, [R1+0xe60] ;  /* 0x000e600001007983 */ /* 0x000ea80000100800 */
        /* <DEDUP_REMOVED lines=9> */
[----:B------:R-:W-:-:S02]  /*620e0*/  F2FP.F16.E4M3.UNPACK_B R18, R18 ;  /* 0x00000012ff12723e */ /* 0x000fc400020006ff */
[----:B------:R-:W-:Y:S02]  /*620f0*/  F2FP.F16.E4M3.UNPACK_B R19, R19 ;  /* 0x00000013ff13723e */ /* 0x000fe400020006ff */
[----:B----4-:R-:W-:Y:S02]  /*62100*/  F2FP.F16.E4M3.UNPACK_B R16, R16 ;  /* 0x00000010ff10723e */ /* 0x010fe400020006ff */
[----:B------:R-:W-:-:S03]  /*62110*/  F2FP.F16.E4M3.UNPACK_B R17, R17 ;  /* 0x00000011ff11723e */ /* 0x000fc600020006ff */
        /* <DEDUP_REMOVED lines=17> */
[----:B------:R-:W2:Y:S04]  /*62230*/  LDL.64 R24, [R1+0x8] ;  /* 0x0000080001187983 */ /* 0x000ea80000100a00 */
[----:B------:R-:W-:Y:S01]  /*62240*/  STL.64 [R1+0x4b40], R26 ;  /* 0x004b401a01007387 */ /* 0x000fe20000100a00 */
[----:B------:R-:W-:-:S02]  /*62250*/  F2FP.F16.E4M3.UNPACK_B R10, R10 ;  /* 0x0000000aff0a723e */ /* 0x000fc400020006ff */
[----:B------:R-:W-:-:S07]  /*62260*/  F2FP.F16.E4M3.UNPACK_B R11, R11 ;  /* 0x0000000bff0b723e */ /* 0x000fce00020006ff */
        /* <DEDUP_REMOVED lines=8> */
[----:B------:R-:W2:Y:S04]  /*622f0*/  LDL R9, [R1+0xe64] ;  /* 0x000e640001097983 */ /* 0x000ea80000100800 */
[----:B------:R-:W3:Y:S04]  /*62300*/  LDL R6, [R1+0xe70] ;  /* 0x000e700001067983 */ /* 0x000ee80000100800 */
[----:B------:R0:W-:Y:S04]  /*62310*/  STL.64 [R1+0x2a0], R16 ;  /* 0x0002a01001007387 */ /* 0x0001e80000100a00 */
[----:B------:R-:W-:Y:S04]  /*62320*/  STL.64 [R1+0x2a8], R18 ;  /* 0x0002a81201007387 */ /* 0x000fe80000100a00 */
[----:B------:R-:W4:Y:S04]  /*62330*/  LDL R7, [R1+0xe74] ;  /* 0x000e740001077983 */ /* 0x000f280000100800 */
[----:B------:R-:W2:Y:S04]  /*62340*/  LDL R4, [R1+0xe80] ;  /* 0x000e800001047983 */ /* 0x000ea80000100800 */
[----:B------:R-:W2:Y:S04]  /*62350*/  LDL R5, [R1+0xe84] ;  /* 0x000e840001057983 */ /* 0x000ea80000100800 */
[----:B------:R-:W2:Y:S04]  /*62360*/  LDL R2, [R1+0xe90] ;  /* 0x000e900001027983 */ /* 0x000ea80000100800 */
[----:B------:R-:W2:Y:S04]  /*62370*/  LDL R3, [R1+0xe94] ;  /* 0x000e940001037983 */ /* 0x000ea80000100800 */
[----:B0-----:R-:W2:Y:S04]  /*62380*/  LDL.LU R16, [R1+0x1224] ;  /* 0x0012240001107983 */ /* 0x001ea80000300800 */
[----:B------:R-:W2:Y:S01]  /*62390*/  LDL.LU R28, [R1+0x1230] ;  /* 0x00123000011c7983 */ /* 0x000ea20000300800 */
[----:B------:R-:W-:-:S03]  /*623a0*/  F2FP.F16.E4M3.UNPACK_B R8, R0 ;  /* 0x00000000ff08723e */ /* 0x000fc600020006ff */
[----:B--2---:R0:W-:Y:S04]  /*623b0*/  STL [R1+0x4b60], R28 ;  /* 0x004b601c01007387 */ /* 0x0041e80000100800 */
        /* <DEDUP_REMOVED lines=20> */
[----:B------:R-:W-:-:S03]  /*62500*/  F2FP.F16.E4M3.UNPACK_B R9, R9 ;  /* 0x00000009ff09723e */ /* 0x000fc600020006ff */
        /* <DEDUP_REMOVED lines=18> */
[----:B---3--:R-:W-:-:S02]  /*62630*/  F2FP.F16.E4M3.UNPACK_B R6, R6 ;  /* 0x00000006ff06723e */ /* 0x008fc400020006ff */
[----:B----4-:R-:W-:Y:S01]  /*62640*/  F2FP.F16.E4M3.UNPACK_B R7, R7 ;  /* 0x00000007ff07723e */ /* 0x010fe200020006ff */
[----:B------:R0:W-:Y:S04]  /*62650*/  STL.64 [R1+0x4ac0], R10 ;  /* 0x004ac00a01007387 */ /* 0x0001e80000100a00 */
[----:B0-----:R-:W3:Y:S04]  /*62660*/  LDL R10, [R1+0x10] ;  /* 0x00001000010a7983 */ /* 0x001ee80000100800 */
[----:B------:R-:W3:Y:S04]  /*62670*/  LDL R11, [R1+0x14] ;  /* 0x00001400010b7983 */ /* 0x000ee80000100800 */
[----:B------:R0:W-:Y:S04]  /*62680*/  STL.64 [R1+0x4ab8], R8 ;  /* 0x004ab80801007387 */ /* 0x0001e80000100a00 */
[----:B0-----:R-:W4:Y:S04]  /*62690*/  LDL.LU R9, [R1+0x122c] ;  /* 0x00122c0001097983 */ /* 0x001f280000300800 */
        /* <DEDUP_REMOVED lines=8> */
[----:B------:R-:W-:Y:S01]  /*62720*/  F2FP.F16.E4M3.UNPACK_B R5, R5 ;  /* 0x00000005ff05723e */ /* 0x000fe200020006ff */
        /* <DEDUP_REMOVED lines=13> */
[----:B------:R-:W4:Y:S01]  /*62800*/  LDL.LU R28, [R1+0x4b60] ;  /* 0x004b6000011c7983 */ /* 0x000f220000300800 */
[----:B------:R-:W-:-:S02]  /*62810*/  F2FP.F16.E4M3.UNPACK_B R2, R2 ;  /* 0x00000002ff02723e */ /* 0x000fc400020006ff */
[----:B------:R-:W-:Y:S01]  /*62820*/  F2FP.F16.E4M3.UNPACK_B R3, R3 ;  /* 0x00000003ff03723e */ /* 0x000fe200020006ff */
[----:B---3--:R-:W-:Y:S02]  /*62830*/  IMAD R8, R8, 0x100, R29 ;  /* 0x0000010008087824 */ /* 0x008fe400078e021d */
[----:B------:R-:W-:-:S04]  /*62840*/  IMAD R0, R0, 0x100, R17 ;  /* 0x0000010000007824 */ /* 0x000fc800078e0211 */
[----:B--2---:R-:W-:Y:S01]  /*62850*/  HMMA.16816.F32 R12, R12, R2, R20 ;  /* 0x000000020c0c723c */ /* 0x004fe20000001814 */
[----:B----4-:R-:W-:Y:S02]  /*62860*/  IMAD R9, R9, 0x100, R28 ;  /* 0x0000010009097824 */ /* 0x010fe400078e021c */
        /* <DEDUP_REMOVED lines=1387> */
[----:B0-----:R-:W2:Y:S04]  /*67f20*/  LDL.LU R20, [R1+0x80] ;  /* 0x0000800001147983 */ /* 0x001ea80000300800 */
[----:B------:R-:W2:Y:S04]  /*67f30*/  LDL.LU R21, [R1+0x84] ;  /* 0x0000840001157983 */ /* 0x000ea80000300800 */
[----:B-1----:R-:W2:Y:S01]  /*67f40*/  LDL.LU R22, [R1+0x88] ;  /* 0x0000880001167983 */ /* 0x002ea20000300800 */
[----:B----4-:R-:W-:-:S15]  /*67f50*/  HMMA.16816.F32 R8, R12, R18, R8 ;  /* 0x000000120c08723c */ /* 0x010fde0000001808 */
[----:B------:R-:W-:-:S04]  /*67f60*/  NOP ;  /* 0x0000000000007918 */ /* 0x000fc80000000000 */
[----:B------:R-:W-:Y:S04]  /*67f70*/  STL.64 [R1+0x190], R8 ;  /* 0x0001900801007387 */ /* 0x000fe80000100a00 */
[----:B------:R0:W-:Y:S04]  /*67f80*/  STL.64 [R1+0x198], R10 ;  /* 0x0001980a01007387 */ /* 0x0001e80000100a00 */
[----:B0-----:R-:W3:Y:S01]  /*67f90*/  LDL.LU.64 R10, [R1+0x44e0] ;  /* 0x0044e000010a7983 */ /* 0x001ee20000300a00 */
[----:B------:R-:W-:-:S03]  /*67fa0*/  IMAD.MOV.U32 R23, RZ, RZ, R0 ;  /* 0x000000ffff177224 */ /* 0x000fc600078e0000 */
[----:B------:R-:W4:Y:S04]  /*67fb0*/  LDL.LU.64 R8, [R1+0x44d8] ;  /* 0x0044d80001087983 */ /* 0x000f280000300a00 */
[C---:B--2---:R-:W-:Y:S08]  /*67fc0*/  HMMA.16816.F32 R16, R12.reuse, R16, R20 ;  /* 0x000000100c10723c */ /* 0x044ff00000001814 */
[----:B---3--:R-:W-:-:S15]  /*67fd0*/  HMMA.16816.F32 R20, R12, R10, R24 ;  /* 0x0000000a0c14723c */ /* 0x008fde0000001818 */
[----:B------:R-:W-:-:S04]  /*67fe0*/  NOP ;  /* 0x0000000000007918 */ /* 0x000fc80000000000 */
[----:B------:R-:W-:Y:S04]  /*67ff0*/  STL.64 [R1+0x100], R20 ;  /* 0x0001001401007387 */ /* 0x000fe80000100a00 */
[----:B------:R0:W-:Y:S04]  /*68000*/  STL.64 [R1+0x180], R16 ;  /* 0x0001801001007387 */ /* 0x0001e80000100a00 */
[----:B------:R1:W-:Y:S04]  /*68010*/  STL.64 [R1+0x188], R18 ;  /* 0x0001881201007387 */ /* 0x0003e80000100a00 */
[----:B------:R2:W-:Y:S04]  /*68020*/  STL [R1+0x108], R22 ;  /* 0x0001081601007387 */ /* 0x0005e80000100800 */
[----:B------:R-:W3:Y:S04]  /*68030*/  LDL.LU R24, [R1+0xdc0] ;  /* 0x000dc00001187983 */ /* 0x000ee80000300800 */
[----:B---3--:R-:W-:Y:S04]  /*68040*/  STL [R1+0x44c0], R24 ;  /* 0x0044c01801007387 */ /* 0x008fe80000100800 */
[----:B------:R-:W3:Y:S04]  /*68050*/  LDL.LU R25, [R1+0xdc4] ;  /* 0x000dc40001197983 */ /* 0x000ee80000300800 */
[----:B---3--:R-:W-:Y:S04]  /*68060*/  STL [R1+0x44c4], R25 ;  /* 0x0044c41901007387 */ /* 0x008fe80000100800 */
[----:B------:R-:W3:Y:S04]  /*68070*/  LDL.LU R26, [R1+0xdd0] ;  /* 0x000dd000011a7983 */ /* 0x000ee80000300800 */
[----:B0-----:R-:W3:Y:S04]  /*68080*/  LDL.LU R16, [R1+0xd0] ;  /* 0x0000d00001107983 */ /* 0x001ee80000300800 */
[----:B------:R-:W3:Y:S04]  /*68090*/  LDL.LU R17, [R1+0xd4] ;  /* 0x0000d40001117983 */ /* 0x000ee80000300800 */
[----:B-1----:R-:W3:Y:S04]  /*680a0*/  LDL.LU R18, [R1+0xd8] ;  /* 0x0000d80001127983 */ /* 0x002ee80000300800 */
[----:B------:R-:W3:Y:S04]  /*680b0*/  LDL.LU R19, [R1+0xdc] ;  /* 0x0000dc0001137983 */ /* 0x000ee80000300800 */
[----:B------:R-:W4:Y:S04]  /*680c0*/  LDL.LU R20, [R1+0x40] ;  /* 0x0000400001147983 */ /* 0x000f280000300800 */
[----:B------:R-:W4:Y:S01]  /*680d0*/  LDL.LU R21, [R1+0x44] ;  /* 0x0000440001157983 */ /* 0x000f220000300800 */
[----:B------:R-:W-:-:S03]  /*680e0*/  IMAD.MOV.U32 R0, RZ, RZ, R23 ;  /* 0x000000ffff007224 */ /* 0x000fc600078e0017 */
[----:B--2---:R-:W2:Y:S04]  /*680f0*/  LDL.LU R22, [R1+0x48] ;  /* 0x0000480001167983 */ /* 0x004ea80000300800 */
[----:B------:R-:W2:Y:S04]  /*68100*/  LDL.LU R23, [R1+0x4c] ;  /* 0x00004c0001177983 */ /* 0x000ea80000300800 */
[----:B---3--:R-:W-:Y:S04]  /*68110*/  STL.64 [R1+0x4490], R18 ;  /* 0x0044901201007387 */ /* 0x008fe80000100a00 */
[----:B------:R0:W-:Y:S04]  /*68120*/  STL.64 [R1+0x4488], R16 ;  /* 0x0044881001007387 */ /* 0x0001e80000100a00 */
[----:B0-----:R-:W4:Y:S04]  /*68130*/  LDL.LU R16, [R1+0x60] ;  /* 0x0000600001107983 */ /* 0x001f280000300800 */
[----:B------:R-:W4:Y:S04]  /*68140*/  LDL.LU R17, [R1+0x64] ;  /* 0x0000640001117983 */ /* 0x000f280000300800 */
[----:B------:R-:W4:Y:S04]  /*68150*/  LDL.LU R18, [R1+0x68] ;  /* 0x0000680001127983 */ /* 0x000f280000300800 */
[----:B------:R-:W4:Y:S04]  /*68160*/  LDL.LU R19, [R1+0x6c] ;  /* 0x00006c0001137983 */ /* 0x000f280000300800 */
[----:B------:R0:W-:Y:S04]  /*68170*/  STL [R1+0x3e68], R0 ;  /* 0x003e680001007387 */ /* 0x0001e80000100800 */
[----:B0-----:R-:W3:Y:S04]  /*68180*/  LDL.LU R0, [R1+0xdb4] ;  /* 0x000db40001007983 */ /* 0x001ee80000300800 */
[----:B------:R-:W2:Y:S04]  /*68190*/  LDL.LU R25, [R1+0x1308] ;  /* 0x0013080001197983 */ /* 0x000ea80000300800 */
[----:B------:R-:W2:Y:S01]  /*681a0*/  LDL.LU R24, [R1+0x1310] ;  /* 0x0013100001187983 */ /* 0x000ea20000300800 */
[----:B----4-:R-:W-:-:S15]  /*681b0*/  HMMA.16816.F32 R8, R12, R8, R16 ;  /* 0x000000080c08723c */ /* 0x010fde0000001810 */
[----:B------:R-:W-:-:S04]  /*681c0*/  NOP ;  /* 0x0000000000007918 */ /* 0x000fc80000000000 */
[----:B------:R-:W-:Y:S04]  /*681d0*/  STL.64 [R1+0xc0], R8 ;  /* 0x0000c00801007387 */ /* 0x000fe80000100a00 */
[----:B------:R-:W-:Y:S04]  /*681e0*/  STL.64 [R1+0xc8], R10 ;  /* 0x0000c80a01007387 */ /* 0x000fe80000100a00 */
[----:B------:R-:W4:Y:S04]  /*681f0*/  LDL.LU R2, [R1+0x1318] ;  /* 0x0013180001027983 */ /* 0x000f280000300800 */
[----:B------:R-:W2:Y:S04]  /*68200*/  LDL.LU R3, [R1+0x1320] ;  /* 0x0013200001037983 */ /* 0x000ea80000300800 */
[----:B------:R-:W2:Y:S04]  /*68210*/  LDL.LU R17, [R1+0xda0] ;  /* 0x000da00001117983 */ /* 0x000ea80000300800 */
[----:B------:R-:W2:Y:S04]  /*68220*/  LDL.LU R18, [R1+0xda4] ;  /* 0x000da40001127983 */ /* 0x000ea80000300800 */
[----:B------:R-:W2:Y:S04]  /*68230*/  LDL.LU R19, [R1+0xdb0] ;  /* 0x000db00001137983 */ /* 0x000ea80000300800 */
[----:B--2---:R-:W-:Y:S04]  /*68240*/  STL.64 [R1+0x44b0], R18 ;  /* 0x0044b01201007387 */ /* 0x004fe80000100a00 */
[----:B------:R0:W-:Y:S04]  /*68250*/  STL [R1+0x44a8], R17 ;  /* 0x0044a81101007387 */ /* 0x0001e80000100800 */
[----:B------:R-:W2:Y:S04]  /*68260*/  LDL.LU R16, [R1+0x20] ;  /* 0x0000200001107983 */ /* 0x000ea80000300800 */
[----:B0-----:R-:W2:Y:S04]  /*68270*/  LDL.LU R17, [R1+0x24] ;  /* 0x0000240001117983 */ /* 0x001ea80000300800 */
        /* <DEDUP_REMOVED lines=20> */
[----:B------:R-:W4:Y:S04]  /*683c0*/  LDL.LU R6, [R1+0x1314] ;  /* 0x0013140001067983 */ /* 0x000f280000300800 */
[----:B------:R-:W3:Y:S04]  /*683d0*/  LDL.LU R7, [R1+0x131c] ;  /* 0x00131c0001077983 */ /* 0x000ee80000300800 */
[----:B------:R0:W-:Y:S04]  /*683e0*/  STL.64 [R1+0x80], R20 ;  /* 0x0000801401007387 */ /* 0x0001e80000100a00 */
[----:B------:R1:W-:Y:S04]  /*683f0*/  STL.64 [R1+0x88], R22 ;  /* 0x0000881601007387 */ /* 0x0003e80000100a00 */
[----:B------:R-:W2:Y:S04]  /*68400*/  LDL.LU R27, [R1+0xdd4] ;  /* 0x000dd400011b7983 */ /* 0x000ea80000300800 */
[----:B------:R-:W2:Y:S04]  /*68410*/  LDL.LU R28, [R1+0xde0] ;  /* 0x000de000011c7983 */ /* 0x000ea80000300800 */
[----:B0-----:R-:W2:Y:S04]  /*68420*/  LDL.LU R20, [R1+0x110] ;  /* 0x0001100001147983 */ /* 0x001ea80000300800 */
[----:B------:R-:W2:Y:S04]  /*68430*/  LDL.LU R21, [R1+0x114] ;  /* 0x0001140001157983 */ /* 0x000ea80000300800 */
[----:B-1----:R-:W2:Y:S04]  /*68440*/  LDL.LU R22, [R1+0x118] ;  /* 0x0001180001167983 */ /* 0x002ea80000300800 */
[----:B------:R-:W2:Y:S04]  /*68450*/  LDL.LU R23, [R1+0x11c] ;  /* 0x00011c0001177983 */ /* 0x000ea80000300800 */
[----:B------:R-:W2:Y:S04]  /*68460*/  LDL.LU R29, [R1+0xde4] ;  /* 0x000de400011d7983 */ /* 0x000ea80000300800 */
[----:B------:R-:W-:Y:S04]  /*68470*/  STL.64 [R1+0x40], R16 ;  /* 0x0000401001007387 */ /* 0x000fe80000100a00 */
[----:B------:R0:W-:Y:S04]  /*68480*/  STL.64 [R1+0x48], R18 ;  /* 0x0000481201007387 */ /* 0x0001e80000100a00 */
[----:B0-----:R-:W2:Y:S04]  /*68490*/  LDL.LU.64 R18, [R1+0x44d0] ;  /* 0x0044d00001127983 */ /* 0x001ea80000300a00 */
[----:B------:R-:W2:Y:S04]  /*684a0*/  LDL.LU.64 R16, [R1+0x44c8] ;  /* 0x0044c80001107983 */ /* 0x000ea80000300a00 */
[----:B------:R-:W2:Y:S04]  /*684b0*/  LDL.LU R4, [R1+0x1304] ;  /* 0x0013040001047983 */ /* 0x000ea80000300800 */
[----:B------:R-:W2:Y:S01]  /*684c0*/  LDL.LU R5, [R1+0x130c] ;  /* 0x00130c0001057983 */ /* 0x000ea20000300800 */
[----:B----4-:R-:W-:-:S02]  /*684d0*/  IMAD R6, R6, 0x100, R2 ;  /* 0x0000010006067824 */ /* 0x010fc400078e0202 */
[----:B---3--:R-:W-:Y:S02]  /*684e0*/  IMAD R7, R7, 0x100, R3 ;  /* 0x0000010007077824 */ /* 0x008fe400078e0203 */
[----:B--2---:R-:W-:Y:S02]  /*684f0*/  IMAD R4, R4, 0x100, R25 ;  /* 0x0000010004047824 */ /* 0x004fe400078e0219 */
        /* <DEDUP_REMOVED lines=14> */
[----:B--2---:R-:W-:Y:S02]  /*685e0*/  F2FP.F16.E4M3.UNPACK_B R16, R17.H1 ;  /* 0x00000011ff10723e */ /* 0x004fe400030006ff */
[----:B----4-:R-:W-:Y:S02]  /*685f0*/  F2FP.F16.E4M3.UNPACK_B R17, R18.H1 ;  /* 0x00000012ff11723e */ /* 0x010fe400030006ff */
[----:B------:R-:W-:-:S03]  /*68600*/  F2FP.F16.E4M3.UNPACK_B R4, R19.H1 ;  /* 0x00000013ff04723e */ /* 0x000fc600030006ff */
        /* <DEDUP_REMOVED lines=8> */
[----:B------:R-:W-:-:S02]  /*68690*/  F2FP.F16.E4M3.UNPACK_B R5, R0.H1 ;  /* 0x00000000ff05723e */ /* 0x000fc400030006ff */
[----:B---3--:R-:W-:Y:S02]  /*686a0*/  F2FP.F16.E4M3.UNPACK_B R2, R24.H1 ;  /* 0x00000018ff02723e */ /* 0x008fe400030006ff */
[----:B------:R-:W-:Y:S01]  /*686b0*/  F2FP.F16.E4M3.UNPACK_B R3, R25.H1 ;  /* 0x00000019ff03723e */ /* 0x000fe200030006ff */
[----:B------:R0:W-:Y:S02]  /*686c0*/  STL.64 [R1+0x10], R4 ;  /* 0x0000100401007387 */ /* 0x0001e40000100a00 */
[----:B--2---:R-:W-:Y:S01]  /*686d0*/  HMMA.16816.F32 R8, R12, R4, R8 ;  /* 0x000000040c08723c */ /* 0x004fe20000001808 */
[----:B0-----:R-:W-:Y:S02]  /*686e0*/  F2FP.F16.E4M3.UNPACK_B R4, R26.H1 ;  /* 0x0000001aff04723e */ /* 0x001fe400030006ff */
[----:B------:R-:W-:-:S15]  /*686f0*/  F2FP.F16.E4M3.UNPACK_B R5, R27.H1 ;  /* 0x0000001bff05723e */ /* 0x000fde00030006ff */
[----:B------:R-:W-:Y:S01]  /*68700*/  NOP ;  /* 0x0000000000007918 */ /* 0x000fe20000000000 */
[----:B------:R-:W-:Y:S04]  /*68710*/  STL.64 [R1+0x50], R8 ;  /* 0x0000500801007387 */ /* 0x000fe80000100a00 */
[----:B------:R4:W-:Y:S02]  /*68720*/  STL.64 [R1+0x58], R10 ;  /* 0x0000580a01007387 */ /* 0x0009e40000100a00 */
[C---:B----4-:R-:W-:Y:S02]  /*68730*/  HMMA.16816.F32 R8, R12.reuse, R2, R16 ;  /* 0x000000020c08723c */ /* 0x050fe40000001810 */
[----:B------:R-:W-:Y:S04]  /*68740*/  STL.64 [R1+0x8], R2 ;  /* 0x0000080201007387 */ /* 0x000fe80000100a00 */
[----:B------:R-:W2:Y:S04]  /*68750*/  LDL.LU R26, [R1+0xdf0] ;  /* 0x000df000011a7983 */ /* 0x000ea80000300800 */
        /* <DEDUP_REMOVED lines=1607> */
[----:B------:R-:W3:Y:S01]  /*6ebd0*/  LDL.LU R21, [R1+0x104] ;  /* 0x0001040001157983 */ /* 0x000ee20000300800 */
[----:B-1----:R-:W-:-:S03]  /*6ebe0*/  IMAD.MOV.U32 R23, RZ, RZ, R0 ;  /* 0x000000ffff177224 */ /* 0x002fc600078e0000 */
[----:B------:R-:W3:Y:S01]  /*6ebf0*/  LDL.LU R22, [R1+0x108] ;  /* 0x0001080001167983 */ /* 0x000ee20000300800 */
[----:B----4-:R-:W-:-:S15]  /*6ec00*/  HMMA.16816.F32 R8, R12, R18, R8 ;  /* 0x000000120c08723c */ /* 0x010fde0000001808 */
[----:B------:R-:W-:-:S04]  /*6ec10*/  NOP ;  /* 0x0000000000007918 */ /* 0x000fc80000000000 */
[----:B------:R-:W-:Y:S01]  /*6ec20*/  IMAD.MOV.U32 R0, RZ, RZ, R11 ;  /* 0x000000ffff007224 */ /* 0x000fe200078e000b */
[----:B------:R-:W-:Y:S04]  /*6ec30*/  STL.64 [R1+0x870], R8 ;  /* 0x0008700801007387 */ /* 0x000fe80000100a00 */
[----:B------:R0:W-:Y:S04]  /*6ec40*/  STL [R1+0x878], R10 ;  /* 0x0008780a01007387 */ /* 0x0001e80000100800 */
[----:B0-----:R-:W3:Y:S04]  /*6ec50*/  LDL.LU.64 R10, [R1+0x3da8] ;  /* 0x003da800010a7983 */ /* 0x001ee80000300a00 */
[----:B------:R-:W4:Y:S04]  /*6ec60*/  LDL.LU.64 R8, [R1+0x3da0] ;  /* 0x003da00001087983 */ /* 0x000f280000300a00 */
[----:B------:R0:W-:Y:S04]  /*6ec70*/  STL [R1+0x3778], R0 ;  /* 0x0037780001007387 */ /* 0x0001e80000100800 */
[----:B0-----:R-:W3:Y:S01]  /*6ec80*/  LDL R0, [R1+0xdbc] ;  /* 0x000dbc0001007983 */ /* 0x001ee20000100800 */
[----:B--2---:R-:W-:Y:S03]  /*6ec90*/  HMMA.16816.F32 R16, R12, R16, R24 ;  /* 0x000000100c10723c */ /* 0x004fe60000001818 */
[----:B---3--:R-:W-:-:S15]  /*6eca0*/  STL [R1+0x3d88], R0 ;  /* 0x003d880001007387 */ /* 0x008fde0000100800 */
[----:B------:R-:W-:Y:S01]  /*6ecb0*/  NOP ;  /* 0x0000000000007918 */ /* 0x000fe20000000000 */
[----:B------:R0:W-:Y:S04]  /*6ecc0*/  STL.64 [R1+0x860], R16 ;  /* 0x0008601001007387 */ /* 0x0001e80000100a00 */
[----:B------:R1:W-:Y:S04]  /*6ecd0*/  STL.64 [R1+0x868], R18 ;  /* 0x0008681201007387 */ /* 0x0003e80000100a00 */
[----:B------:R-:W2:Y:S04]  /*6ece0*/  LDL R24, [R1+0xdc8] ;  /* 0x000dc80001187983 */ /* 0x000ea80000100800 */
[----:B--2---:R-:W-:Y:S04]  /*6ecf0*/  STL [R1+0x3d8c], R24 ;  /* 0x003d8c1801007387 */ /* 0x004fe80000100800 */
[----:B------:R-:W2:Y:S04]  /*6ed00*/  LDL R25, [R1+0xdcc] ;  /* 0x000dcc0001197983 */ /* 0x000ea80000100800 */
[----:B------:R-:W3:Y:S04]  /*6ed10*/  LDL R26, [R1+0xdd8] ;  /* 0x000dd800011a7983 */ /* 0x000ee80000100800 */
[----:B0-----:R-:W2:Y:S04]  /*6ed20*/  LDL.LU R16, [R1+0x60] ;  /* 0x0000600001107983 */ /* 0x001ea80000300800 */
[----:B------:R-:W2:Y:S04]  /*6ed30*/  LDL.LU R17, [R1+0x64] ;  /* 0x0000640001117983 */ /* 0x000ea80000300800 */
[----:B-1----:R-:W2:Y:S04]  /*6ed40*/  LDL.LU R18, [R1+0x68] ;  /* 0x0000680001127983 */ /* 0x002ea80000300800 */
[----:B------:R-:W2:Y:S01]  /*6ed50*/  LDL.LU R19, [R1+0x6c] ;  /* 0x00006c0001137983 */ /* 0x000ea20000300800 */
[C---:B------:R-:W-:Y:S03]  /*6ed60*/  HMMA.16816.F32 R20, R12.reuse, R10, R20 ;  /* 0x0000000a0c14723c */ /* 0x040fe60000001814 */
[----:B--2---:R-:W-:Y:S04]  /*6ed70*/  STL.64 [R1+0x3d58], R18 ;  /* 0x003d581201007387 */ /* 0x004fe80000100a00 */
[----:B------:R0:W-:Y:S04]  /*6ed80*/  STL.64 [R1+0x3d50], R16 ;  /* 0x003d501001007387 */ /* 0x0001e80000100a00 */
[----:B0-----:R-:W4:Y:S04]  /*6ed90*/  LDL.LU R16, [R1+0xc0] ;  /* 0x0000c00001107983 */ /* 0x001f280000300800 */
[----:B------:R-:W4:Y:S04]  /*6eda0*/  LDL.LU R17, [R1+0xc4] ;  /* 0x0000c40001117983 */ /* 0x000f280000300800 */
[----:B------:R-:W4:Y:S04]  /*6edb0*/  LDL.LU R18, [R1+0xc8] ;  /* 0x0000c80001127983 */ /* 0x000f280000300800 */
[----:B------:R-:W4:Y:S04]  /*6edc0*/  LDL.LU R19, [R1+0xcc] ;  /* 0x0000cc0001137983 */ /* 0x000f280000300800 */
[----:B------:R0:W-:Y:S04]  /*6edd0*/  STL.64 [R1+0x850], R20 ;  /* 0x0008501401007387 */ /* 0x0001e80000100a00 */
[----:B------:R1:W-:Y:S04]  /*6ede0*/  STL.64 [R1+0x858], R22 ;  /* 0x0008581601007387 */ /* 0x0003e80000100a00 */
[----:B0-----:R-:W2:Y:S04]  /*6edf0*/  LDL.LU R20, [R1+0x80] ;  /* 0x0000800001147983 */ /* 0x001ea80000300800 */
[----:B------:R-:W2:Y:S04]  /*6ee00*/  LDL.LU R21, [R1+0x84] ;  /* 0x0000840001157983 */ /* 0x000ea80000300800 */
[----:B-1----:R-:W2:Y:S04]  /*6ee10*/  LDL.LU R22, [R1+0x88] ;  /* 0x0000880001167983 */ /* 0x002ea80000300800 */
[----:B------:R-:W2:Y:S04]  /*6ee20*/  LDL.LU R23, [R1+0x8c] ;  /* 0x00008c0001177983 */ /* 0x000ea80000300800 */
        /* <DEDUP_REMOVED lines=39> */
[----:B------:R-:W2:Y:S04]  /*6f0a0*/  LDL R27, [R1+0xddc] ;  /* 0x000ddc00011b7983 */ /* 0x000ea80000100800 */
[----:B------:R-:W2:Y:S04]  /*6f0b0*/  LDL R28, [R1+0xde8] ;  /* 0x000de800011c7983 */ /* 0x000ea80000100800 */
[----:B0-----:R-:W2:Y:S04]  /*6f0c0*/  LDL.LU R20, [R1+0x70] ;  /* 0x0000700001147983 */ /* 0x001ea80000300800 */
[----:B------:R-:W2:Y:S04]  /*6f0d0*/  LDL.LU R21, [R1+0x74] ;  /* 0x0000740001157983 */ /* 0x000ea80000300800 */
[----:B-1----:R-:W2:Y:S04]  /*6f0e0*/  LDL.LU R22, [R1+0x78] ;  /* 0x0000780001167983 */ /* 0x002ea80000300800 */
[----:B------:R-:W2:Y:S04]  /*6f0f0*/  LDL.LU R23, [R1+0x7c] ;  /* 0x00007c0001177983 */ /* 0x000ea80000300800 */
[----:B------:R-:W2:Y:S04]  /*6f100*/  LDL R29, [R1+0xdec] ;  /* 0x000dec00011d7983 */ /* 0x000ea80000100800 */
        /* <DEDUP_REMOVED lines=34> */
[----:B---3--:R-:W-:-:S02]  /*6f330*/  F2FP.F16.E4M3.UNPACK_B R5, R0 ;  /* 0x00000000ff05723e */ /* 0x008fc400020006ff */
[----:B------:R-:W-:Y:S02]  /*6f340*/  F2FP.F16.E4M3.UNPACK_B R2, R24 ;  /* 0x00000018ff02723e */ /* 0x000fe400020006ff */
[----:B------:R-:W-:Y:S01]  /*6f350*/  F2FP.F16.E4M3.UNPACK_B R3, R25 ;  /* 0x00000019ff03723e */ /* 0x000fe200020006ff */
        /* <DEDUP_REMOVED lines=1272> */
[----:B------:R-:W-:Y:S04]  /*742e0*/  STL [R1+0x374c], R2 ;  /* 0x00374c0201007387 */ /* 0x000fe80000100800 */
[----:B------:R0:W-:Y:S07]  /*742f0*/  STL [R1+0x3748], R3 ;  /* 0x0037480301007387 */ /* 0x0001ee0000100800 */
[----:B------:R-:W-:Y:S04]  /*74300*/  STL.64 [R1+0x130], R8 ;  /* 0x0001300801007387 */ /* 0x000fe80000100a00 */
[----:B------:R-:W-:Y:S01]  /*74310*/  STL.64 [R1+0x138], R10 ;  /* 0x0001380a01007387 */ /* 0x000fe20000100a00 */
[----:B0-----:R-:W-:-:S02]  /*74320*/  IMAD.MOV.U32 R3, RZ, RZ, R28 ;  /* 0x000000ffff037224 */ /* 0x001fc400078e001c */
[----:B------:R-:W-:Y:S01]  /*74330*/  IMAD.MOV.U32 R2, RZ, RZ, R29 ;  /* 0x000000ffff027224 */ /* 0x000fe200078e001d */
        /* <DEDUP_REMOVED lines=154> */
[----:B----4-:R1:W-:Y:S04]  /*74ce0*/  STL.64 [R1+0x36d0], R22 ;  /* 0x0036d01601007387 */ /* 0x0103e80000100a00 */
[----:B--2---:R2:W-:Y:S04]  /*74cf0*/  STL.64 [R1+0x36c8], R20 ;  /* 0x0036c81401007387 */ /* 0x0045e80000100a00 */
[----:B0-----:R-:W4:Y:S04]  /*74d00*/  LDL.LU R16, [R1+0x8b0] ;  /* 0x0008b00001107983 */ /* 0x001f280000300800 */
[----:B------:R-:W4:Y:S04]  /*74d10*/  LDL.LU R17, [R1+0x8b4] ;  /* 0x0008b40001117983 */ /* 0x000f280000300800 */
[----:B---3--:R-:W3:Y:S04]  /*74d20*/  LDL.LU R18, [R1+0x8b8] ;  /* 0x0008b80001127983 */ /* 0x008ee80000300800 */
[----:B------:R-:W3:Y:S04]  /*74d30*/  LDL.LU R19, [R1+0x8bc] ;  /* 0x0008bc0001137983 */ /* 0x000ee80000300800 */
[----:B---3--:R-:W-:Y:S04]  /*74d40*/  STL.64 [R1+0x36e0], R18 ;  /* 0x0036e01201007387 */ /* 0x008fe80000100a00 */
[----:B----4-:R-:W-:Y:S04]  /*74d50*/  STL.64 [R1+0x36d8], R16 ;  /* 0x0036d81001007387 */ /* 0x010fe80000100a00 */
[----:B------:R-:W3:Y:S04]  /*74d60*/  LDL.LU R24, [R1+0x8c0] ;  /* 0x0008c00001187983 */ /* 0x000ee80000300800 */
[----:B------:R-:W3:Y:S04]  /*74d70*/  LDL.LU R25, [R1+0x8c4] ;  /* 0x0008c40001197983 */ /* 0x000ee80000300800 */
[----:B------:R-:W4:Y:S04]  /*74d80*/  LDL.LU R26, [R1+0x8c8] ;  /* 0x0008c800011a7983 */ /* 0x000f280000300800 */
[----:B------:R-:W4:Y:S01]  /*74d90*/  LDL.LU R27, [R1+0x8cc] ;  /* 0x0008cc00011b7983 */ /* 0x000f220000300800 */
[----:B-1----:R-:W-:-:S02]  /*74da0*/  IMAD.MOV.U32 R22, RZ, RZ, R3 ;  /* 0x000000ffff167224 */ /* 0x002fc400078e0003 */
[----:B------:R-:W-:Y:S02]  /*74db0*/  IMAD.MOV.U32 R23, RZ, RZ, R4 ;  /* 0x000000ffff177224 */ /* 0x000fe400078e0004 */
[----:B--2---:R-:W-:Y:S02]  /*74dc0*/  IMAD.MOV.U32 R20, RZ, RZ, R5 ;  /* 0x000000ffff147224 */ /* 0x004fe400078e0005 */
[----:B------:R-:W-:Y:S01]  /*74dd0*/  IMAD.MOV.U32 R21, RZ, RZ, R6 ;  /* 0x000000ffff157224 */ /* 0x000fe200078e0006 */
[----:B----4-:R-:W-:Y:S04]  /*74de0*/  STL.64 [R1+0x36f0], R26 ;  /* 0x0036f01a01007387 */ /* 0x010fe80000100a00 */
[----:B---3--:R0:W-:Y:S04]  /*74df0*/  STL.64 [R1+0x36e8], R24 ;  /* 0x0036e81801007387 */ /* 0x0081e80000100a00 */
[----:B------:R-:W2:Y:S04]  /*74e00*/  LDL.LU R3, [R1+0x378c] ;  /* 0x00378c0001037983 */ /* 0x000ea80000300800 */
[----:B------:R-:W3:Y:S04]  /*74e10*/  LDL.LU R4, [R1+0x3788] ;  /* 0x0037880001047983 */ /* 0x000ee80000300800 */
[----:B------:R-:W3:Y:S04]  /*74e20*/  LDL.LU R5, [R1+0x3784] ;  /* 0x0037840001057983 */ /* 0x000ee80000300800 */
[----:B------:R-:W4:Y:S04]  /*74e30*/  LDL.LU R6, [R1+0x3780] ;  /* 0x0037800001067983 */ /* 0x000f280000300800 */
[----:B------:R1:W-:Y:S04]  /*74e40*/  STL.64 [R1+0x3700], R22 ;  /* 0x0037001601007387 */ /* 0x0003e80000100a00 */
[----:B------:R2:W-:Y:S04]  /*74e50*/  STL.64 [R1+0x36f8], R20 ;  /* 0x0036f81401007387 */ /* 0x0005e80000100a00 */
[----:B0-----:R-:W3:Y:S04]  /*74e60*/  LDL.LU R24, [R1+0x8e0] ;  /* 0x0008e00001187983 */ /* 0x001ee80000300800 */
[----:B------:R-:W3:Y:S04]  /*74e70*/  LDL.LU R25, [R1+0x8e4] ;  /* 0x0008e40001197983 */ /* 0x000ee80000300800 */
[----:B------:R-:W3:Y:S04]  /*74e80*/  LDL.LU R26, [R1+0x8e8] ;  /* 0x0008e800011a7983 */ /* 0x000ee80000300800 */
[----:B------:R-:W3:Y:S01]  /*74e90*/  LDL.LU R27, [R1+0x8ec] ;  /* 0x0008ec00011b7983 */ /* 0x000ee20000300800 */
[----:B-1----:R-:W-:-:S02]  /*74ea0*/  IMAD.MOV.U32 R22, RZ, RZ, R7 ;  /* 0x000000ffff167224 */ /* 0x002fc400078e0007 */
[----:B------:R-:W-:Y:S02]  /*74eb0*/  IMAD.MOV.U32 R23, RZ, RZ, R0 ;  /* 0x000000ffff177224 */ /* 0x000fe400078e0000 */
[----:B--2---:R-:W-:Y:S01]  /*74ec0*/  IMAD.MOV.U32 R20, RZ, RZ, R3 ;  /* 0x000000ffff147224 */ /* 0x004fe200078e0003 */
[----:B---3--:R-:W-:Y:S04]  /*74ed0*/  STL.64 [R1+0x3710], R26 ;  /* 0x0037101a01007387 */ /* 0x008fe80000100a00 */
[----:B------:R0:W-:Y:S04]  /*74ee0*/  STL.64 [R1+0x3708], R24 ;  /* 0x0037081801007387 */ /* 0x0001e80000100a00 */
[----:B------:R-:W4:Y:S04]  /*74ef0*/  LDL.LU R7, [R1+0x377c] ;  /* 0x00377c0001077983 */ /* 0x000f280000300800 */
[----:B------:R-:W2:Y:S04]  /*74f00*/  LDL.LU R0, [R1+0x3778] ;  /* 0x0037780001007983 */ /* 0x000ea80000300800 */
[----:B------:R-:W-:Y:S04]  /*74f10*/  STL [R1+0x3754], R20 ;  /* 0x0037541401007387 */ /* 0x000fe80000100800 */
[----:B------:R-:W-:Y:S04]  /*74f20*/  STL.64 [R1+0x3718], R22 ;  /* 0x0037181601007387 */ /* 0x000fe80000100a00 */
[----:B0-----:R-:W3:Y:S04]  /*74f30*/  LDL.LU R24, [R1+0x8f0] ;  /* 0x0008f00001187983 */ /* 0x001ee80000300800 */
[----:B------:R-:W3:Y:S04]  /*74f40*/  LDL.LU R25, [R1+0x8f4] ;  /* 0x0008f40001197983 */ /* 0x000ee80000300800 */
[----:B------:R-:W2:Y:S04]  /*74f50*/  LDL.LU R26, [R1+0x8f8] ;  /* 0x0008f800011a7983 */ /* 0x000ea80000300800 */
[----:B------:R-:W2:Y:S01]  /*74f60*/  LDL.LU R27, [R1+0x8fc] ;  /* 0x0008fc00011b7983 */ /* 0x000ea20000300800 */
[----:B------:R-:W-:-:S03]  /*74f70*/  IMAD.MOV.U32 R21, RZ, RZ, R2 ;  /* 0x000000ffff157224 */ /* 0x000fc600078e0002 */
[----:B--2---:R-:W-:Y:S04]  /*74f80*/  STL.64 [R1+0x3728], R26 ;  /* 0x0037281a01007387 */ /* 0x004fe80000100a00 */
[----:B---3--:R0:W-:Y:S04]  /*74f90*/  STL.64 [R1+0x3720], R24 ;  /* 0x0037201801007387 */ /* 0x0081e80000100a00 */
        /* <DEDUP_REMOVED lines=33> */
[----:B------:R-:W-:Y:S04]  /*751b0*/  STL.64 [R1+0x3690], R10 ;  /* 0x0036900a01007387 */ /* 0x000fe80000100a00 */
[----:B------:R0:W-:Y:S04]  /*751c0*/  STL.64 [R1+0x3688], R8 ;  /* 0x0036880801007387 */ /* 0x0001e80000100a00 */
[----:B0-----:R-:W2:Y:S04]  /*751d0*/  LDL.LU R8, [R1+0x870] ;  /* 0x0008700001087983 */ /* 0x001ea80000300800 */
[----:B------:R-:W2:Y:S04]  /*751e0*/  LDL.LU R9, [R1+0x874] ;  /* 0x0008740001097983 */ /* 0x000ea80000300800 */
[----:B------:R-:W2:Y:S01]  /*751f0*/  LDL.LU R10, [R1+0x878] ;  /* 0x00087800010a7983 */ /* 0x000ea20000300800 */
[----:B------:R-:W-:Y:S01]  /*75200*/  IMAD.MOV.U32 R11, RZ, RZ, R0 ;  /* 0x000000ffff0b7224 */ /* 0x000fe200078e0000 */
[----:B----4-:R-:W-:-:S15]  /*75210*/  HMMA.16816.F32 R20, R12, R6, R20 ;  /* 0x000000060c14723c */ /* 0x010fde0000001814 */
[----:B------:R-:W-:-:S04]  /*75220*/  NOP ;  /* 0x0000000000007918 */ /* 0x000fc80000000000 */
[----:B------:R-:W-:Y:S04]  /*75230*/  STL.64 [R1+0x180], R20 ;  /* 0x0001801401007387 */ /* 0x000fe80000100a00 */
[----:B------:R0:W-:Y:S01]  /*75240*/  STL [R1+0x188], R22 ;  /* 0x0001881601007387 */ /* 0x0001e20000100800 */
[----:B------:R-:W-:-:S03]  /*75250*/  IMAD.MOV.U32 R0, RZ, RZ, R23 ;  /* 0x000000ffff007224 */ /* 0x000fc600078e0017 */
[----:B0-----:R-:W4:Y:S04]  /*75260*/  LDL.LU.64 R22, [R1+0x3770] ;  /* 0x0037700001167983 */ /* 0x001f280000300a00 */
[----:B------:R-:W4:Y:S04]  /*75270*/  LDL.LU.64 R20, [R1+0x3768] ;  /* 0x0037680001147983 */ /* 0x000f280000300a00 */
[----:B------:R0:W-:Y:S04]  /*75280*/  STL [R1+0x3058], R0 ;  /* 0x0030580001007387 */ /* 0x0001e80000100800 */
[----:B0-----:R-:W2:Y:S01]  /*75290*/  LDL.LU R0, [R1+0x2cdc] ;  /* 0x002cdc0001007983 */ /* 0x001ea20000300800 */
[----:B----4-:R-:W-:-:S15]  /*752a0*/  HMMA.16816.F32 R20, R12, R4, R20 ;  /* 0x000000040c14723c */ /* 0x010fde0000001814 */
[----:B------:R-:W-:-:S04]  /*752b0*/  NOP ;  /* 0x0000000000007918 */ /* 0x000fc80000000000 */
[----:B------:R-:W-:Y:S04]  /*752c0*/  STL.64 [R1+0x170], R20 ;  /* 0x0001701401007387 */ /* 0x000fe80000100a00 */
[----:B------:R0:W-:Y:S04]  /*752d0*/  STL.64 [R1+0x178], R22 ;  /* 0x0001781601007387 */ /* 0x0001e80000100a00 */
[----:B0-----:R-:W4:Y:S04]  /*752e0*/  LDL.LU.64 R22, [R1+0x3760] ;  /* 0x0037600001167983 */ /* 0x001f280000300a00 */
[----:B------:R-:W3:Y:S04]  /*752f0*/  LDL.LU.64 R20, [R1+0x3758] ;  /* 0x0037580001147983 */ /* 0x000ee80000300a00 */
[----:B------:R-:W-:Y:S04]  /*75300*/  STL.64 [R1+0x3670], R6 ;  /* 0x0036700601007387 */ /* 0x000fe80000100a00 */
[----:B------:R0:W-:Y:S01]  /*75310*/  STL.64 [R1+0x3668], R4 ;  /* 0x0036680401007387 */ /* 0x0001e20000100a00 */
[----:B--2---:R-:W-:-:S03]  /*75320*/  IMAD R0, R0, 0x100, R3 ;  /* 0x0000010000007824 */ /* 0x004fc600078e0203 */
[----:B0-----:R-:W2:Y:S04]  /*75330*/  LDL.LU R4, [R1+0x880] ;  /* 0x0008800001047983 */ /* 0x001ea80000300800 */
[----:B------:R-:W2:Y:S04]  /*75340*/  LDL.LU R5, [R1+0x884] ;  /* 0x0008840001057983 */ /* 0x000ea80000300800 */
[----:B------:R-:W2:Y:S04]  /*75350*/  LDL.LU R6, [R1+0x888] ;  /* 0x0008880001067983 */ /* 0x000ea80000300800 */
[----:B------:R-:W2:Y:S01]  /*75360*/  LDL.LU R7, [R1+0x88c] ;  /* 0x00088c0001077983 */ /* 0x000ea20000300800 */
[----:B----4-:R-:W-:-:S02]  /*75370*/  IMAD R23, R23, 0x100, R28 ;  /* 0x0000010017177824 */ /* 0x010fc400078e021c */
[----:B---3--:R-:W-:Y:S02]  /*75380*/  IMAD R29, R29, 0x100, R20 ;  /* 0x000001001d1d7824 */ /* 0x008fe400078e0214 */
[----:B------:R-:W-:Y:S01]  /*75390*/  IMAD R22, R22, 0x100, R2 ;  /* 0x0000010016167824 */ /* 0x000fe200078e0202 */
[----:B------:R-:W3:Y:S04]  /*753a0*/  LDL.LU R20, [R1+0x3754] ;  /* 0x0037540001147983 */ /* 0x000ee80000300800 */
        /* <DEDUP_REMOVED lines=17> */
[----:B------:R0:W-:Y:S01]  /*754c0*/  STL [R1+0x118], R22 ;  /* 0x0001181601007387 */ /* 0x0001e20000100800 */
[----:B------:R-:W-:-:S03]  /*754d0*/  IMAD.MOV.U32 R0, RZ, RZ, R23 ;  /* 0x000000ffff007224 */ /* 0x000fc600078e0017 */
[----:B0-----:R-:W2:Y:S04]  /*754e0*/  LDL.LU.64 R22, [R1+0x3718] ;  /* 0x0037180001167983 */ /* 0x001ea80000300a00 */
[----:B------:R-:W-:Y:S01]  /*754f0*/  STL [R1+0x305c], R0 ;  /* 0x00305c0001007387 */ /* 0x000fe20000100800 */
[----:B--2---:R-:W-:Y:S03]  /*75500*/  HMMA.16816.F32 R20, R12, R22, R24 ;  /* 0x000000160c14723c */ /* 0x004fe60000001818 */
[----:B------:R-:W2:Y:S04]  /*75510*/  LDL.LU.64 R26, [R1+0x3710] ;  /* 0x00371000011a7983 */ /* 0x000ea80000300a00 */
[----:B------:R-:W2:-:S12]  /*75520*/  LDL.LU.64 R24, [R1+0x3708] ;  /* 0x0037080001187983 */ /* 0x000e980000300a00 */
[----:B------:R-:W-:Y:S04]  /*75530*/  STL.64 [R1+0x100], R20 ;  /* 0x0001001401007387 */ /* 0x000fe80000100a00 */
[----:B------:R0:W-:Y:S04]  /*75540*/  STL.64 [R1+0x108], R22 ;  /* 0x0001081601007387 */ /* 0x0001e80000100a00 */
[----:B0-----:R-:W3:Y:S04]  /*75550*/  LDL.LU.64 R22, [R1+0x3700] ;  /* 0x0037000001167983 */ /* 0x001ee80000300a00 */
[----:B------:R-:W2:Y:S02]  /*75560*/  LDL.LU.64 R20, [R1+0x36f8] ;  /* 0x0036f80001147983 */ /* 0x000ea40000300a00 */
[----:B--2---:R-:W-:-:S15]  /*75570*/  HMMA.16816.F32 R24, R12, R20, R24 ;  /* 0x000000140c18723c */ /* 0x004fde0000001818 */
[----:B------:R-:W-:-:S04]  /*75580*/  NOP ;  /* 0x0000000000007918 */ /* 0x000fc80000000000 */
[----:B------:R-:W-:Y:S04]  /*75590*/  STL.64 [R1+0xf0], R24 ;  /* 0x0000f01801007387 */ /* 0x000fe80000100a00 */
[----:B------:R0:W-:Y:S01]  /*755a0*/  STL [R1+0xf8], R26 ;  /* 0x0000f81a01007387 */ /* 0x0001e20000100800 */
[----:B------:R-:W-:-:S03]  /*755b0*/  IMAD.MOV.U32 R0, RZ, RZ, R27 ;  /* 0x000000ffff007224 */ /* 0x000fc600078e001b */
[----:B0-----:R-:W4:Y:S04]  /*755c0*/  LDL.LU.64 R26, [R1+0x36f0] ;  /* 0x0036f000011a7983 */ /* 0x001f280000300a00 */
[----:B------:R-:W4:Y:S01]  /*755d0*/  LDL.LU.64 R24, [R1+0x36e8] ;  /* 0x0036e80001187983 */ /* 0x000f220000300a00 */
[C---:B---3--:R-:W-:Y:S03]  /*755e0*/  HMMA.16816.F32 R20, R12.reuse, R22, R16 ;  /* 0x000000160c14723c */ /* 0x048fe60000001810 */
[----:B------:R-:W-:Y:S04]  /*755f0*/  STL [R1+0x3060], R0 ;  /* 0x0030600001007387 */ /* 0x000fe80000100800 */
[----:B------:R-:W2:Y:S04]  /*75600*/  LDL.LU.64 R18, [R1+0x36e0] ;  /* 0x0036e00001127983 */ /* 0x000ea80000300a00 */
[----:B------:R-:W2:Y:S08]  /*75610*/  LDL.LU.64 R16, [R1+0x36d8] ;  /* 0x0036d80001107983 */ /* 0x000eb00000300a00 */
[----:B------:R-:W-:Y:S04]  /*75620*/  STL.64 [R1+0xe0], R20 ;  /* 0x0000e01401007387 */ /* 0x000fe80000100a00 */
[----:B------:R0:W-:Y:S04]  /*75630*/  STL.64 [R1+0xe8], R22 ;  /* 0x0000e81601007387 */ /* 0x0001e80000100a00 */
[----:B0-----:R-:W3:Y:S04]  /*75640*/  LDL.LU.64 R22, [R1+0x36d0] ;  /* 0x0036d00001167983 */ /* 0x001ee80000300a00 */
[----:B------:R-:W3:Y:S01]  /*75650*/  LDL.LU.64 R20, [R1+0x36c8] ;  /* 0x0036c80001147983 */ /* 0x000ee20000300a00 */
[----:B----4-:R-:W-:-:S15]  /*75660*/  HMMA.16816.F32 R24, R12, R28, R24 ;  /* 0x0000001c0c18723c */ /* 0x010fde0000001818 */
[----:B------:R-:W-:-:S04]  /*75670*/  NOP ;  /* 0x0000000000007918 */ /* 0x000fc80000000000 */
[----:B------:R-:W-:Y:S04]  /*75680*/  STL.64 [R1+0xd0], R24 ;  /* 0x0000d01801007387 */ /* 0x000fe80000100a00 */
[----:B------:R0:W-:Y:S04]  /*75690*/  STL.64 [R1+0xd8], R26 ;  /* 0x0000d81a01007387 */ /* 0x0001e80000100a00 */
[----:B0-----:R-:W2:Y:S04]  /*756a0*/  LDL.LU.64 R26, [R1+0x36c0] ;  /* 0x0036c000011a7983 */ /* 0x001ea80000300a00 */
[----:B------:R-:W3:Y:S01]  /*756b0*/  LDL.LU.64 R24, [R1+0x36b8] ;  /* 0x0036b80001187983 */ /* 0x000ee20000300a00 */
[C---:B--2---:R-:W-:Y:S08]  /*756c0*/  HMMA.16816.F32 R16, R12.reuse, R26, R16 ;  /* 0x0000001a0c10723c */ /* 0x044ff00000001810 */
[C---:B---3--:R-:W-:Y:S11]  /*756d0*/  HMMA.16816.F32 R24, R12.reuse, R24, R20 ;  /* 0x000000180c18723c */ /* 0x048ff60000001814 */
[----:B------:R-:W-:Y:S04]  /*756e0*/  STL.64 [R1+0xc0], R16 ;  /* 0x0000c01001007387 */ /* 0x000fe80000100a00 */
[----:B------:R0:W-:Y:S04]  /*756f0*/  STL.64 [R1+0xc8], R18 ;  /* 0x0000c81201007387 */ /* 0x0001e80000100a00 */
[----:B0-----:R-:W2:Y:S04]  /*75700*/  LDL.LU.64 R18, [R1+0x36b0] ;  /* 0x0036b00001127983 */ /* 0x001ea80000300a00 */
[----:B------:R-:W3:Y:S04]  /*75710*/  LDL.LU.64 R16, [R1+0x36a8] ;  /* 0x0036a80001107983 */ /* 0x000ee80000300a00 */
[----:B------:R-:W4:Y:S04]  /*75720*/  LDL.LU.64 R22, [R1+0x36a0] ;  /* 0x0036a00001167983 */ /* 0x000f280000300a00 */
[----:B------:R-:W2:Y:S04]  /*75730*/  LDL.LU.64 R20, [R1+0x3698] ;  /* 0x0036980001147983 */ /* 0x000ea80000300a00 */
[----:B------:R0:W-:Y:S04]  /*75740*/  STL.64 [R1+0xb0], R24 ;  /* 0x0000b01801007387 */ /* 0x0001e80000100a00 */
[----:B------:R1:W-:Y:S04]  /*75750*/  STL.64 [R1+0xb8], R26 ;  /* 0x0000b81a01007387 */ /* 0x0003e80000100a00 */
[----:B0-----:R-:W4:Y:S04]  /*75760*/  LDL.LU R24, [R1+0x890] ;  /* 0x0008900001187983 */ /* 0x001f280000300800 */
[----:B------:R-:W4:Y:S04]  /*75770*/  LDL.LU R25, [R1+0x894] ;  /* 0x0008940001197983 */ /* 0x000f280000300800 */
[----:B-1----:R-:W4:Y:S04]  /*75780*/  LDL.LU R26, [R1+0x898] ;  /* 0x00089800011a7983 */ /* 0x002f280000300800 */
[----:B------:R-:W4:Y:S02]  /*75790*/  LDL.LU R27, [R1+0x89c] ;  /* 0x00089c00011b7983 */ /* 0x000f240000300800 */
[C---:B----4-:R-:W-:Y:S08]  /*757a0*/  HMMA.16816.F32 R24, R12.reuse, R22, R24 ;  /* 0x000000160c18723c */ /* 0x050ff00000001818 */
[C---:B--2---:R-:W-:Y:S08]  /*757b0*/  HMMA.16816.F32 R20, R12.reuse, R20, R4 ;  /* 0x000000140c14723c */ /* 0x044ff00000001804 */
[C---:B------:R-:W-:Y:S03]  /*757c0*/  HMMA.16816.F32 R4, R12.reuse, R18, R8 ;  /* 0x000000120c04723c */ /* 0x040fe60000001808 */
[----:B------:R-:W-:Y:S04]  /*757d0*/  STL.64 [R1+0xa0], R24 ;  /* 0x0000a01801007387 */ /* 0x000fe80000100a00 */
[----:B------:R-:W-:Y:S04]  /*757e0*/  STL.64 [R1+0xa8], R26 ;  /* 0x0000a81a01007387 */ /* 0x000fe80000100a00 */
[----:B------:R-:W2:Y:S04]  /*757f0*/  LDL.LU R0, [R1+0xdb8] ;  /* 0x000db80001007983 */ /* 0x000ea80000300800 */
[----:B------:R0:W-:Y:S04]  /*75800*/  STL.64 [R1+0x90], R20 ;  /* 0x0000901401007387 */ /* 0x0001e80000100a00 */
[----:B------:R1:W-:Y:S04]  /*75810*/  STL.64 [R1+0x98], R22 ;  /* 0x0000981601007387 */ /* 0x0003e80000100a00 */
[----:B------:R-:W4:Y:S04]  /*75820*/  LDL.LU R18, [R1+0xdbc] ;  /* 0x000dbc0001127983 */ /* 0x000f280000300800 */
[----:B------:R0:W-:Y:S04]  /*75830*/  STL.64 [R1+0x80], R4 ;  /* 0x0000800401007387 */ /* 0x0001e80000100a00 */
[----:B------:R1:W-:Y:S04]  /*75840*/  STL.64 [R1+0x88], R6 ;  /* 0x0000880601007387 */ /* 0x0003e80000100a00 */
[----:B------:R-:W2:Y:S04]  /*75850*/  LDL.LU R19, [R1+0xdc8] ;  /* 0x000dc80001137983 */ /* 0x000ea80000300800 */
[----:B0-----:R-:W2:Y:S04]  /*75860*/  LDL.LU R20, [R1+0x800] ;  /* 0x0008000001147983 */ /* 0x001ea80000300800 */
[----:B------:R-:W2:Y:S04]  /*75870*/  LDL.LU R21, [R1+0x804] ;  /* 0x0008040001157983 */ /* 0x000ea80000300800 */
[----:B-1----:R-:W2:Y:S04]  /*75880*/  LDL.LU R22, [R1+0x808] ;  /* 0x0008080001167983 */ /* 0x002ea80000300800 */
[----:B------:R-:W2:Y:S04]  /*75890*/  LDL.LU R23, [R1+0x80c] ;  /* 0x00080c0001177983 */ /* 0x000ea80000300800 */
[----:B------:R-:W2:Y:S04]  /*758a0*/  LDL.LU R4, [R1+0x840] ;  /* 0x0008400001047983 */ /* 0x000ea80000300800 */
[----:B------:R-:W2:Y:S04]  /*758b0*/  LDL.LU R5, [R1+0x844] ;  /* 0x0008440001057983 */ /* 0x000ea80000300800 */
[----:B------:R-:W2:Y:S04]  /*758c0*/  LDL.LU R6, [R1+0x848] ;  /* 0x0008480001067983 */ /* 0x000ea80000300800 */
[----:B------:R-:W2:Y:S04]  /*758d0*/  LDL.LU R7, [R1+0x84c] ;  /* 0x00084c0001077983 */ /* 0x000ea80000300800 */
        /* <DEDUP_REMOVED lines=70> */
[----:B------:R-:W2:Y:S04]  /*75d40*/  LDL.LU.64 R20, [R1+0x3648] ;  /* 0x0036480001147983 */ /* 0x000ea80000300a00 */
[----:B------:R-:W3:Y:S04]  /*75d50*/  LDL.LU R4, [R1+0x2ce8] ;  /* 0x002ce80001047983 */ /* 0x000ee80000300800 */
[----:B------:R-:W3:Y:S01]  /*75d60*/  LDL.LU R5, [R1+0x2ce4] ;  /* 0x002ce40001057983 */ /* 0x000ee20000300800 */
[----:B--2---:R-:W-:Y:S03]  /*75d70*/  HMMA.16816.F32 R12, R12, R2, R20 ;  /* 0x000000020c0c723c */ /* 0x004fe60000001814 */
[----:B------:R-:W2:Y:S01]  /*75d80*/  LDL.LU.64 R22, [R1+0x3640] ;  /* 0x0036400001167983 */ /* 0x000ea20000300a00 */
[----:B---3--:R-:W-:-:S02]  /*75d90*/  IMAD R4, R5, 0x100, R4 ;  /* 0x0000010005047824 */ /* 0x008fc400078e0204 */
[----:B------:R-:W-:Y:S02]  /*75da0*/  IMAD R5, R7, 0x100, R6 ;  /* 0x0000010007057824 */ /* 0x000fe400078e0206 */
[----:B------:R-:W-:Y:S01]  /*75db0*/  IMAD R7, R11, 0x100, R10 ;  /* 0x000001000b077824 */ /* 0x000fe200078e020a */
[----:B------:R-:W-:Y:S02]  /*75dc0*/  F2FP.F16.E4M3.UNPACK_B R10, R16.H1 ;  /* 0x00000010ff0a723e */ /* 0x000fe400030006ff */
[----:B------:R-:W-:Y:S01]  /*75dd0*/  F2FP.F16.E4M3.UNPACK_B R11, R17.H1 ;  /* 0x00000011ff0b723e */ /* 0x000fe200030006ff */
[----:B------:R-:W2:Y:S01]  /*75de0*/  LDL.LU.64 R20, [R1+0x3638] ;  /* 0x0036380001147983 */ /* 0x000ea20000300a00 */
[----:B------:R-:W-:-:S06]  /*75df0*/  IMAD R6, R9, 0x100, R8 ;  /* 0x0000010009067824 */ /* 0x000fcc00078e0208 */
[----:B------:R0:W-:Y:S04]  /*75e00*/  STL.64 [R1+0x20], R12 ;  /* 0x0000200c01007387 */ /* 0x0001e80000100a00 */
[----:B------:R1:W-:Y:S04]  /*75e10*/  STL.64 [R1+0x28], R14 ;  /* 0x0000280e01007387 */ /* 0x0003e80000100a00 */
[----:B------:R-:W-:Y:S04]  /*75e20*/  STL [R1+0x18], R10 ;  /* 0x0000180a01007387 */ /* 0x000fe80000100800 */
[----:B------:R-:W-:Y:S01]  /*75e30*/  STL [R1+0x1c], R11 ;  /* 0x00001c0b01007387 */ /* 0x000fe20000100800 */
[----:B0-----:R-:W-:-:S02]  /*75e40*/  F2FP.F16.E4M3.UNPACK_B R12, R4 ;  /* 0x00000004ff0c723e */ /* 0x001fc400020006ff */
[----:B------:R-:W-:Y:S01]  /*75e50*/  F2FP.F16.E4M3.UNPACK_B R13, R5 ;  /* 0x00000005ff0d723e */ /* 0x000fe200020006ff */
[----:B------:R-:W3:Y:S01]  /*75e60*/  LDL.LU R4, [R1+0x810] ;  /* 0x0008100001047983 */ /* 0x000ee20000300800 */
[----:B-1----:R-:W-:-:S03]  /*75e70*/  F2FP.F16.E4M3.UNPACK_B R14, R6 ;  /* 0x00000006ff0e723e */ /* 0x002fc600020006ff */
[----:B------:R-:W3:Y:S01]  /*75e80*/  LDL.LU R5, [R1+0x814] ;  /* 0x0008140001057983 */ /* 0x000ee20000300800 */
[----:B------:R-:W-:-:S03]  /*75e90*/  F2FP.F16.E4M3.UNPACK_B R15, R7 ;  /* 0x00000007ff0f723e */ /* 0x000fc600020006ff */
[----:B------:R-:W3:Y:S04]  /*75ea0*/  LDL.LU R6, [R1+0x818] ;  /* 0x0008180001067983 */ /* 0x000ee80000300800 */
[----:B------:R-:W3:Y:S01]  /*75eb0*/  LDL.LU R7, [R1+0x81c] ;  /* 0x00081c0001077983 */ /* 0x000ee20000300800 */
[----:B------:R-:W-:Y:S02]  /*75ec0*/  F2FP.F16.E4M3.UNPACK_B R8, R0.H1 ;  /* 0x00000000ff08723e */ /* 0x000fe400030006ff */
[----:B----4-:R-:W-:Y:S01]  /*75ed0*/  F2FP.F16.E4M3.UNPACK_B R9, R18.H1 ;  /* 0x00000012ff09723e */ /* 0x010fe200030006ff */
[----:B---3--:R-:W-:-:S15]  /*75ee0*/  HMMA.16816.F32 R4, R12, R10, R4 ;  /* 0x0000000a0c04723c */ /* 0x008fde0000001804 */
[----:B------:R-:W-:-:S04]  /*75ef0*/  NOP ;  /* 0x0000000000007918 */ /* 0x000fc80000000000 */
[----:B------:R-:W-:Y:S04]  /*75f00*/  STL.64 [R1+0x840], R4 ;  /* 0x0008400401007387 */ /* 0x000fe80000100a00 */
[----:B------:R0:W-:Y:S02]  /*75f10*/  STL.64 [R1+0x848], R6 ;  /* 0x0008480601007387 */ /* 0x0001e40000100a00 */
[----:B0-----:R-:W-:Y:S02]  /*75f20*/  F2FP.F16.E4M3.UNPACK_B R6, R19.H1 ;  /* 0x00000013ff06723e */ /* 0x001fe400030006ff */
[----:B--2---:R-:W-:Y:S01]  /*75f30*/  HMMA.16816.F32 R16, R12, R8, R20 ;  /* 0x000000080c10723c */ /* 0x004fe20000001814 */
[----:B------:R0:W-:Y:S01]  /*75f40*/  STL [R1+0x10], R8 ;  /* 0x0000100801007387 */ /* 0x0001e20000100800 */
[----:B------:R-:W-:Y:S01]  /*75f50*/  IMAD.MOV.U32 R4, RZ, RZ, R8 ;  /* 0x000000ffff047224 */ /* 0x000fe200078e0008 */
[----:B------:R-:W-:-:S02]  /*75f60*/  F2FP.F16.E4M3.UNPACK_B R7, R28.H1 ;  /* 0x0000001cff07723e */ /* 0x000fc400030006ff */
[----:B------:R-:W-:-:S14]  /*75f70*/  STL [R1+0x14], R9 ;  /* 0x0000140901007387 */ /* 0x000fdc0000100800 */
[----:B------:R-:W-:Y:S04]  /*75f80*/  STL.64 [R1+0x850], R16 ;  /* 0x0008501001007387 */ /* 0x000fe80000100a00 */
[----:B------:R1:W-:Y:S04]  /*75f90*/  STL.64 [R1+0x858], R18 ;  /* 0x0008581201007387 */ /* 0x0003e80000100a00 */
[----:B------:R-:W-:Y:S04]  /*75fa0*/  STL [R1+0x8], R6 ;  /* 0x0000080601007387 */ /* 0x000fe80000100800 */
[----:B------:R-:W-:Y:S04]  /*75fb0*/  STL [R1+0x35e0], R4 ;  /* 0x0035e00401007387 */ /* 0x000fe80000100800 */
[----:B------:R2:W-:Y:S01]  /*75fc0*/  STL [R1+0xc], R7 ;  /* 0x00000c0701007387 */ /* 0x0005e20000100800 */
[----:B0-----:R-:W-:-:S03]  /*75fd0*/  F2FP.F16.E4M3.UNPACK_B R8, R29.H1 ;  /* 0x0000001dff08723e */ /* 0x001fc600030006ff */
[----:B------:R-:W3:Y:S04]  /*75fe0*/  LDL.LU R21, [R1+0xe2c] ;  /* 0x000e2c0001157983 */ /* 0x000ee80000300800 */
[----:B-1----:R-:W4:Y:S01]  /*75ff0*/  LDL.LU R18, [R1+0xe38] ;  /* 0x000e380001127983 */ /* 0x002f220000300800 */
[----:B--2---:R-:W-:-:S15]  /*76000*/  HMMA.16816.F32 R4, R12, R6, R24 ;  /* 0x000000060c04723c */ /* 0x004fde0000001818 */
[----:B------:R-:W-:-:S04]  /*76010*/  NOP ;  /* 0x0000000000007918 */ /* 0x000fc80000000000 */
[----:B------:R0:W-:Y:S04]  /*76020*/  STL.64 [R1+0x860], R4 ;  /* 0x0008600401007387 */ /* 0x0001e80000100a00 */
[----:B------:R1:W-:Y:S04]  /*76030*/  STL.64 [R1+0x868], R6 ;  /* 0x0008680601007387 */ /* 0x0003e80000100a00 */
[----:B------:R-:W-:Y:S04]  /*76040*/  STL [R1], R8 ;  /* 0x0000000801007387 */ /* 0x000fe80000100800 */
        /* <DEDUP_REMOVED lines=10> */
[----:B--2---:R-:W-:Y:S04]  /*760f0*/  STL.64 [R1+0x3630], R26 ;  /* 0x0036301a01007387 */ /* 0x004fe80000100a00 */
[----:B---3--:R0:W-:Y:S04]  /*76100*/  STL.64 [R1+0x3628], R24 ;  /* 0x0036281801007387 */ /* 0x0081e80000100a00 */
[----:B0-----:R-:W2:Y:S04]  /*76110*/  LDL.LU R24, [R1+0x7e0] ;  /* 0x0007e00001187983 */ /* 0x001ea80000300800 */
[----:B------:R-:W2:Y:S04]  /*76120*/  LDL.LU R25, [R1+0x7e4] ;  /* 0x0007e40001197983 */ /* 0x000ea80000300800 */
[----:B------:R-:W2:Y:S04]  /*76130*/  LDL.LU R26, [R1+0x7e8] ;  /* 0x0007e800011a7983 */ /* 0x000ea80000300800 */
[----:B------:R-:W2:Y:S04]  /*76140*/  LDL.LU R27, [R1+0x7ec] ;  /* 0x0007ec00011b7983 */ /* 0x000ea80000300800 */
[----:B------:R-:W3:Y:S04]  /*76150*/  LDL.LU R28, [R1+0xde8] ;  /* 0x000de800011c7983 */ /* 0x000ee80000300800 */
[----:B------:R-:W2:Y:S04]  /*76160*/  LDL.LU R22, [R1+0xe18] ;  /* 0x000e180001167983 */ /* 0x000ea80000300800 */
[----:B------:R-:W2:Y:S04]  /*76170*/  LDL.LU R23, [R1+0xe1c] ;  /* 0x000e1c0001177983 */ /* 0x000ea80000300800 */
[----:B------:R-:W3:Y:S04]  /*76180*/  LDL.LU R20, [R1+0xe28] ;  /* 0x000e280001147983 */ /* 0x000ee80000300800 */
[----:B--2---:R-:W-:Y:S04]  /*76190*/  STL.64 [R1+0x3610], R22 ;  /* 0x0036101601007387 */ /* 0x004fe80000100a00 */
[----:B---3--:R0:W-:Y:S04]  /*761a0*/  STL.64 [R1+0x3608], R20 ;  /* 0x0036081401007387 */ /* 0x0081e80000100a00 */
[----:B0-----:R-:W2:Y:S04]  /*761b0*/  LDL.LU R20, [R1+0x7c0] ;  /* 0x0007c00001147983 */ /* 0x001ea80000300800 */
[----:B------:R-:W2:Y:S04]  /*761c0*/  LDL.LU R21, [R1+0x7c4] ;  /* 0x0007c40001157983 */ /* 0x000ea80000300800 */
[----:B------:R-:W3:Y:S04]  /*761d0*/  LDL.LU R22, [R1+0x7c8] ;  /* 0x0007c80001167983 */ /* 0x000ee80000300800 */
[----:B------:R-:W3:Y:S01]  /*761e0*/  LDL.LU R23, [R1+0x7cc] ;  /* 0x0007cc0001177983 */ /* 0x000ee20000300800 */
[----:B------:R-:W-:Y:S01]  /*761f0*/  IMAD.MOV.U32 R3, RZ, RZ, R9 ;  /* 0x000000ffff037224 */ /* 0x000fe200078e0009 */
[----:B------:R-:W-:-:S02]  /*76200*/  F2FP.F16.E4M3.UNPACK_B R9, R19.H1 ;  /* 0x00000013ff09723e */ /* 0x000fc400030006ff */
        /* <DEDUP_REMOVED lines=11> */
[----:B------:R-:W3:Y:S01]  /*762c0*/  LDL.LU R7, [R1+0x7ac] ;  /* 0x0007ac0001077983 */ /* 0x000ee20000300800 */
[----:B------:R-:W-:-:S02]  /*762d0*/  F2FP.F16.E4M3.UNPACK_B R28, R28.H1 ;  /* 0x0000001cff1c723e */ /* 0x000fc400030006ff */
[----:B------:R-:W-:Y:S01]  /*762e0*/  F2FP.F16.E4M3.UNPACK_B R29, R29.H1 ;  /* 0x0000001dff1d723e */ /* 0x000fe200030006ff */
[----:B------:R-:W-:Y:S01]  /*762f0*/  HMMA.16816.F32 R24, R12, R8, R24 ;  /* 0x000000080c18723c */ /* 0x000fe20000001818 */
[----:B------:R-:W-:Y:S02]  /*76300*/  IMAD.MOV.U32 R2, RZ, RZ, R10 ;  /* 0x000000ffff027224 */ /* 0x000fe400078e000a */
[----:B------:R-:W-:-:S05]  /*76310*/  IMAD.MOV.U32 R0, RZ, RZ, R11 ;  /* 0x000000ffff007224 */ /* 0x000fca00078e000b */
[----:B--2---:R-:W-:Y:S01]  /*76320*/  HMMA.16816.F32 R20, R12, R28, R20 ;  /* 0x0000001c0c14723c */ /* 0x004fe20000001814 */
        /* <DEDUP_REMOVED lines=8> */
[----:B------:R-:W2:Y:S04]  /*763b0*/  LDL.LU R11, [R1+0xe5c] ;  /* 0x000e5c00010b7983 */ /* 0x000ea80000300800 */
[----:B------:R-:W-:Y:S04]  /*763c0*/  STL [R1+0x4], R9 ;  /* 0x0000040901007387 */ /* 0x000fe80000100800 */
[----:B------:R-:W-:Y:S04]  /*763d0*/  STL.64 [R1+0x960], R24 ;  /* 0x0009601801007387 */ /* 0x000fe80000100a00 */
[----:B------:R0:W-:Y:S04]  /*763e0*/  STL.64 [R1+0x968], R26 ;  /* 0x0009681a01007387 */ /* 0x0001e80000100a00 */
[----:B0-----:R-:W2:Y:S04]  /*763f0*/  LDL.LU.64 R26, [R1+0x3630] ;  /* 0x00363000011a7983 */ /* 0x001ea80000300a00 */
[----:B------:R-:W3:Y:S04]  /*76400*/  LDL.LU.64 R24, [R1+0x3628] ;  /* 0x0036280001187983 */ /* 0x000ee80000300a00 */
[----:B------:R-:W4:Y:S04]  /*76410*/  LDL.LU R19, [R1+0xe3c] ;  /* 0x000e3c0001137983 */ /* 0x000f280000300800 */
[----:B------:R-:W4:Y:S04]  /*76420*/  LDL.LU R16, [R1+0xe48] ;  /* 0x000e480001107983 */ /* 0x000f280000300800 */
[----:B------:R-:W-:Y:S04]  /*76430*/  STL.64 [R1+0x970], R20 ;  /* 0x0009701401007387 */ /* 0x000fe80000100a00 */
[----:B------:R0:W-:Y:S04]  /*76440*/  STL.64 [R1+0x978], R22 ;  /* 0x0009781601007387 */ /* 0x0001e80000100a00 */
[----:B0-----:R-:W4:Y:S04]  /*76450*/  LDL.LU.64 R22, [R1+0x3620] ;  /* 0x0036200001167983 */ /* 0x001f280000300a00 */
[----:B------:R-:W4:Y:S04]  /*76460*/  LDL.LU.64 R20, [R1+0x3618] ;  /* 0x0036180001147983 */ /* 0x000f280000300a00 */
[----:B------:R-:W-:Y:S04]  /*76470*/  STL [R1+0x3594], R28 ;  /* 0x0035941c01007387 */ /* 0x000fe80000100800 */
[----:B------:R-:W-:Y:S01]  /*76480*/  STL [R1+0x3590], R29 ;  /* 0x0035901d01007387 */ /* 0x000fe20000100800 */
[----:B--2---:R-:W-:-:S02]  /*76490*/  F2FP.F16.E4M3.UNPACK_B R26, R26.H1 ;  /* 0x0000001aff1a723e */ /* 0x004fc400030006ff */
[----:B------:R-:W-:Y:S02]  /*764a0*/  F2FP.F16.E4M3.UNPACK_B R27, R27.H1 ;  /* 0x0000001bff1b723e */ /* 0x000fe400030006ff */
[----:B---3--:R-:W-:Y:S02]  /*764b0*/  F2FP.F16.E4M3.UNPACK_B R24, R24.H1 ;  /* 0x00000018ff18723e */ /* 0x008fe400030006ff */
[----:B------:R-:W-:-:S07]  /*764c0*/  F2FP.F16.E4M3.UNPACK_B R25, R25.H1 ;  /* 0x00000019ff19723e */ /* 0x000fce00030006ff */
[C---:B------:R-:W-:Y:S08]  /*764d0*/  HMMA.16816.F32 R4, R12.reuse, R24, R4 ;  /* 0x000000180c04723c */ /* 0x040ff00000001804 */
        /* <DEDUP_REMOVED lines=10> */
[----:B------:R-:W-:Y:S04]  /*76580*/  STL.64 [R1+0x3558], R26 ;  /* 0x0035581a01007387 */ /* 0x000fe80000100a00 */
[----:B------:R0:W-:Y:S04]  /*76590*/  STL.64 [R1+0x3550], R24 ;  /* 0x0035501801007387 */ /* 0x0001e80000100a00 */
[----:B0-----:R-:W3:Y:S04]  /*765a0*/  LDL.LU R24, [R1+0x770] ;  /* 0x0007700001187983 */ /* 0x001ee80000300800 */
[----:B------:R-:W3:Y:S04]  /*765b0*/  LDL.LU R25, [R1+0x774] ;  /* 0x0007740001197983 */ /* 0x000ee80000300800 */
[----:B------:R-:W3:Y:S04]  /*765c0*/  LDL.LU R26, [R1+0x778] ;  /* 0x00077800011a7983 */ /* 0x000ee80000300800 */
[----:B------:R-:W3:Y:S01]  /*765d0*/  LDL.LU R27, [R1+0x77c] ;  /* 0x00077c00011b7983 */ /* 0x000ee20000300800 */
[----:B--2---:R-:W-:-:S02]  /*765e0*/  F2FP.F16.E4M3.UNPACK_B R22, R22.H1 ;  /* 0x00000016ff16723e */ /* 0x004fc400030006ff */
[----:B------:R-:W-:-:S07]  /*765f0*/  F2FP.F16.E4M3.UNPACK_B R23, R23.H1 ;  /* 0x00000017ff17723e */ /* 0x000fce00030006ff */
[----:B----4-:R-:W-:-:S15]  /*76600*/  HMMA.16816.F32 R4, R12, R22, R4 ;  /* 0x000000160c04723c */ /* 0x010fde0000001804 */
[----:B------:R-:W-:-:S04]  /*76610*/  NOP ;  /* 0x0000000000007918 */ /* 0x000fc80000000000 */
[----:B------:R-:W-:Y:S04]  /*76620*/  STL.64 [R1+0xaa0], R4 ;  /* 0x000aa00401007387 */ /* 0x000fe80000100a00 */
[----:B------:R0:W-:Y:S04]  /*76630*/  STL.64 [R1+0xaa8], R6 ;  /* 0x000aa80601007387 */ /* 0x0001e80000100a00 */
[----:B0-----:R-:W2:Y:S04]  /*76640*/  LDL.LU.64 R6, [R1+0x35f0] ;  /* 0x0035f00001067983 */ /* 0x001ea80000300a00 */
[----:B------:R-:W2:Y:S01]  /*76650*/  LDL.LU.64 R4, [R1+0x35e8] ;  /* 0x0035e80001047983 */ /* 0x000ea20000300a00 */
[----:B---3--:R-:W-:-:S02]  /*76660*/  F2FP.F16.E4M3.UNPACK_B R20, R20.H1 ;  /* 0x00000014ff14723e */ /* 0x008fc400030006ff */
[----:B------:R-:W-:-:S07]  /*76670*/  F2FP.F16.E4M3.UNPACK_B R21, R21.H1 ;  /* 0x00000015ff15723e */ /* 0x000fce00030006ff */
[----:B--2---:R-:W-:-:S15]  /*76680*/  HMMA.16816.F32 R4, R12, R20, R4 ;  /* 0x000000140c04723c */ /* 0x004fde0000001804 */
[----:B------:R-:W-:-:S04]  /*76690*/  NOP ;  /* 0x0000000000007918 */ /* 0x000fc80000000000 */
[----:B------:R0:W-:Y:S04]  /*766a0*/  STL.64 [R1+0xab0], R4 ;  /* 0x000ab00401007387 */ /* 0x0001e80000100a00 */
[----:B------:R-:W-:Y:S04]  /*766b0*/  STL.64 [R1+0xab8], R6 ;  /* 0x000ab80601007387 */ /* 0x000fe80000100a00 */
[----:B0-----:R-:W2:Y:S04]  /*766c0*/  LDL.LU R4, [R1+0x35e0] ;  /* 0x0035e00001047983 */ /* 0x001ea80000300800 */
[----:B------:R-:W-:Y:S04]  /*766d0*/  STL.64 [R1+0x3538], R22 ;  /* 0x0035381601007387 */ /* 0x000fe80000100a00 */
[----:B------:R0:W-:Y:S04]  /*766e0*/  STL.64 [R1+0x3530], R20 ;  /* 0x0035301401007387 */ /* 0x0001e80000100a00 */
[----:B0-----:R-:W3:Y:S04]  /*766f0*/  LDL.LU R20, [R1+0x780] ;  /* 0x0007800001147983 */ /* 0x001ee80000300800 */
[----:B------:R-:W3:Y:S04]  /*76700*/  LDL.LU R21, [R1+0x784] ;  /* 0x0007840001157983 */ /* 0x000ee80000300800 */
[----:B------:R-:W3:Y:S04]  /*76710*/  LDL.LU R22, [R1+0x788] ;  /* 0x0007880001167983 */ /* 0x000ee80000300800 */
[----:B------:R-:W3:Y:S01]  /*76720*/  LDL.LU R23, [R1+0x78c] ;  /* 0x00078c0001177983 */ /* 0x000ee20000300800 */
[----:B------:R-:W-:-:S02]  /*76730*/  F2FP.F16.E4M3.UNPACK_B R18, R18.H1 ;  /* 0x00000012ff12723e */ /* 0x000fc400030006ff */
[----:B------:R-:W-:Y:S02]  /*76740*/  F2FP.F16.E4M3.UNPACK_B R19, R19.H1 ;  /* 0x00000013ff13723e */ /* 0x000fe400030006ff */
[----:B------:R-:W-:Y:S02]  /*76750*/  F2FP.F16.E4M3.UNPACK_B R16, R16.H1 ;  /* 0x00000010ff10723e */ /* 0x000fe400030006ff */
[----:B------:R-:W-:-:S03]  /*76760*/  F2FP.F16.E4M3.UNPACK_B R17, R17.H1 ;  /* 0x00000011ff11723e */ /* 0x000fc600030006ff */
[----:B---3--:R-:W-:-:S15]  /*76770*/  HMMA.16816.F32 R20, R12, R18, R20 ;  /* 0x000000120c14723c */ /* 0x008fde0000001814 */
[----:B------:R-:W-:-:S04]  /*76780*/  NOP ;  /* 0x0000000000007918 */ /* 0x000fc80000000000 */
[----:B------:R-:W-:Y:S04]  /*76790*/  STL.64 [R1+0xbc0], R20 ;  /* 0x000bc01401007387 */ /* 0x000fe80000100a00 */
[----:B------:R0:W-:Y:S02]  /*767a0*/  STL.64 [R1+0xbc8], R22 ;  /* 0x000bc81601007387 */ /* 0x0001e40000100a00 */
[----:B0-----:R-:W-:Y:S01]  /*767b0*/  HMMA.16816.F32 R20, R12, R16, R24 ;  /* 0x000000100c14723c */ /* 0x001fe20000001818 */
[----:B--2---:R-:W-:Y:S01]  /*767c0*/  IMAD.MOV.U32 R26, RZ, RZ, R4 ;  /* 0x000000ffff1a7224 */ /* 0x004fe200078e0004 */
[----:B------:R-:W-:Y:S04]  /*767d0*/  STL.64 [R1+0x3518], R18 ;  /* 0x0035181201007387 */ /* 0x000fe80000100a00 */
[----:B------:R-:W-:-:S13]  /*767e0*/  STL.64 [R1+0x3510], R16 ;  /* 0x0035101001007387 */ /* 0x000fda0000100a00 */
[----:B------:R-:W-:Y:S04]  /*767f0*/  STL.64 [R1+0xbe0], R20 ;  /* 0x000be01401007387 */ /* 0x000fe80000100a00 */
[----:B------:R-:W-:Y:S04]  /*76800*/  STL.64 [R1+0xbe8], R22 ;  /* 0x000be81601007387 */ /* 0x000fe80000100a00 */
[----:B------:R-:W-:Y:S04]  /*76810*/  STL [R1+0x3598], R26 ;  /* 0x0035981a01007387 */ /* 0x000fe80000100800 */
[----:B------:R-:W2:Y:S04]  /*76820*/  LDL.LU R9, [R1+0xe6c] ;  /* 0x000e6c0001097983 */ /* 0x000ea80000300800 */
[----:B------:R-:W3:Y:S04]  /*76830*/  LDL.LU R6, [R1+0xe78] ;  /* 0x000e780001067983 */ /* 0x000ee80000300800 */
[----:B------:R-:W3:Y:S04]  /*76840*/  LDL.LU R7, [R1+0xe7c] ;  /* 0x000e7c0001077983 */ /* 0x000ee80000300800 */
[----:B------:R-:W4:Y:S04]  /*76850*/  LDL.LU R4, [R1+0xe88] ;  /* 0x000e880001047983 */ /* 0x000f280000300800 */
[----:B------:R-:W4:Y:S01]  /*76860*/  LDL.LU R5, [R1+0xe8c] ;  /* 0x000e8c0001057983 */ /* 0x000f220000300800 */
[----:B------:R-:W-:-:S02]  /*76870*/  IMAD.MOV.U32 R24, RZ, RZ, R2 ;  /* 0x000000ffff187224 */ /* 0x000fc400078e0002 */
[----:B------:R-:W-:Y:S01]  /*76880*/  IMAD.MOV.U32 R27, RZ, RZ, R3 ;  /* 0x000000ffff1b7224 */ /* 0x000fe200078e0003 */
        /* <DEDUP_REMOVED lines=31> */
[----:B----4-:R-:W-:-:S02]  /*76a80*/  F2FP.F16.E4M3.UNPACK_B R8, R8.H1 ;  /* 0x00000008ff08723e */ /* 0x010fc400030006ff */
[----:B------:R-:W-:Y:S01]  /*76a90*/  F2FP.F16.E4M3.UNPACK_B R9, R9.H1 ;  /* 0x00000009ff09723e */ /* 0x000fe200030006ff */
[C---:B---3--:R-:W-:Y:S01]  /*76aa0*/  HMMA.16816.F32 R4, R12.reuse, R10, R4 ;  /* 0x0000000a0c04723c */ /* 0x048fe20000001804 */
        /* <DEDUP_REMOVED lines=14> */
[----:B------:R-:W4:Y:S01]  /*76b90*/  LDL.LU.64 R4, [R1+0x35d0] ;  /* 0x0035d00001047983 */ /* 0x000f220000300a00 */
        /* <DEDUP_REMOVED lines=20> */
[----:B----4-:R-:W-:-:S02]  /*76ce0*/  F2FP.F16.E4M3.UNPACK_B R4, R4.H1 ;  /* 0x00000004ff04723e */ /* 0x010fc400030006ff */
[----:B------:R-:W-:-:S07]  /*76cf0*/  F2FP.F16.E4M3.UNPACK_B R5, R5.H1 ;  /* 0x00000005ff05723e */ /* 0x000fce00030006ff */
[----:B--2---:R-:W-:-:S15]  /*76d00*/  HMMA.16816.F32 R24, R12, R4, R24 ;  /* 0x000000040c18723c */ /* 0x004fde0000001818 */
[----:B------:R-:W-:-:S04]  /*76d10*/  NOP ;  /* 0x0000000000007918 */ /* 0x000fc80000000000 */
[----:B------:R-:W-:Y:S04]  /*76d20*/  STL.64 [R1+0xd20], R24 ;  /* 0x000d201801007387 */ /* 0x000fe80000100a00 */
[----:B------:R0:W-:Y:S04]  /*76d30*/  STL.64 [R1+0xd28], R26 ;  /* 0x000d281a01007387 */ /* 0x0001e80000100a00 */
[----:B0-----:R-:W2:Y:S04]  /*76d40*/  LDL.LU.64 R26, [R1+0x35a8] ;  /* 0x0035a800011a7983 */ /* 0x001ea80000300a00 */
[----:B------:R-:W4:Y:S04]  /*76d50*/  LDL.LU.64 R24, [R1+0x35a0] ;  /* 0x0035a00001187983 */ /* 0x000f280000300a00 */
[----:B------:R0:W-:Y:S04]  /*76d60*/  STL.64 [R1+0x34d8], R6 ;  /* 0x0034d80601007387 */ /* 0x0001e80000100a00 */
[----:B0-----:R-:W2:Y:S04]  /*76d70*/  LDL.LU R6, [R1+0x2d04] ;  /* 0x002d040001067983 */ /* 0x001ea80000300800 */
[----:B------:R-:W4:Y:S04]  /*76d80*/  LDL.LU R7, [R1+0x2d20] ;  /* 0x002d200001077983 */ /* 0x000f280000300800 */
[----:B------:R0:W-:Y:S04]  /*76d90*/  STL.64 [R1+0x34d0], R4 ;  /* 0x0034d00401007387 */ /* 0x0001e80000100a00 */
[----:B0-----:R-:W4:Y:S04]  /*76da0*/  LDL.LU R5, [R1+0x2d0c] ;  /* 0x002d0c0001057983 */ /* 0x001f280000300800 */
[----:B------:R-:W4:Y:S01]  /*76db0*/  LDL.LU R4, [R1+0x2d14] ;  /* 0x002d140001047983 */ /* 0x000f220000300800 */
[----:B------:R-:W-:-:S02]  /*76dc0*/  F2FP.F16.E4M3.UNPACK_B R2, R2.H1 ;  /* 0x00000002ff02723e */ /* 0x000fc400030006ff */
[----:B------:R-:W-:-:S07]  /*76dd0*/  F2FP.F16.E4M3.UNPACK_B R3, R3.H1 ;  /* 0x00000003ff03723e */ /* 0x000fce00030006ff */
[----:B---3--:R-:W-:Y:S01]  /*76de0*/  HMMA.16816.F32 R8, R12, R2, R8 ;  /* 0x000000020c08723c */ /* 0x008fe20000001808 */
[----:B--2---:R-:W-:Y:S02]  /*76df0*/  IMAD R6, R6, 0x100, R26 ;  /* 0x0000010006067824 */ /* 0x004fe400078e021a */
[----:B------:R-:W2:Y:S01]  /*76e00*/  LDL.LU R26, [R1+0x3598] ;  /* 0x00359800011a7983 */ /* 0x000ea20000300800 */
[----:B----4-:R-:W-:Y:S02]  /*76e10*/  IMAD R0, R0, 0x100, R7 ;  /* 0x0000010000007824 */ /* 0x010fe400078e0207 */
[----:B------:R-:W-:-:S03]  /*76e20*/  F2FP.F16.E4M3.UNPACK_B R12, R6 ;  /* 0x00000006ff0c723e */ /* 0x000fc600020006ff */
[----:B------:R-:W-:Y:S01]  /*76e30*/  F2FP.F16.E4M3.UNPACK_B R15, R0 ;  /* 0x00000000ff0f723e */ /* 0x000fe200020006ff */
[----:B------:R-:W-:Y:S02]  /*76e40*/  IMAD R5, R5, 0x100, R28 ;  /* 0x0000010005057824 */ /* 0x000fe400078e021c */
[----:B------:R-:W-:Y:S01]  /*76e50*/  IMAD R4, R4, 0x100, R29 ;  /* 0x0000010004047824 */ /* 0x000fe200078e021d */
[----:B------:R-:W3:Y:S04]  /*76e60*/  LDL.LU R28, [R1+0x3594] ;  /* 0x00359400011c7983 */ /* 0x000ee80000300800 */
[----:B------:R-:W3:Y:S01]  /*76e70*/  LDL.LU R29, [R1+0x3590] ;  /* 0x00359000011d7983 */ /* 0x000ee20000300800 */
[----:B------:R-:W-:Y:S02]  /*76e80*/  F2FP.F16.E4M3.UNPACK_B R13, R5 ;  /* 0x00000005ff0d723e */ /* 0x000fe400020006ff */
[----:B------:R-:W-:-:S07]  /*76e90*/  F2FP.F16.E4M3.UNPACK_B R14, R4 ;  /* 0x00000004ff0e723e */ /* 0x000fce00020006ff */
[C---:B------:R-:W-:Y:S01]  /*76ea0*/  HMMA.16816.F32 R4, R12.reuse, R24, R16 ;  /* 0x000000180c04723c */ /* 0x040fe20000001810 */
[----:B------:R-:W-:Y:S04]  /*76eb0*/  STL [R1+0x34cc], R2 ;  /* 0x0034cc0201007387 */ /* 0x000fe80000100800 */
[----:B------:R0:W-:Y:S04]  /*76ec0*/  STL [R1+0x34c8], R3 ;  /* 0x0034c80301007387 */ /* 0x0001e80000100800 */
[----:B------:R1:W-:Y:S04]  /*76ed0*/  STL.64 [R1+0xd10], R8 ;  /* 0x000d100801007387 */ /* 0x0003e80000100a00 */
[----:B------:R-:W-:Y:S04]  /*76ee0*/  STL.64 [R1+0xd18], R10 ;  /* 0x000d180a01007387 */ /* 0x000fe80000100a00 */
[----:B0-----:R-:W4:Y:S04]  /*76ef0*/  LDL.LU R3, [R1+0x2d38] ;  /* 0x002d380001037983 */ /* 0x001f280000300800 */
[----:B------:R-:W4:Y:S04]  /*76f00*/  LDL.LU R0, [R1+0x2d34] ;  /* 0x002d340001007983 */ /* 0x000f280000300800 */
[----:B------:R-:W-:Y:S04]  /*76f10*/  STL.64 [R1+0xcd0], R4 ;  /* 0x000cd00401007387 */ /* 0x000fe80000100a00 */
[----:B------:R2:W-:Y:S04]  /*76f20*/  STL.64 [R1+0xcd8], R6 ;  /* 0x000cd80601007387 */ /* 0x0005e80000100a00 */
[----:B-1----:R-:W3:Y:S01]  /*76f30*/  LDL.LU R8, [R1+0x690] ;  /* 0x0006900001087983 */ /* 0x002ee20000300800 */
[----:B--2---:R-:W-:-:S15]  /*76f40*/  HMMA.16816.F32 R4, R12, R26, R20 ;  /* 0x0000001a0c04723c */ /* 0x004fde0000001814 */
[----:B------:R-:W-:-:S04]  /*76f50*/  NOP ;  /* 0x0000000000007918 */ /* 0x000fc80000000000 */
[----:B------:R-:W-:Y:S04]  /*76f60*/  STL.64 [R1+0xcc0], R4 ;  /* 0x000cc00401007387 */ /* 0x000fe80000100a00 */
[----:B------:R-:W-:Y:S04]  /*76f70*/  STL.64 [R1+0xcc8], R6 ;  /* 0x000cc80601007387 */ /* 0x000fe80000100a00 */
        /* <DEDUP_REMOVED lines=19> */
[----:B0-----:R-:W2:Y:S04]  /*770b0*/  LDL.64 R24, [R1+0x8] ;  /* 0x0000080001187983 */ /* 0x001ea80000100a00 */
        /* <DEDUP_REMOVED lines=46> */
[----:B---3--:R-:W-:Y:S01]  /*773a0*/  HMMA.16816.F32 R24, R12, R26, R20 ;  /* 0x0000001a0c18723c */ /* 0x008fe20000001814 */
[----:B------:R-:W3:Y:S04]  /*773b0*/  LDL.LU.64 R22, [R1+0x3578] ;  /* 0x0035780001167983 */ /* 0x000ee80000300a00 */
[----:B------:R-:W3:-:S14]  /*773c0*/  LDL.LU.64 R20, [R1+0x3570] ;  /* 0x0035700001147983 */ /* 0x000edc0000300a00 */
        /* <DEDUP_REMOVED lines=27> */
[----:B------:R-:W3:Y:S04]  /*77580*/  LDL.LU R27, [R1+0x2d24] ;  /* 0x002d2400011b7983 */ /* 0x000ee80000300800 */
        /* <DEDUP_REMOVED lines=48> */
[----:B0-----:R-:W3:Y:S04]  /*77890*/  LDL.LU.64 R6, [R1+0x34d8] ;  /* 0x0034d80001067983 */ /* 0x001ee80000300a00 */
[----:B------:R-:W2:Y:S04]  /*778a0*/  LDL.LU.64 R4, [R1+0x34d0] ;  /* 0x0034d00001047983 */ /* 0x000ea80000300a00 */
[----:B------:R-:W-:Y:S04]  /*778b0*/  STL [R1+0x3468], R10 ;  /* 0x0034680a01007387 */ /* 0x000fe80000100800 */
[----:B------:R2:W-:Y:S01]  /*778c0*/  STL.64 [R1+0x3460], R8 ;  /* 0x0034600801007387 */ /* 0x0005e20000100a00 */
[----:B------:R-:W-:Y:S01]  /*778d0*/  IMAD R0, R0, 0x100, R3 ;  /* 0x0000010000007824 */ /* 0x000fe200078e0203 */
[C---:B---3--:R-:W-:Y:S08]  /*778e0*/  HMMA.16816.F32 R16, R12.reuse, R6, R16 ;  /* 0x000000060c10723c */ /* 0x048ff00000001810 */
[----:B--2---:R-:W-:Y:S01]  /*778f0*/  HMMA.16816.F32 R8, R12, R4, R20 ;  /* 0x000000040c08723c */ /* 0x004fe20000001814 */
[----:B------:R0:W-:Y:S02]  /*77900*/  STL [R1+0x33e8], R5 ;  /* 0x0033e80501007387 */ /* 0x0001e40000100800 */
[----:B0-----:R-:W-:-:S08]  /*77910*/  IMAD R5, R27, 0x100, R26 ;  /* 0x000001001b057824 */ /* 0x001fd000078e021a */
[----:B------:R-:W-:Y:S04]  /*77920*/  STL.64 [R1+0xc00], R16 ;  /* 0x000c001001007387 */ /* 0x000fe80000100a00 */
[----:B------:R-:W-:Y:S04]  /*77930*/  STL.64 [R1+0xc08], R18 ;  /* 0x000c081201007387 */ /* 0x000fe80000100a00 */
[----:B------:R-:W-:Y:S04]  /*77940*/  STL.64 [R1+0x3498], R6 ;  /* 0x0034980601007387 */ /* 0x000fe80000100a00 */
[----:B------:R-:W-:Y:S04]  /*77950*/  STL.64 [R1+0xbf0], R8 ;  /* 0x000bf00801007387 */ /* 0x000fe80000100a00 */
[----:B------:R-:W-:Y:S04]  /*77960*/  STL.64 [R1+0xbf8], R10 ;  /* 0x000bf80a01007387 */ /* 0x000fe80000100a00 */
[----:B------:R0:W-:Y:S04]  /*77970*/  STL [R1+0x3490], R4 ;  /* 0x0034900401007387 */ /* 0x0001e80000100800 */
[----:B------:R-:W-:Y:S04]  /*77980*/  STL [R1+0x630], R5 ;  /* 0x0006300501007387 */ /* 0x000fe80000100800 */
[----:B------:R-:W2:Y:S01]  /*77990*/  LDL.LU R20, [R1+0x5c0] ;  /* 0x0005c00001147983 */ /* 0x000ea20000300800 */
[----:B0-----:R-:W-:-:S05]  /*779a0*/  IMAD R4, R29, 0x100, R28 ;  /* 0x000001001d047824 */ /* 0x001fca00078e021c */
[----:B------:R0:W-:Y:S04]  /*779b0*/  STL [R1+0x634], R4 ;  /* 0x0006340401007387 */ /* 0x0001e80000100800 */
        /* <DEDUP_REMOVED lines=9> */
[----:B----4-:R-:W-:Y:S04]  /*77a50*/  STL.64 [R1+0x3470], R24 ;  /* 0x0034701801007387 */ /* 0x010fe80000100a00 */
[----:B------:R-:W2:Y:S04]  /*77a60*/  LDL.LU R8, [R1+0x5f0] ;  /* 0x0005f00001087983 */ /* 0x000ea80000300800 */
[----:B------:R-:W2:Y:S04]  /*77a70*/  LDL.LU R9, [R1+0x5f4] ;  /* 0x0005f40001097983 */ /* 0x000ea80000300800 */
[----:B------:R-:W4:Y:S04]  /*77a80*/  LDL.LU R10, [R1+0x5f8] ;  /* 0x0005f800010a7983 */ /* 0x000f280000300800 */
[----:B------:R-:W4:Y:S04]  /*77a90*/  LDL.LU R11, [R1+0x5fc] ;  /* 0x0005fc00010b7983 */ /* 0x000f280000300800 */
[----:B0-----:R-:W2:Y:S04]  /*77aa0*/  LDL.LU R4, [R1+0x610] ;  /* 0x0006100001047983 */ /* 0x001ea80000300800 */
[----:B------:R-:W2:Y:S04]  /*77ab0*/  LDL.LU R5, [R1+0x614] ;  /* 0x0006140001057983 */ /* 0x000ea80000300800 */
[----:B--2---:R0:W-:Y:S04]  /*77ac0*/  STL.64 [R1+0x34a0], R4 ;  /* 0x0034a00401007387 */ /* 0x0041e80000100a00 */
[----:B0-----:R-:W2:Y:S04]  /*77ad0*/  LDL.64 R4, [R1+0x18] ;  /* 0x0000180001047983 */ /* 0x001ea80000100a00 */
        /* <DEDUP_REMOVED lines=11> */
[----:B----4-:R-:W-:Y:S04]  /*77b90*/  STL.64 [R1+0x3488], R10 ;  /* 0x0034880a01007387 */ /* 0x010fe80000100a00 */
[----:B------:R-:W-:Y:S04]  /*77ba0*/  STL.64 [R1+0x3480], R8 ;  /* 0x0034800801007387 */ /* 0x000fe80000100a00 */
[----:B------:R-:W4:Y:S01]  /*77bb0*/  LDL R26, [R1+0x8] ;  /* 0x00000800011a7983 */ /* 0x000f220000100800 */
[----:B------:R-:W-:-:S03]  /*77bc0*/  IMAD.MOV.U32 R27, RZ, RZ, R2 ;  /* 0x000000ffff1b7224 */ /* 0x000fc600078e0002 */
[----:B------:R-:W2:Y:S01]  /*77bd0*/  LDL.LU R2, [R1+0x34cc] ;  /* 0x0034cc0001027983 */ /* 0x000ea20000300800 */
[----:B---3--:R-:W-:-:S03]  /*77be0*/  IMAD R0, R0, 0x100, R3 ;  /* 0x0000010000007824 */ /* 0x008fc600078e0203 */
[----:B----4-:R-:W-:Y:S04]  /*77bf0*/  STL.64 [R1+0x34b0], R26 ;  /* 0x0034b01a01007387 */ /* 0x010fe80000100a00 */
        /* <DEDUP_REMOVED lines=9> */
[----:B------:R-:W4:Y:S04]  /*77c90*/  LDL.64 R28, [R1] ;  /* 0x00000000011c7983 */ /* 0x000f280000100a00 */
[----:B------:R-:W-:Y:S04]  /*77ca0*/  STL.64 [R1+0x3440], R22 ;  /* 0x0034401601007387 */ /* 0x000fe80000100a00 */
        /* <DEDUP_REMOVED lines=18> */
[----:B------:R0:W-:Y:S04]  /*77dd0*/  STL [R1+0x33bc], R2 ;  /* 0x0033bc0201007387 */ /* 0x0001e80000100800 */
[----:B------:R-:W-:Y:S01]  /*77de0*/  STL [R1+0x33b8], R3 ;  /* 0x0033b80301007387 */ /* 0x000fe20000100800 */
[----:B--2---:R-:W-:-:S02]  /*77df0*/  F2FP.F16.E4M3.UNPACK_B R12, R13 ;  /* 0x0000000dff0c723e */ /* 0x004fc400020006ff */
[----:B---3--:R-:W-:Y:S02]  /*77e00*/  F2FP.F16.E4M3.UNPACK_B R13, R14 ;  /* 0x0000000eff0d723e */ /* 0x008fe400020006ff */
[----:B----4-:R-:W-:Y:S02]  /*77e10*/  F2FP.F16.E4M3.UNPACK_B R14, R15 ;  /* 0x0000000fff0e723e */ /* 0x010fe400020006ff */
[----:B------:R-:W-:-:S07]  /*77e20*/  F2FP.F16.E4M3.UNPACK_B R15, R0 ;  /* 0x00000000ff0f723e */ /* 0x000fce00020006ff */
[----:B------:R-:W-:Y:S01]  /*77e30*/  HMMA.16816.F32 R24, R12, R4, R24 ;  /* 0x000000040c18723c */ /* 0x000fe20000001818 */
[----:B0-----:R-:W-:Y:S02]  /*77e40*/  IMAD.MOV.U32 R2, RZ, RZ, R4 ;  /* 0x000000ffff027224 */ /* 0x001fe400078e0004 */
[----:B------:R-:W-:-:S15]  /*77e50*/  IMAD.MOV.U32 R0, RZ, RZ, R5 ;  /* 0x000000ffff007224 */ /* 0x000fde00078e0005 */
[----:B------:R-:W-:Y:S01]  /*77e60*/  NOP ;  /* 0x0000000000007918 */ /* 0x000fe20000000000 */
[----:B------:R-:W-:Y:S04]  /*77e70*/  STL.64 [R1+0xa90], R24 ;  /* 0x000a901801007387 */ /* 0x000fe80000100a00 */
[----:B------:R0:W-:Y:S04]  /*77e80*/  STL.64 [R1+0xa98], R26 ;  /* 0x000a981a01007387 */ /* 0x0001e80000100a00 */
[----:B0-----:R-:W2:Y:S04]  /*77e90*/  LDL.LU.64 R26, [R1+0x34b0] ;  /* 0x0034b000011a7983 */ /* 0x001ea80000300a00 */
[----:B------:R-:W3:Y:S04]  /*77ea0*/  LDL.LU.64 R24, [R1+0x34a8] ;  /* 0x0034a80001187983 */ /* 0x000ee80000300a00 */
[----:B------:R-:W3:Y:S02]  /*77eb0*/  LDL.LU.64 R4, [R1+0x34a0] ;  /* 0x0034a00001047983 */ /* 0x000ee40000300a00 */
[----:B---3--:R-:W-:-:S15]  /*77ec0*/  HMMA.16816.F32 R4, R12, R24, R4 ;  /* 0x000000180c04723c */ /* 0x008fde0000001804 */
[----:B------:R-:W-:-:S04]  /*77ed0*/  NOP ;  /* 0x0000000000007918 */ /* 0x000fc80000000000 */
[----:B------:R-:W-:Y:S04]  /*77ee0*/  STL.64 [R1+0xa80], R4 ;  /* 0x000a800401007387 */ /* 0x000fe80000100a00 */
[----:B------:R0:W-:Y:S04]  /*77ef0*/  STL.64 [R1+0xa88], R6 ;  /* 0x000a880601007387 */ /* 0x0001e80000100a00 */
[----:B0-----:R-:W3:Y:S04]  /*77f00*/  LDL.LU.64 R6, [R1+0x3498] ;  /* 0x0034980001067983 */ /* 0x001ee80000300a00 */
[----:B------:R-:W4:Y:S01]  /*77f10*/  LDL.LU R4, [R1+0x3490] ;  /* 0x0034900001047983 */ /* 0x000f220000300800 */
[----:B------:R-:W-:-:S02]  /*77f20*/  IMAD.MOV.U32 R5, RZ, RZ, R24 ;  /* 0x000000ffff057224 */ /* 0x000fc400078e0018 */
[----:B--2---:R-:W-:Y:S01]  /*77f30*/  HMMA.16816.F32 R24, R12, R26, R8 ;  /* 0x0000001a0c18723c */ /* 0x004fe20000001808 */
        /* <DEDUP_REMOVED lines=9> */
[----:B------:R0:W-:Y:S01]  /*77fd0*/  STL.64 [R1+0xa78], R26 ;  /* 0x000a781a01007387 */ /* 0x0001e20000100a00 */
[----:B------:R-:W-:-:S03]  /*77fe0*/  IMAD.MOV.U32 R3, RZ, RZ, R29 ;  /* 0x000000ffff037224 */ /* 0x000fc600078e001d */
[----:B0-----:R-:W4:Y:S04]  /*77ff0*/  LDL.LU.64 R26, [R1+0x3478] ;  /* 0x00347800011a7983 */ /* 0x001f280000300a00 */
[----:B------:R-:W4:Y:S01]  /*78000*/  LDL.LU.64 R24, [R1+0x3470] ;  /* 0x0034700001187983 */ /* 0x000f220000300a00 */
[----:B---3--:R-:W-:-:S15]  /*78010*/  HMMA.16816.F32 R8, R12, R28, R8 ;  /* 0x0000001c0c08723c */ /* 0x008fde0000001808 */
[----:B------:R-:W-:-:S04]  /*78020*/  NOP ;  /* 0x0000000000007918 */ /* 0x000fc80000000000 */
[----:B------:R-:W-:Y:S04]  /*78030*/  STL.64 [R1+0xa60], R8 ;  /* 0x000a600801007387 */ /* 0x000fe80000100a00 */
[----:B------:R0:W-:Y:S04]  /*78040*/  STL.64 [R1+0xa68], R10 ;  /* 0x000a680a01007387 */ /* 0x0001e80000100a00 */
[----:B0-----:R-:W3:Y:S04]  /*78050*/  LDL.LU R10, [R1+0x3468] ;  /* 0x00346800010a7983 */ /* 0x001ee80000300800 */
[----:B------:R-:W2:Y:S01]  /*78060*/  LDL.LU.64 R8, [R1+0x3460] ;  /* 0x0034600001087983 */ /* 0x000ea20000300a00 */
[----:B------:R-:W-:-:S03]  /*78070*/  IMAD.MOV.U32 R11, RZ, RZ, R28 ;  /* 0x000000ffff0b7224 */ /* 0x000fc600078e001c */
[----:B------:R-:W4:Y:S02]  /*78080*/  LDL.LU.64 R28, [R1+0x3458] ;  /* 0x00345800011c7983 */ /* 0x000f240000300a00 */
[----:B----4-:R-:W-:-:S15]  /*78090*/  HMMA.16816.F32 R24, R12, R28, R24 ;  /* 0x0000001c0c18723c */ /* 0x010fde0000001818 */
[----:B------:R-:W-:-:S04]  /*780a0*/  NOP ;  /* 0x0000000000007918 */ /* 0x000fc80000000000 */
[----:B------:R-:W-:Y:S04]  /*780b0*/  STL.64 [R1+0xa50], R24 ;  /* 0x000a501801007387 */ /* 0x000fe80000100a00 */
[----:B------:R0:W-:Y:S04]  /*780c0*/  STL.64 [R1+0xa58], R26 ;  /* 0x000a581a01007387 */ /* 0x0001e80000100a00 */
[----:B0-----:R-:W4:Y:S04]  /*780d0*/  LDL.LU.64 R26, [R1+0x3450] ;  /* 0x00345000011a7983 */ /* 0x001f280000300a00 */
[----:B------:R-:W2:Y:S04]  /*780e0*/  LDL.LU.64 R24, [R1+0x3448] ;  /* 0x0034480001187983 */ /* 0x000ea80000300a00 */
        /* <DEDUP_REMOVED lines=15> */
[----:B0-----:R-:W2:Y:S04]  /*781e0*/  LDL.LU R24, [R1+0x5b0] ;  /* 0x0005b00001187983 */ /* 0x001ea80000300800 */
[----:B------:R-:W2:Y:S04]  /*781f0*/  LDL.LU R25, [R1+0x5b4] ;  /* 0x0005b40001197983 */ /* 0x000ea80000300800 */
[----:B------:R-:W2:Y:S04]  /*78200*/  LDL.LU R26, [R1+0x5b8] ;  /* 0x0005b800011a7983 */ /* 0x000ea80000300800 */
[----:B------:R-:W2:Y:S01]  /*78210*/  LDL.LU R27, [R1+0x5bc] ;  /* 0x0005bc00011b7983 */ /* 0x000ea20000300800 */
[C---:B----4-:R-:W-:Y:S08]  /*78220*/  HMMA.16816.F32 R16, R12.reuse, R20, R16 ;  /* 0x000000140c10723c */ /* 0x050ff00000001810 */
[----:B--2---:R-:W-:-:S15]  /*78230*/  HMMA.16816.F32 R24, R12, R22, R24 ;  /* 0x000000160c18723c */ /* 0x004fde0000001818 */
[----:B------:R-:W-:-:S04]  /*78240*/  NOP ;  /* 0x0000000000007918 */ /* 0x000fc80000000000 */
[----:B------:R-:W-:Y:S04]  /*78250*/  STL.64 [R1+0xa20], R24 ;  /* 0x000a201801007387 */ /* 0x000fe80000100a00 */
[----:B------:R0:W-:Y:S02]  /*78260*/  STL.64 [R1+0xa28], R26 ;  /* 0x000a281a01007387 */ /* 0x0001e40000100a00 */
[----:B0-----:R-:W-:Y:S02]  /*78270*/  IMAD.MOV.U32 R26, RZ, RZ, R11 ;  /* 0x000000ffff1a7224 */ /* 0x001fe400078e000b */
[----:B------:R-:W3:Y:S04]  /*78280*/  LDL.LU R11, [R1+0x3420] ;  /* 0x00342000010b7983 */ /* 0x000ee80000300800 */
[----:B------:R-:W-:Y:S04]  /*78290*/  STL.64 [R1+0xa10], R16 ;  /* 0x000a101001007387 */ /* 0x000fe80000100a00 */
[----:B------:R0:W-:Y:S04]  /*782a0*/  STL.64 [R1+0xa18], R18 ;  /* 0x000a181201007387 */ /* 0x0001e80000100a00 */
[----:B0-----:R-:W2:Y:S04]  /*782b0*/  LDL.LU.64 R18, [R1+0x3418] ;  /* 0x0034180001127983 */ /* 0x001ea80000300a00 */
[----:B------:R-:W4:Y:S04]  /*782c0*/  LDL.LU.64 R16, [R1+0x3410] ;  /* 0x0034100001107983 */ /* 0x000f280000300a00 */
[----:B------:R-:W2:Y:S01]  /*782d0*/  LDL.64 R24, [R1+0x8] ;  /* 0x0000080001187983 */ /* 0x000ea20000100a00 */
[----:B------:R-:W-:-:S05]  /*782e0*/  IMAD.MOV.U32 R27, RZ, RZ, R3 ;  /* 0x000000ffff1b7224 */ /* 0x000fca00078e0003 */
[----:B------:R-:W-:Y:S04]  /*782f0*/  STL.64 [R1+0x3390], R26 ;  /* 0x0033901a01007387 */ /* 0x000fe80000100a00 */
[----:B--2---:R0:W-:Y:S04]  /*78300*/  STL.64 [R1+0x3388], R24 ;  /* 0x0033881801007387 */ /* 0x0041e80000100a00 */
        /* <DEDUP_REMOVED lines=21> */
[----:B-1----:R-:W4:Y:S04]  /*78460*/  LDL.LU R6, [R1+0x568] ;  /* 0x0005680001067983 */ /* 0x002f280000300800 */
[----:B------:R-:W4:Y:S01]  /*78470*/  LDL.LU R7, [R1+0x56c] ;  /* 0x00056c0001077983 */ /* 0x000f220000300800 */
[----:B------:R-:W-:-:S03]  /*78480*/  IMAD.MOV.U32 R26, RZ, RZ, R2 ;  /* 0x000000ffff1a7224 */ /* 0x000fc600078e0002 */
[----:B----4-:R-:W-:Y:S04]  /*78490*/  STL.64 [R1+0x3408], R6 ;  /* 0x0034080601007387 */ /* 0x010fe80000100a00 */
[----:B--2---:R0:W-:Y:S04]  /*784a0*/  STL.64 [R1+0x3400], R4 ;  /* 0x0034000401007387 */ /* 0x0041e80000100a00 */
[----:B0-----:R-:W3:Y:S04]  /*784b0*/  LDL.LU R4, [R1+0x570] ;  /* 0x0005700001047983 */ /* 0x001ee80000300800 */
[----:B------:R-:W3:Y:S04]  /*784c0*/  LDL.LU R5, [R1+0x574] ;  /* 0x0005740001057983 */ /* 0x000ee80000300800 */
[----:B------:R-:W3:Y:S04]  /*784d0*/  LDL.LU R6, [R1+0x578] ;  /* 0x0005780001067983 */ /* 0x000ee80000300800 */
[----:B------:R-:W3:Y:S04]  /*784e0*/  LDL.LU R7, [R1+0x57c] ;  /* 0x00057c0001077983 */ /* 0x000ee80000300800 */
[----:B------:R-:W2:Y:S04]  /*784f0*/  LDL.LU R29, [R1+0x2d48] ;  /* 0x002d4800011d7983 */ /* 0x000ea80000300800 */
[----:B------:R-:W4:Y:S04]  /*78500*/  LDL.LU R24, [R1+0x2d44] ;  /* 0x002d440001187983 */ /* 0x000f280000300800 */
[----:B------:R-:W2:Y:S04]  /*78510*/  LDL.LU R2, [R1+0x2d50] ;  /* 0x002d500001027983 */ /* 0x000ea80000300800 */
[----:B------:R-:W2:Y:S04]  /*78520*/  LDL.LU R3, [R1+0x2d58] ;  /* 0x002d580001037983 */ /* 0x000ea80000300800 */
[----:B------:R-:W4:Y:S01]  /*78530*/  LDL.LU R25, [R1+0x2d60] ;  /* 0x002d600001197983 */ /* 0x000f220000300800 */
[----:B------:R-:W-:-:S05]  /*78540*/  IMAD.MOV.U32 R27, RZ, RZ, R0 ;  /* 0x000000ffff1b7224 */ /* 0x000fca00078e0000 */
[----:B------:R-:W-:Y:S04]  /*78550*/  STL.64 [R1+0x33d0], R26 ;  /* 0x0033d01a01007387 */ /* 0x000fe80000100a00 */
[----:B----4-:R0:W-:Y:S04]  /*78560*/  STL.64 [R1+0x33c8], R24 ;  /* 0x0033c81801007387 */ /* 0x0101e80000100a00 */
[----:B0-----:R-:W4:Y:S04]  /*78570*/  LDL.LU R24, [R1+0x540] ;  /* 0x0005400001187983 */ /* 0x001f280000300800 */
        /* <DEDUP_REMOVED lines=37> */
[----:B------:R3:W-:Y:S01]  /*787d0*/  STL.64 [R1+0x3320], R10 ;  /* 0x0033200a01007387 */ /* 0x0007e20000100a00 */
[----:B--2---:R-:W-:Y:S01]  /*787e0*/  HMMA.16816.F32 R24, R12, R6, R24 ;  /* 0x000000060c18723c */ /* 0x004fe20000001818 */
[----:B---3--:R-:W-:-:S02]  /*787f0*/  IMAD.MOV.U32 R10, RZ, RZ, R5 ;  /* 0x000000ffff0a7224 */ /* 0x008fc400078e0005 */
[----:B------:R-:W2:Y:S04]  /*78800*/  LDL.LU R5, [R1+0x33e8] ;  /* 0x0033e80001057983 */ /* 0x000ea80000300800 */
[----:B------:R-:W3:Y:S04]  /*78810*/  LDL R11, [R1+0x14] ;  /* 0x00001400010b7983 */ /* 0x000ee80000100800 */
        /* <DEDUP_REMOVED lines=12> */
[----:B------:R-:W2:Y:S04]  /*788e0*/  LDL.LU.64 R24, [R1+0x33c8] ;  /* 0x0033c80001187983 */ /* 0x000ea80000300a00 */
        /* <DEDUP_REMOVED lines=8> */
[----:B--2---:R-:W-:-:S03]  /*78970*/  IMAD R24, R24, 0x100, R29 ;  /* 0x0000010018187824 */ /* 0x004fc600078e021d */
[----:B------:R-:W2:Y:S04]  /*78980*/  LDL.LU R29, [R1+0x33c0] ;  /* 0x0033c000011d7983 */ /* 0x000ea80000300800 */
[----:B------:R-:W2:Y:S04]  /*78990*/  LDL.LU R2, [R1+0x33bc] ;  /* 0x0033bc0001027983 */ /* 0x000ea80000300800 */
[----:B------:R-:W2:Y:S01]  /*789a0*/  LDL.LU R3, [R1+0x33b8] ;  /* 0x0033b80001037983 */ /* 0x000ea20000300800 */
[----:B----4-:R-:W-:Y:S01]  /*789b0*/  IMAD R0, R0, 0x100, R25 ;  /* 0x0000010000007824 */ /* 0x010fe200078e0219 */
[----:B--2---:R-:W-:Y:S02]  /*789c0*/  HMMA.16816.F32 R12, R12, R2, R20 ;  /* 0x000000020c0c723c */ /* 0x004fe40000001814 */
[----:B------:R-:W2:Y:S04]  /*789d0*/  LDL.LU.64 R22, [R1+0x33b0] ;  /* 0x0033b00001167983 */ /* 0x000ea80000300a00 */
[----:B------:R-:W2:Y:S04]  /*789e0*/  LDL.LU.64 R20, [R1+0x33a8] ;  /* 0x0033a80001147983 */ /* 0x000ea80000300a00 */
[----:B------:R-:W-:Y:S09]  /*789f0*/  STL [R1+0x32f0], R3 ;  /* 0x0032f00301007387 */ /* 0x000ff20000100800 */
        /* <DEDUP_REMOVED lines=12> */
[----:B------:R-:W4:Y:S01]  /*78ac0*/  LDL.LU.64 R24, [R1+0x3388] ;  /* 0x0033880001187983 */ /* 0x000f220000300a00 */
[----:B---3--:R-:W-:-:S15]  /*78ad0*/  HMMA.16816.F32 R8, R12, R10, R4 ;  /* 0x0000000a0c08723c */ /* 0x008fde0000001804 */
[----:B------:R-:W-:-:S04]  /*78ae0*/  NOP ;  /* 0x0000000000007918 */ /* 0x000fc80000000000 */
[----:B------:R0:W-:Y:S04]  /*78af0*/  STL.64 [R1+0x940], R8 ;  /* 0x0009400801007387 */ /* 0x0001e80000100a00 */
[----:B------:R-:W-:Y:S01]  /*78b00*/  STL.64 [R1+0x948], R10 ;  /* 0x0009480a01007387 */ /* 0x000fe20000100a00 */
[----:B----4-:R-:W-:-:S15]  /*78b10*/  HMMA.16816.F32 R4, R12, R24, R16 ;  /* 0x000000180c04723c */ /* 0x010fde0000001810 */
[----:B------:R-:W-:-:S04]  /*78b20*/  NOP ;  /* 0x0000000000007918 */ /* 0x000fc80000000000 */
[----:B------:R-:W-:Y:S04]  /*78b30*/  STL.64 [R1+0x930], R4 ;  /* 0x0009300401007387 */ /* 0x000fe80000100a00 */
[----:B------:R2:W-:Y:S04]  /*78b40*/  STL.64 [R1+0x938], R6 ;  /* 0x0009380601007387 */ /* 0x0005e80000100a00 */
[----:B0-----:R-:W3:Y:S01]  /*78b50*/  LDL.LU R8, [R1+0x480] ;  /* 0x0004800001087983 */ /* 0x001ee20000300800 */
        /* <DEDUP_REMOVED lines=21> */
[----:B------:R-:W2:Y:S04]  /*78cb0*/  LDL.LU R22, [R1+0x4d8] ;  /* 0x0004d80001167983 */ /* 0x000ea80000300800 */
[----:B------:R-:W2:Y:S04]  /*78cc0*/  LDL.LU R23, [R1+0x4dc] ;  /* 0x0004dc0001177983 */ /* 0x000ea80000300800 */
        /* <DEDUP_REMOVED lines=10> */
[----:B------:R-:W-:Y:S04]  /*78d70*/  STL.64 [R1+0x3330], R10 ;  /* 0x0033300a01007387 */ /* 0x000fe80000100a00 */
        /* <DEDUP_REMOVED lines=553> */
[----:B0-----:R-:W2:Y:S04]  /*7b010*/  LDL.LU.64 R24, [R1+0x8] ;  /* 0x0000080001187983 */ /* 0x001ea80000300a00 */
        /* <DEDUP_REMOVED lines=20> */
[----:B------:R-:W2:Y:S04]  /*7b160*/  LDL.LU.64 R4, [R1+0x18] ;  /* 0x0000180001047983 */ /* 0x000ea80000300a00 */
[----:B------:R-:W2:Y:S04]  /*7b170*/  LDL.LU.64 R6, [R1+0x10] ;  /* 0x0000100001067983 */ /* 0x000ea80000300a00 */
[----:B----4-:R-:W-:Y:S04]  /*7b180*/  STL.64 [R1+0x30e0], R10 ;  /* 0x0030e00a01007387 */ /* 0x010fe80000100a00 */
[----:B------:R0:W-:Y:S04]  /*7b190*/  STL.64 [R1+0x30d8], R8 ;  /* 0x0030d80801007387 */ /* 0x0001e80000100a00 */
[----:B0-----:R-:W4:Y:S04]  /*7b1a0*/  LDL.LU R8, [R1+0x230] ;  /* 0x0002300001087983 */ /* 0x001f280000300800 */
[----:B------:R-:W4:Y:S04]  /*7b1b0*/  LDL.LU R9, [R1+0x234] ;  /* 0x0002340001097983 */ /* 0x000f280000300800 */
[----:B------:R-:W4:Y:S04]  /*7b1c0*/  LDL.LU R10, [R1+0x238] ;  /* 0x00023800010a7983 */ /* 0x000f280000300800 */
[----:B------:R-:W4:Y:S04]  /*7b1d0*/  LDL.LU R11, [R1+0x23c] ;  /* 0x00023c00010b7983 */ /* 0x000f280000300800 */
[----:B------:R-:W4:Y:S04]  /*7b1e0*/  LDL.LU.64 R28, [R1] ;  /* 0x00000000011c7983 */ /* 0x000f280000300a00 */
        /* <DEDUP_REMOVED lines=44> */
[----:B------:R-:W-:Y:S02]  /*7b4b0*/  IMAD.MOV.U32 R6, RZ, RZ, R25 ;  /* 0x000000ffff067224 */ /* 0x000fe400078e0019 */
[----:B------:R-:W3:Y:S01]  /*7b4c0*/  LDL.LU.64 R24, [R1+0x30d0] ;  /* 0x0030d00001187983 */ /* 0x000ee20000300a00 */
        /* <DEDUP_REMOVED lines=63> */
[----:B------:R-:W2:Y:S04]  /*7b8c0*/  LDL.LU R0, [R1+0x3060] ;  /* 0x0030600001007983 */ /* 0x000ea80000300800 */
[----:B------:R-:W-:Y:S04]  /*7b8d0*/  STL.64 [R1+0x2fa8], R26 ;  /* 0x002fa81a01007387 */ /* 0x000fe80000100a00 */
[----:B0-----:R-:W3:Y:S04]  /*7b8e0*/  LDL.LU R20, [R1+0xe0] ;  /* 0x0000e00001147983 */ /* 0x001ee80000300800 */
[----:B------:R-:W3:Y:S04]  /*7b8f0*/  LDL.LU R21, [R1+0xe4] ;  /* 0x0000e40001157983 */ /* 0x000ee80000300800 */
[----:B-1----:R-:W2:Y:S04]  /*7b900*/  LDL.LU R22, [R1+0xe8] ;  /* 0x0000e80001167983 */ /* 0x002ea80000300800 */
[----:B------:R-:W2:Y:S01]  /*7b910*/  LDL.LU R23, [R1+0xec] ;  /* 0x0000ec0001177983 */ /* 0x000ea20000300800 */
[----:B------:R-:W-:-:S02]  /*7b920*/  IMAD.MOV.U32 R24, RZ, RZ, R7 ;  /* 0x000000ffff187224 */ /* 0x000fc400078e0007 */
[----:B------:R-:W-:Y:S01]  /*7b930*/  IMAD.MOV.U32 R25, RZ, RZ, R6 ;  /* 0x000000ffff197224 */ /* 0x000fe200078e0006 */
[----:B--2---:R-:W-:Y:S04]  /*7b940*/  STL.64 [R1+0x2fb8], R22 ;  /* 0x002fb81601007387 */ /* 0x004fe80000100a00 */
[----:B---3--:R0:W-:Y:S04]  /*7b950*/  STL.64 [R1+0x2fb0], R20 ;  /* 0x002fb01401007387 */ /* 0x0081e80000100a00 */
[----:B------:R-:W-:Y:S04]  /*7b960*/  STL.64 [R1+0x2fc0], R24 ;  /* 0x002fc01801007387 */ /* 0x000fe80000100a00 */
[----:B0-----:R-:W2:Y:S04]  /*7b970*/  LDL.LU R20, [R1+0xf0] ;  /* 0x0000f00001147983 */ /* 0x001ea80000300800 */
[----:B------:R-:W2:Y:S04]  /*7b980*/  LDL.LU R21, [R1+0xf4] ;  /* 0x0000f40001157983 */ /* 0x000ea80000300800 */
[----:B------:R-:W3:Y:S01]  /*7b990*/  LDL.LU R22, [R1+0xf8] ;  /* 0x0000f80001167983 */ /* 0x000ee20000300800 */
[----:B------:R-:W-:-:S02]  /*7b9a0*/  IMAD.MOV.U32 R23, RZ, RZ, R0 ;  /* 0x000000ffff177224 */ /* 0x000fc400078e0000 */
[----:B------:R-:W-:Y:S02]  /*7b9b0*/  IMAD.MOV.U32 R26, RZ, RZ, R5 ;  /* 0x000000ffff1a7224 */ /* 0x000fe400078e0005 */
[----:B------:R-:W-:Y:S01]  /*7b9c0*/  IMAD.MOV.U32 R27, RZ, RZ, R4 ;  /* 0x000000ffff1b7224 */ /* 0x000fe200078e0004 */
[----:B------:R-:W4:Y:S04]  /*7b9d0*/  LDL.LU R0, [R1+0x305c] ;  /* 0x00305c0001007983 */ /* 0x000f280000300800 */
        /* <DEDUP_REMOVED lines=13> */
[----:B------:R-:W3:Y:S01]  /*7bab0*/  LDL.LU R22, [R1+0x118] ;  /* 0x0001180001167983 */ /* 0x000ee20000300800 */
[----:B----4-:R-:W-:-:S03]  /*7bac0*/  IMAD.MOV.U32 R23, RZ, RZ, R0 ;  /* 0x000000ffff177224 */ /* 0x010fc600078e0000 */
        /* <DEDUP_REMOVED lines=24> */
[----:B------:R-:W-:Y:S03]  /*7bc50*/  HMMA.16816.F32 R4, R12, R10, R4 ;  /* 0x0000000a0c04723c */ /* 0x000fe60000001804 */
[----:B--2---:R-:W-:Y:S04]  /*7bc60*/  STL.64 [R1+0x3030], R26 ;  /* 0x0030301a01007387 */ /* 0x004fe80000100a00 */
[----:B------:R0:W-:Y:S04]  /*7bc70*/  STL.64 [R1+0x3028], R24 ;  /* 0x0030281801007387 */ /* 0x0001e80000100a00 */
[----:B0-----:R-:W2:Y:S04]  /*7bc80*/  LDL.LU R24, [R1+0x180] ;  /* 0x0001800001187983 */ /* 0x001ea80000300800 */
[----:B------:R-:W2:Y:S04]  /*7bc90*/  LDL.LU R25, [R1+0x184] ;  /* 0x0001840001197983 */ /* 0x000ea80000300800 */
[----:B------:R-:W2:Y:S01]  /*7bca0*/  LDL.LU R26, [R1+0x188] ;  /* 0x00018800011a7983 */ /* 0x000ea20000300800 */
[----:B----4-:R-:W-:-:S03]  /*7bcb0*/  IMAD.MOV.U32 R27, RZ, RZ, R0 ;  /* 0x000000ffff1b7224 */ /* 0x010fc600078e0000 */
        /* <DEDUP_REMOVED lines=92> */
[----:B------:R-:W4:-:S15]  /*7c280*/  LDL.LU R29, [R1+0xf64] ;  /* 0x000f6400011d7983 */ /* 0x000f1e0000300800 */
[----:B------:R-:W-:Y:S01]  /*7c290*/  NOP ;  /* 0x0000000000007918 */ /* 0x000fe20000000000 */
[----:B------:R-:W-:Y:S04]  /*7c2a0*/  STL.64 [R1+0x750], R4 ;  /* 0x0007500401007387 */ /* 0x000fe80000100a00 */
[----:B------:R2:W-:Y:S02]  /*7c2b0*/  STL.64 [R1+0x758], R6 ;  /* 0x0007580601007387 */ /* 0x0005e40000100a00 */
[C---:B--2---:R-:W-:Y:S08]  /*7c2c0*/  HMMA.16816.F32 R4, R12.reuse, R26, R8 ;  /* 0x0000001a0c04723c */ /* 0x044ff00000001808 */
[C---:B---3--:R-:W-:Y:S01]  /*7c2d0*/  HMMA.16816.F32 R8, R12.reuse, R24, R16 ;  /* 0x000000180c08723c */ /* 0x048fe20000001810 */
[----:B------:R-:W2:Y:S04]  /*7c2e0*/  LDL.LU R26, [R1+0x1b50] ;  /* 0x001b5000011a7983 */ /* 0x000ea80000300800 */
[----:B------:R-:W2:Y:S06]  /*7c2f0*/  LDL.LU R27, [R1+0x1b24] ;  /* 0x001b2400011b7983 */ /* 0x000eac0000300800 */
[----:B------:R0:W-:Y:S04]  /*7c300*/  STL.64 [R1+0x730], R4 ;  /* 0x0007300401007387 */ /* 0x0001e80000100a00 */
[----:B------:R1:W-:Y:S04]  /*7c310*/  STL.64 [R1+0x738], R6 ;  /* 0x0007380601007387 */ /* 0x0003e80000100a00 */
[----:B------:R-:W3:Y:S04]  /*7c320*/  LDL.LU R0, [R1+0x1b48] ;  /* 0x001b480001007983 */ /* 0x000ee80000300800 */
[----:B0-----:R-:W2:Y:S04]  /*7c330*/  LDL.LU R4, [R1+0x50] ;  /* 0x0000500001047983 */ /* 0x001ea80000300800 */
[----:B------:R0:W-:Y:S04]  /*7c340*/  STL.64 [R1+0x720], R8 ;  /* 0x0007200801007387 */ /* 0x0001e80000100a00 */
[----:B------:R0:W-:Y:S04]  /*7c350*/  STL.64 [R1+0x728], R10 ;  /* 0x0007280a01007387 */ /* 0x0001e80000100a00 */
[----:B------:R-:W2:Y:S04]  /*7c360*/  LDL.LU R5, [R1+0x54] ;  /* 0x0000540001057983 */ /* 0x000ea80000300800 */
[----:B-1----:R-:W2:Y:S04]  /*7c370*/  LDL.LU R6, [R1+0x58] ;  /* 0x0000580001067983 */ /* 0x002ea80000300800 */
[----:B------:R-:W2:Y:S04]  /*7c380*/  LDL.LU R7, [R1+0x5c] ;  /* 0x00005c0001077983 */ /* 0x000ea80000300800 */
        /* <DEDUP_REMOVED lines=28> */
[----:B------:R-:W-:Y:S04]  /*7c550*/  STL.64 [R1+0x2f10], R26 ;  /* 0x002f101a01007387 */ /* 0x000fe80000100a00 */
[----:B--2---:R0:W-:Y:S04]  /*7c560*/  STL.64 [R1+0x2f08], R24 ;  /* 0x002f081801007387 */ /* 0x0041e80000100a00 */
        /* <DEDUP_REMOVED lines=14> */
[----:B------:R-:W2:Y:S04]  /*7c650*/  LDL.LU.64 R16, [R1+0x2f78] ;  /* 0x002f780001107983 */ /* 0x000ea80000300a00 */
        /* <DEDUP_REMOVED lines=54> */
[----:B0-----:R-:W2:Y:S04]  /*7c9c0*/  LDL.LU R4, [R1+0x20] ;  /* 0x0000200001047983 */ /* 0x001ea80000300800 */
[----:B------:R-:W2:Y:S04]  /*7c9d0*/  LDL.LU R5, [R1+0x24] ;  /* 0x0000240001057983 */ /* 0x000ea80000300800 */
[----:B-1----:R-:W2:Y:S04]  /*7c9e0*/  LDL.LU R6, [R1+0x28] ;  /* 0x0000280001067983 */ /* 0x002ea80000300800 */
[----:B------:R-:W2:Y:S01]  /*7c9f0*/  LDL.LU R7, [R1+0x2c] ;  /* 0x00002c0001077983 */ /* 0x000ea20000300800 */
[----:B------:R-:W-:Y:S01]  /*7ca00*/  VIADD R8, R8, 0x1 ;  /* 0x0000000108087836 */ /* 0x000fe20000000000 */
[----:B------:R-:W-:-:S02]  /*7ca10*/  IADD3 R9, P4, PT, R9, UR75, RZ ;  /* 0x0000004b09097c10 */ /* 0x000fc4000ff9e0ff */
[----:B----4-:R-:W-:Y:S02]  /*7ca20*/  IADD3 R29, P1, PT, R29, UR75, RZ ;  /* 0x0000004b1d1d7c10 */ /* 0x010fe4000ff3e0ff */
[----:B------:R-:W-:Y:S01]  /*7ca30*/  IADD3 R10, P5, PT, R10, UR75, RZ ;  /* 0x0000004b0a0a7c10 */ /* 0x000fe2000ffbe0ff */
[----:B------:R-:W-:Y:S01]  /*7ca40*/  STL [R1+0x1220], R8 ;  /* 0x0012200801007387 */ /* 0x000fe20000100800 */
[----:B------:R-:W-:Y:S02]  /*7ca50*/  IADD3 R11, P6, PT, R11, UR75, RZ ;  /* 0x0000004b0b0b7c10 */ /* 0x000fe4000ffde0ff */
[----:B------:R-:W-:Y:S02]  /*7ca60*/  IADD3 R16, P2, PT, R16, UR75, RZ ;  /* 0x0000004b10107c10 */ /* 0x000fe4000ff5e0ff */
[----:B------:R-:W-:Y:S02]  /*7ca70*/  IADD3 R17, P3, PT, R17, UR75, RZ ;  /* 0x0000004b11117c10 */ /* 0x000fe4000ff7e0ff */
[----:B------:R-:W-:-:S02]  /*7ca80*/  IADD3.X R18, PT, PT, R18, UR8, RZ, P4, !PT ;  /* 0x0000000812127c10 */ /* 0x000fc4000a7fe4ff */
[----:B------:R-:W-:Y:S02]  /*7ca90*/  IADD3 R19, P4, PT, R19, UR75, RZ ;  /* 0x0000004b13137c10 */ /* 0x000fe4000ff9e0ff */
[----:B------:R-:W-:Y:S02]  /*7caa0*/  IADD3.X R20, PT, PT, R20, UR8, RZ, P5, !PT ;  /* 0x0000000814147c10 */ /* 0x000fe4000affe4ff */
[----:B------:R-:W-:Y:S02]  /*7cab0*/  IADD3 R21, P5, PT, R21, UR75, RZ ;  /* 0x0000004b15157c10 */ /* 0x000fe4000ffbe0ff */
[----:B------:R-:W-:Y:S02]  /*7cac0*/  IADD3.X R22, PT, PT, R22, UR8, RZ, P6, !PT ;  /* 0x0000000816167c10 */ /* 0x000fe4000b7fe4ff */
[----:B------:R-:W-:Y:S02]  /*7cad0*/  IADD3 R23, P6, PT, R23, UR75, RZ ;  /* 0x0000004b17177c10 */ /* 0x000fe4000ffde0ff */
[----:B------:R-:W-:-:S02]  /*7cae0*/  IADD3.X R0, PT, PT, R0, UR8, RZ, P3, !PT ;  /* 0x0000000800007c10 */ /* 0x000fc40009ffe4ff */
[----:B---3--:R-:W-:Y:S02]  /*7caf0*/  IADD3.X R24, PT, PT, R24, UR8, RZ, P1, !PT ;  /* 0x0000000818187c10 */ /* 0x008fe40008ffe4ff */
[----:B------:R-:W-:Y:S01]  /*7cb00*/  IADD3 R25, P1, PT, R25, UR75, RZ ;  /* 0x0000004b19197c10 */ /* 0x000fe2000ff3e0ff */
[----:B--2---:R-:W-:Y:S01]  /*7cb10*/  HMMA.16816.F32 R4, R12, R2, R4 ;  /* 0x000000020c04723c */ /* 0x004fe20000001804 */
[----:B------:R-:W-:Y:S02]  /*7cb20*/  IADD3.X R26, PT, PT, R26, UR8, RZ, P2, !PT ;  /* 0x000000081a1a7c10 */ /* 0x000fe400097fe4ff */
[----:B------:R-:W-:-:S15]  /*7cb30*/  IADD3 R27, P2, PT, R27, UR75, RZ ;  /* 0x0000004b1b1b7c10 */ /* 0x000fde000ff5e0ff */
[----:B------:R-:W-:Y:S01]  /*7cb40*/  NOP ;  /* 0x0000000000007918 */ /* 0x000fe20000000000 */
[----:B------:R-:W-:Y:S04]  /*7cb50*/  STL.64 [R1+0x680], R4 ;  /* 0x0006800401007387 */ /* 0x000fe80000100a00 */
[----:B------:R-:W-:Y:S04]  /*7cb60*/  STL.64 [R1+0x688], R6 ;  /* 0x0006880601007387 */ /* 0x000fe80000100a00 */
[----:B------:R-:W-:Y:S04]  /*7cb70*/  STL [R1+0xf4c], R9 ;  /* 0x000f4c0901007387 */ /* 0x000fe80000100800 */
[----:B------:R0:W-:Y:S04]  /*7cb80*/  STL [R1+0xf64], R29 ;  /* 0x000f641d01007387 */ /* 0x0001e80000100800 */
[----:B------:R-:W-:Y:S04]  /*7cb90*/  STL [R1+0xf54], R10 ;  /* 0x000f540a01007387 */ /* 0x000fe80000100800 */
[----:B0-----:R-:W2:Y:S04]  /*7cba0*/  LDL.LU R29, [R1+0x1b40] ;  /* 0x001b4000011d7983 */ /* 0x001ea80000300800 */
        /* <DEDUP_REMOVED lines=11> */
[----:B------:R-:W3:Y:S04]  /*7cc60*/  LDL.LU R12, [R1+0x1b14] ;  /* 0x001b1400010c7983 */ /* 0x000ee80000300800 */
[----:B------:R-:W-:Y:S04]  /*7cc70*/  STL [R1+0x1b50], R26 ;  /* 0x001b501a01007387 */ /* 0x000fe80000100800 */
[----:B------:R0:W-:Y:S04]  /*7cc80*/  STL [R1+0x1b48], R0 ;  /* 0x001b480001007387 */ /* 0x0001e80000100800 */
[----:B------:R-:W-:Y:S04]  /*7cc90*/  STL [R1+0x1b24], R27 ;  /* 0x001b241b01007387 */ /* 0x000fe80000100800 */
[----:B0-----:R-:W4:Y:S01]  /*7cca0*/  LDL.LU R0, [R1+0x1b38] ;  /* 0x001b380001007983 */ /* 0x001f220000300800 */
[----:B------:R-:W-:-:S03]  /*7ccb0*/  IADD3 R28, P3, PT, R28, UR75, RZ ;  /* 0x0000004b1c1c7c10 */ /* 0x000fc6000ff7e0ff */
[----:B------:R-:W3:Y:S04]  /*7ccc0*/  LDL.LU R13, [R1+0x1b0c] ;  /* 0x001b0c00010d7983 */ /* 0x000ee80000300800 */
[----:B------:R-:W3:Y:S04]  /*7ccd0*/  LDL.LU R14, [R1+0x1b30] ;  /* 0x001b3000010e7983 */ /* 0x000ee80000300800 */
[----:B------:R-:W3:Y:S04]  /*7cce0*/  LDL.LU R15, [R1+0x1b04] ;  /* 0x001b0400010f7983 */ /* 0x000ee80000300800 */
[----:B------:R0:W-:Y:S04]  /*7ccf0*/  STL [R1+0x1b1c], R28 ;  /* 0x001b1c1c01007387 */ /* 0x0001e80000100800 */
[----:B------:R-:W3:Y:S04]  /*7cd00*/  LDL.LU R2, [R1+0x1b28] ;  /* 0x001b280001027983 */ /* 0x000ee80000300800 */
[----:B------:R-:W3:Y:S04]  /*7cd10*/  LDL.LU R3, [R1+0x1afc] ;  /* 0x001afc0001037983 */ /* 0x000ee80000300800 */
[----:B------:R-:W3:Y:S04]  /*7cd20*/  LDL.LU R4, [R1+0x1b20] ;  /* 0x001b200001047983 */ /* 0x000ee80000300800 */
[----:B------:R-:W3:Y:S04]  /*7cd30*/  LDL.LU R5, [R1+0x1af4] ;  /* 0x001af40001057983 */ /* 0x000ee80000300800 */
[----:B------:R-:W3:Y:S01]  /*7cd40*/  LDL.LU R6, [R1+0x1b18] ;  /* 0x001b180001067983 */ /* 0x000ee20000300800 */
[----:B------:R-:W-:-:S03]  /*7cd50*/  ISETP.NE.U32.AND P0, PT, R8, UR21, PT ;  /* 0x0000001508007c0c */ /* 0x000fc6000bf05070 */
[----:B------:R-:W3:Y:S04]  /*7cd60*/  LDL.LU R7, [R1+0x1aec] ;  /* 0x001aec0001077983 */ /* 0x000ee80000300800 */
[----:B------:R-:W3:Y:S04]  /*7cd70*/  LDL.LU R8, [R1+0x1b10] ;  /* 0x001b100001087983 */ /* 0x000ee80000300800 */
[----:B------:R-:W3:Y:S04]  /*7cd80*/  LDL.LU R9, [R1+0x1ae4] ;  /* 0x001ae40001097983 */ /* 0x000ee80000300800 */
[----:B------:R-:W3:Y:S04]  /*7cd90*/  LDL.LU R10, [R1+0x1b08] ;  /* 0x001b0800010a7983 */ /* 0x000ee80000300800 */
[----:B------:R-:W3:Y:S04]  /*7cda0*/  LDL.LU R11, [R1+0x1adc] ;  /* 0x001adc00010b7983 */ /* 0x000ee80000300800 */
[----:B0-----:R-:W3:Y:S04]  /*7cdb0*/  LDL.LU R28, [R1+0x1b00] ;  /* 0x001b0000011c7983 */ /* 0x001ee80000300800 */
[----:B------:R-:W3:Y:S04]  /*7cdc0*/  LDL.LU R16, [R1+0x1ad4] ;  /* 0x001ad40001107983 */ /* 0x000ee80000300800 */
[----:B------:R-:W3:Y:S04]  /*7cdd0*/  LDL.LU R17, [R1+0x1af8] ;  /* 0x001af80001117983 */ /* 0x000ee80000300800 */
[----:B------:R-:W3:Y:S01]  /*7cde0*/  LDL.LU R18, [R1+0x1acc] ;  /* 0x001acc0001127983 */ /* 0x000ee20000300800 */
[----:B--2---:R-:W-:-:S05]  /*7cdf0*/  IADD3.X R29, PT, PT, R29, UR8, RZ, P4, !PT ;  /* 0x000000081d1d7c10 */ /* 0x004fca000a7fe4ff */
[----:B------:R0:W-:Y:S04]  /*7ce00*/  STL [R1+0x1b40], R29 ;  /* 0x001b401d01007387 */ /* 0x0001e80000100800 */
        /* <DEDUP_REMOVED lines=9> */
[----:B0-----:R-:W2:Y:S01]  /*7cea0*/  LDL.LU R29, [R1+0x1aa4] ;  /* 0x001aa400011d7983 */ /* 0x001ea20000300800 */
[----:B----4-:R-:W-:-:S05]  /*7ceb0*/  IADD3.X R0, PT, PT, R0, UR8, RZ, P5, !PT ;  /* 0x0000000800007c10 */ /* 0x010fca000affe4ff */
[----:B------:R0:W-:Y:S04]  /*7cec0*/  STL [R1+0x1b38], R0 ;  /* 0x001b380001007387 */ /* 0x0001e80000100800 */
[----:B0-----:R-:W4:Y:S01]  /*7ced0*/  LDL.LU R0, [R1+0x1ac8] ;  /* 0x001ac80001007983 */ /* 0x001f220000300800 */
[----:B---3--:R-:W-:Y:S02]  /*7cee0*/  IADD3 R12, P4, PT, R12, UR75, RZ ;  /* 0x0000004b0c0c7c10 */ /* 0x008fe4000ff9e0ff */
[----:B------:R-:W-:Y:S02]  /*7cef0*/  IADD3 R13, P5, PT, R13, UR75, RZ ;  /* 0x0000004b0d0d7c10 */ /* 0x000fe4000ffbe0ff */
[----:B------:R-:W-:Y:S02]  /*7cf00*/  IADD3.X R14, PT, PT, R14, UR8, RZ, P6, !PT ;  /* 0x000000080e0e7c10 */ /* 0x000fe4000b7fe4ff */
[----:B------:R-:W-:-:S02]  /*7cf10*/  IADD3 R15, P6, PT, R15, UR75, RZ ;  /* 0x0000004b0f0f7c10 */ /* 0x000fc4000ffde0ff */
[----:B------:R-:W-:Y:S01]  /*7cf20*/  IADD3.X R2, PT, PT, R2, UR8, RZ, P1, !PT ;  /* 0x0000000802027c10 */ /* 0x000fe20008ffe4ff */
[----:B------:R-:W-:Y:S01]  /*7cf30*/  STL [R1+0x1b14], R12 ;  /* 0x001b140c01007387 */ /* 0x000fe20000100800 */
[----:B------:R-:W-:-:S03]  /*7cf40*/  IADD3 R3, P1, PT, R3, UR75, RZ ;  /* 0x0000004b03037c10 */ /* 0x000fc6000ff3e0ff */
[----:B------:R-:W-:Y:S01]  /*7cf50*/  STL [R1+0x1b0c], R13 ;  /* 0x001b0c0d01007387 */ /* 0x000fe20000100800 */
[----:B------:R-:W-:-:S03]  /*7cf60*/  IADD3.X R4, PT, PT, R4, UR8, RZ, P2, !PT ;  /* 0x0000000804047c10 */ /* 0x000fc600097fe4ff */
        /* <DEDUP_REMOVED lines=13> */
[----:B------:R-:W-:-:S03]  /*7d040*/  IADD3.X R10, PT, PT, R10, UR8, RZ, P5, !PT ;  /* 0x000000080a0a7c10 */ /* 0x000fc6000affe4ff */
[----:B------:R-:W-:Y:S04]  /*7d050*/  STL [R1+0x1aec], R7 ;  /* 0x001aec0701007387 */ /* 0x000fe80000100800 */
[----:B------:R-:W-:Y:S04]  /*7d060*/  STL [R1+0x1b10], R8 ;  /* 0x001b100801007387 */ /* 0x000fe80000100800 */
[----:B------:R-:W-:Y:S04]  /*7d070*/  STL [R1+0x1ae4], R9 ;  /* 0x001ae40901007387 */ /* 0x000fe80000100800 */
[----:B------:R0:W-:Y:S04]  /*7d080*/  STL [R1+0x1b00], R28 ;  /* 0x001b001c01007387 */ /* 0x0001e80000100800 */
[----:B------:R-:W-:Y:S04]  /*7d090*/  STL [R1+0x1b08], R10 ;  /* 0x001b080a01007387 */ /* 0x000fe80000100800 */
[----:B0-----:R-:W3:Y:S01]  /*7d0a0*/  LDL.LU R28, [R1+0x1a9c] ;  /* 0x001a9c00011c7983 */ /* 0x001ee20000300800 */
[----:B------:R-:W-:-:S02]  /*7d0b0*/  IADD3 R11, P5, PT, R11, UR75, RZ ;  /* 0x0000004b0b0b7c10 */ /* 0x000fc4000ffbe0ff */
[----:B------:R-:W-:Y:S02]  /*7d0c0*/  IADD3 R16, P6, PT, R16, UR75, RZ ;  /* 0x0000004b10107c10 */ /* 0x000fe4000ffde0ff */
[----:B------:R-:W-:Y:S02]  /*7d0d0*/  IADD3.X R17, PT, PT, R17, UR8, RZ, P1, !PT ;  /* 0x0000000811117c10 */ /* 0x000fe40008ffe4ff */
[----:B------:R-:W-:Y:S01]  /*7d0e0*/  IADD3 R18, P1, PT, R18, UR75, RZ ;  /* 0x0000004b12127c10 */ /* 0x000fe2000ff3e0ff */
[----:B------:R-:W-:Y:S04]  /*7d0f0*/  STL [R1+0x1adc], R11 ;  /* 0x001adc0b01007387 */ /* 0x000fe80000100800 */
[----:B------:R-:W-:Y:S04]  /*7d100*/  STL [R1+0x1ad4], R16 ;  /* 0x001ad41001007387 */ /* 0x000fe80000100800 */
[----:B------:R-:W-:Y:S04]  /*7d110*/  STL [R1+0x1af8], R17 ;  /* 0x001af81101007387 */ /* 0x000fe80000100800 */
[----:B------:R-:W-:Y:S01]  /*7d120*/  STL [R1+0x1acc], R18 ;  /* 0x001acc1201007387 */ /* 0x000fe20000100800 */
[----:B--2---:R-:W-:-:S02]  /*7d130*/  IADD3.X R19, PT, PT, R19, UR8, RZ, P2, !PT ;  /* 0x0000000813137c10 */ /* 0x004fc400097fe4ff */
[----:B------:R-:W-:Y:S02]  /*7d140*/  IADD3 R20, P2, PT, R20, UR75, RZ ;  /* 0x0000004b14147c10 */ /* 0x000fe4000ff5e0ff */
[----:B------:R-:W-:Y:S02]  /*7d150*/  IADD3.X R21, PT, PT, R21, UR8, RZ, P3, !PT ;  /* 0x0000000815157c10 */ /* 0x000fe40009ffe4ff */
[----:B------:R-:W-:Y:S02]  /*7d160*/  IADD3 R22, P3, PT, R22, UR75, RZ ;  /* 0x0000004b16167c10 */ /* 0x000fe4000ff7e0ff */
[----:B------:R-:W-:Y:S01]  /*7d170*/  IADD3.X R23, PT, PT, R23, UR8, RZ, P4, !PT ;  /* 0x0000000817177c10 */ /* 0x000fe2000a7fe4ff */
[----:B------:R-:W-:Y:S01]  /*7d180*/  STL [R1+0x1af0], R19 ;  /* 0x001af01301007387 */ /* 0x000fe20000100800 */
[----:B------:R-:W-:-:S03]  /*7d190*/  IADD3 R24, P4, PT, R24, UR75, RZ ;  /* 0x0000004b18187c10 */ /* 0x000fc6000ff9e0ff */
[----:B------:R-:W-:Y:S01]  /*7d1a0*/  STL [R1+0x1ac4], R20 ;  /* 0x001ac41401007387 */ /* 0x000fe20000100800 */
[----:B------:R-:W-:-:S03]  /*7d1b0*/  IADD3.X R25, PT, PT, R25, UR8, RZ, P5, !PT ;  /* 0x0000000819197c10 */ /* 0x000fc6000affe4ff */
[----:B------:R-:W-:Y:S04]  /*7d1c0*/  STL [R1+0x1ae8], R21 ;  /* 0x001ae81501007387 */ /* 0x000fe80000100800 */
[----:B------:R-:W-:Y:S01]  /*7d1d0*/  STL [R1+0x1abc], R22 ;  /* 0x001abc1601007387 */ /* 0x000fe20000100800 */
[----:B------:R-:W-:Y:S02]  /*7d1e0*/  IADD3 R26, P5, PT, R26, UR75, RZ ;  /* 0x0000004b1a1a7c10 */ /* 0x000fe4000ffbe0ff */
[----:B------:R-:W-:Y:S01]  /*7d1f0*/  IADD3.X R27, PT, PT, R27, UR8, RZ, P6, !PT ;  /* 0x000000081b1b7c10 */ /* 0x000fe2000b7fe4ff */
[----:B------:R-:W-:Y:S01]  /*7d200*/  STL [R1+0x1ae0], R23 ;  /* 0x001ae01701007387 */ /* 0x000fe20000100800 */
[----:B------:R-:W-:-:S03]  /*7d210*/  IADD3 R29, P6, PT, R29, UR75, RZ ;  /* 0x0000004b1d1d7c10 */ /* 0x000fc6000ffde0ff */
[----:B------:R-:W-:Y:S04]  /*7d220*/  STL [R1+0x1ab4], R24 ;  /* 0x001ab41801007387 */ /* 0x000fe80000100800 */
[----:B------:R-:W-:Y:S04]  /*7d230*/  STL [R1+0x1ad8], R25 ;  /* 0x001ad81901007387 */ /* 0x000fe80000100800 */
[----:B------:R-:W2:Y:S04]  /*7d240*/  LDL.LU R12, [R1+0x1ac0] ;  /* 0x001ac000010c7983 */ /* 0x000ea80000300800 */
[----:B------:R-:W-:Y:S04]  /*7d250*/  STL [R1+0x1aac], R26 ;  /* 0x001aac1a01007387 */ /* 0x000fe80000100800 */
[----:B------:R0:W-:Y:S04]  /*7d260*/  STL [R1+0x1aa4], R29 ;  /* 0x001aa41d01007387 */ /* 0x0001e80000100800 */
[----:B------:R-:W-:Y:S04]  /*7d270*/  STL [R1+0x1ad0], R27 ;  /* 0x001ad01b01007387 */ /* 0x000fe80000100800 */
[----:B0-----:R-:W2:Y:S04]  /*7d280*/  LDL.LU R29, [R1+0x1a94] ;  /* 0x001a9400011d7983 */ /* 0x001ea80000300800 */
[----:B------:R-:W2:Y:S04]  /*7d290*/  LDL.LU R13, [R1+0x1ab8] ;  /* 0x001ab800010d7983 */ /* 0x000ea80000300800 */
[----:B------:R-:W2:Y:S04]  /*7d2a0*/  LDL.LU R14, [R1+0x1a8c] ;  /* 0x001a8c00010e7983 */ /* 0x000ea80000300800 */
[----:B------:R-:W2:Y:S01]  /*7d2b0*/  LDL.LU R15, [R1+0x1ab0] ;  /* 0x001ab000010f7983 */ /* 0x000ea20000300800 */
[----:B----4-:R-:W-:-:S05]  /*7d2c0*/  IADD3.X R0, PT, PT, R0, UR8, RZ, P1, !PT ;  /* 0x0000000800007c10 */ /* 0x010fca0008ffe4ff */
[----:B------:R0:W-:Y:S04]  /*7d2d0*/  STL [R1+0x1ac8], R0 ;  /* 0x001ac80001007387 */ /* 0x0001e80000100800 */
        /* <DEDUP_REMOVED lines=10> */
[----:B0-----:R-:W4:Y:S04]  /*7d380*/  LDL.LU R0, [R1+0x1a5c] ;  /* 0x001a5c0001007983 */ /* 0x001f280000300800 */
[----:B------:R-:W4:Y:S04]  /*7d390*/  LDL.LU R16, [R1+0x1a80] ;  /* 0x001a800001107983 */ /* 0x000f280000300800 */
[----:B------:R-:W4:Y:S04]  /*7d3a0*/  LDL.LU R17, [R1+0x1a54] ;  /* 0x001a540001117983 */ /* 0x000f280000300800 */
[----:B------:R-:W4:Y:S01]  /*7d3b0*/  LDL.LU R18, [R1+0x1a78] ;  /* 0x001a780001127983 */ /* 0x000f220000300800 */
[----:B---3--:R-:W-:-:S05]  /*7d3c0*/  IADD3 R28, P1, PT, R28, UR75, RZ ;  /* 0x0000004b1c1c7c10 */ /* 0x008fca000ff3e0ff */
[----:B------:R0:W-:Y:S04]  /*7d3d0*/  STL [R1+0x1a9c], R28 ;  /* 0x001a9c1c01007387 */ /* 0x0001e80000100800 */
        /* <DEDUP_REMOVED lines=9> */
[----:B0-----:R-:W3:Y:S01]  /*7d470*/  LDL.LU R28, [R1+0x1a50] ;  /* 0x001a5000011c7983 */ /* 0x001ee20000300800 */
[----:B--2---:R-:W-:-:S02]  /*7d480*/  IADD3.X R12, PT, PT, R12, UR8, RZ, P2, !PT ;  /* 0x000000080c0c7c10 */ /* 0x004fc400097fe4ff */
[----:B------:R-:W-:Y:S02]  /*7d490*/  IADD3 R29, P2, PT, R29, UR75, RZ ;  /* 0x0000004b1d1d7c10 */ /* 0x000fe4000ff5e0ff */
[----:B------:R-:W-:Y:S02]  /*7d4a0*/  IADD3.X R13, PT, PT, R13, UR8, RZ, P3, !PT ;  /* 0x000000080d0d7c10 */ /* 0x000fe40009ffe4ff */
[----:B------:R-:W-:Y:S02]  /*7d4b0*/  IADD3 R14, P3, PT, R14, UR75, RZ ;  /* 0x0000004b0e0e7c10 */ /* 0x000fe4000ff7e0ff */
[----:B------:R-:W-:Y:S01]  /*7d4c0*/  IADD3.X R15, PT, PT, R15, UR8, RZ, P4, !PT ;  /* 0x000000080f0f7c10 */ /* 0x000fe2000a7fe4ff */
[----:B------:R0:W-:Y:S01]  /*7d4d0*/  STL [R1+0x1a94], R29 ;  /* 0x001a941d01007387 */ /* 0x0001e20000100800 */
[----:B----4-:R-:W-:Y:S02]  /*7d4e0*/  IADD3 R2, P4, PT, R2, UR75, RZ ;  /* 0x0000004b02027c10 */ /* 0x010fe4000ff9e0ff */
[----:B------:R-:W-:Y:S01]  /*7d4f0*/  IADD3.X R3, PT, PT, R3, UR8, RZ, P5, !PT ;  /* 0x0000000803037c10 */ /* 0x000fe2000affe4ff */
[----:B0-----:R-:W2:Y:S04]  /*7d500*/  LDL.LU R29, [R1+0x1a24] ;  /* 0x001a2400011d7983 */ /* 0x001ea80000300800 */
[----:B------:R-:W-:Y:S04]  /*7d510*/  STL [R1+0x1ac0], R12 ;  /* 0x001ac00c01007387 */ /* 0x000fe80000100800 */
        /* <DEDUP_REMOVED lines=11> */
[----:B------:R-:W-:Y:S02]  /*7d5d0*/  IADD3.X R9, PT, PT, R9, UR8, RZ, P2, !PT ;  /* 0x0000000809097c10 */ /* 0x000fe400097fe4ff */
[----:B------:R-:W-:Y:S01]  /*7d5e0*/  IADD3.X R11, PT, PT, R11, UR8, RZ, P3, !PT ;  /* 0x000000080b0b7c10 */ /* 0x000fe20009ffe4ff */
[----:B------:R-:W-:Y:S01]  /*7d5f0*/  STL [R1+0x1aa0], R5 ;  /* 0x001aa00501007387 */ /* 0x000fe20000100800 */
[----:B------:R-:W-:-:S03]  /*7d600*/  IADD3 R0, P3, PT, R0, UR75, RZ ;  /* 0x0000004b00007c10 */ /* 0x000fc6000ff7e0ff */
[----:B------:R-:W-:Y:S01]  /*7d610*/  STL [R1+0x1a74], R6 ;  /* 0x001a740601007387 */ /* 0x000fe20000100800 */
[----:B------:R-:W-:-:S03]  /*7d620*/  IADD3 R10, P2, PT, R10, UR75, RZ ;  /* 0x0000004b0a0a7c10 */ /* 0x000fc6000ff5e0ff */
[----:B------:R-:W-:Y:S04]  /*7d630*/  STL [R1+0x1a98], R7 ;  /* 0x001a980701007387 */ /* 0x000fe80000100800 */
[----:B------:R-:W-:Y:S04]  /*7d640*/  STL [R1+0x1a6c], R8 ;  /* 0x001a6c0801007387 */ /* 0x000fe80000100800 */
[----:B------:R-:W-:Y:S04]  /*7d650*/  STL [R1+0x1a90], R9 ;  /* 0x001a900901007387 */ /* 0x000fe80000100800 */
[----:B------:R0:W-:Y:S04]  /*7d660*/  STL [R1+0x1a5c], R0 ;  /* 0x001a5c0001007387 */ /* 0x0001e80000100800 */
[----:B------:R-:W-:Y:S04]  /*7d670*/  STL [R1+0x1a64], R10 ;  /* 0x001a640a01007387 */ /* 0x000fe80000100800 */
[----:B0-----:R-:W4:Y:S01]  /*7d680*/  LDL.LU R0, [R1+0x1a48] ;  /* 0x001a480001007983 */ /* 0x001f220000300800 */
[----:B------:R-:W-:-:S02]  /*7d690*/  IADD3.X R16, PT, PT, R16, UR8, RZ, P4, !PT ;  /* 0x0000000810107c10 */ /* 0x000fc4000a7fe4ff */
[----:B------:R-:W-:Y:S02]  /*7d6a0*/  IADD3 R17, P4, PT, R17, UR75, RZ ;  /* 0x0000004b11117c10 */ /* 0x000fe4000ff9e0ff */
[----:B------:R-:W-:Y:S02]  /*7d6b0*/  IADD3.X R18, PT, PT, R18, UR8, RZ, P5, !PT ;  /* 0x0000000812127c10 */ /* 0x000fe4000affe4ff */
[----:B---3--:R-:W-:Y:S01]  /*7d6c0*/  IADD3 R19, P5, PT, R19, UR75, RZ ;  /* 0x0000004b13137c10 */ /* 0x008fe2000ffbe0ff */
        /* <DEDUP_REMOVED lines=12> */
[----:B------:R-:W-:Y:S04]  /*7d790*/  STL [R1+0x1a44], R21 ;  /* 0x001a441501007387 */ /* 0x000fe80000100800 */
[----:B------:R-:W-:Y:S01]  /*7d7a0*/  STL [R1+0x1a68], R22 ;  /* 0x001a681601007387 */ /* 0x000fe20000100800 */
[----:B------:R-:W-:-:S03]  /*7d7b0*/  IADD3.X R26, PT, PT, R26, UR8, RZ, P3, !PT ;  /* 0x000000081a1a7c10 */ /* 0x000fc60009ffe4ff */
[----:B------:R-:W-:Y:S01]  /*7d7c0*/  STL [R1+0x1a3c], R23 ;  /* 0x001a3c1701007387 */ /* 0x000fe20000100800 */
[----:B------:R-:W-:Y:S02]  /*7d7d0*/  IADD3.X R28, PT, PT, R28, UR8, RZ, P4, !PT ;  /* 0x000000081c1c7c10 */ /* 0x000fe4000a7fe4ff */
[----:B------:R-:W-:Y:S01]  /*7d7e0*/  IADD3 R27, P3, PT, R27, UR75, RZ ;  /* 0x0000004b1b1b7c10 */ /* 0x000fe2000ff7e0ff */
[----:B------:R-:W-:Y:S04]  /*7d7f0*/  STL [R1+0x1a60], R24 ;  /* 0x001a601801007387 */ /* 0x000fe80000100800 */
[----:B------:R-:W-:Y:S04]  /*7d800*/  STL [R1+0x1a34], R25 ;  /* 0x001a341901007387 */ /* 0x000fe80000100800 */
[----:B------:R-:W3:Y:S04]  /*7d810*/  LDL.LU R12, [R1+0x1a1c] ;  /* 0x001a1c00010c7983 */ /* 0x000ee80000300800 */
[----:B------:R-:W-:Y:S04]  /*7d820*/  STL [R1+0x1a58], R26 ;  /* 0x001a581a01007387 */ /* 0x000fe80000100800 */
[----:B------:R0:W-:Y:S04]  /*7d830*/  STL [R1+0x1a50], R28 ;  /* 0x001a501c01007387 */ /* 0x0001e80000100800 */
[----:B------:R-:W-:Y:S04]  /*7d840*/  STL [R1+0x1a2c], R27 ;  /* 0x001a2c1b01007387 */ /* 0x000fe80000100800 */
[----:B0-----:R-:W3:Y:S04]  /*7d850*/  LDL.LU R28, [R1+0x1a40] ;  /* 0x001a4000011c7983 */ /* 0x001ee80000300800 */
[----:B------:R-:W3:Y:S04]  /*7d860*/  LDL.LU R13, [R1+0x1a14] ;  /* 0x001a1400010d7983 */ /* 0x000ee80000300800 */
[----:B------:R-:W3:Y:S04]  /*7d870*/  LDL.LU R14, [R1+0x1a38] ;  /* 0x001a3800010e7983 */ /* 0x000ee80000300800 */
[----:B------:R-:W3:Y:S01]  /*7d880*/  LDL.LU R15, [R1+0x1a0c] ;  /* 0x001a0c00010f7983 */ /* 0x000ee20000300800 */
[----:B--2---:R-:W-:-:S05]  /*7d890*/  IADD3 R29, P4, PT, R29, UR75, RZ ;  /* 0x0000004b1d1d7c10 */ /* 0x004fca000ff9e0ff */
        /* <DEDUP_REMOVED lines=26> */
[----:B0-----:R-:W4:Y:S01]  /*7da40*/  LDL.LU R0, [R1+0x19ac] ;  /* 0x0019ac0001007983 */ /* 0x001f220000300800 */
[----:B---3--:R-:W-:-:S05]  /*7da50*/  IADD3.X R28, PT, PT, R28, UR8, RZ, P6, !PT ;  /* 0x000000081c1c7c10 */ /* 0x008fca000b7fe4ff */
[----:B------:R0:W-:Y:S04]  /*7da60*/  STL [R1+0x1a40], R28 ;  /* 0x001a401c01007387 */ /* 0x0001e80000100800 */
[----:B0-----:R-:W3:Y:S01]  /*7da70*/  LDL.LU R28, [R1+0x19d0] ;  /* 0x0019d000011c7983 */ /* 0x001ee20000300800 */
[----:B------:R-:W-:Y:S02]  /*7da80*/  IADD3 R12, P5, PT, R12, UR75, RZ ;  /* 0x0000004b0c0c7c10 */ /* 0x000fe4000ffbe0ff */
        /* <DEDUP_REMOVED lines=22> */
[----:B------:R-:W-:Y:S01]  /*7dbf0*/  STL [R1+0x19f4], R7 ;  /* 0x0019f40701007387 */ /* 0x000fe20000100800 */
[----:B------:R-:W-:-:S03]  /*7dc00*/  IADD3 R11, P6, PT, R11, UR75, RZ ;  /* 0x0000004b0b0b7c10 */ /* 0x000fc6000ffde0ff */
[----:B------:R-:W-:Y:S04]  /*7dc10*/  STL [R1+0x1a18], R8 ;  /* 0x001a180801007387 */ /* 0x000fe80000100800 */
[----:B------:R-:W-:Y:S01]  /*7dc20*/  STL [R1+0x19ec], R9 ;  /* 0x0019ec0901007387 */ /* 0x000fe20000100800 */
[----:B------:R-:W-:-:S03]  /*7dc30*/  IADD3 R16, P1, PT, R16, UR75, RZ ;  /* 0x0000004b10107c10 */ /* 0x000fc6000ff3e0ff */
[----:B------:R0:W-:Y:S01]  /*7dc40*/  STL [R1+0x1a08], R29 ;  /* 0x001a081d01007387 */ /* 0x0001e20000100800 */
[----:B------:R-:W-:-:S03]  /*7dc50*/  IADD3.X R17, PT, PT, R17, UR8, RZ, P2, !PT ;  /* 0x0000000811117c10 */ /* 0x000fc600097fe4ff */
[----:B------:R-:W-:Y:S01]  /*7dc60*/  STL [R1+0x1a10], R10 ;  /* 0x001a100a01007387 */ /* 0x000fe20000100800 */
[----:B------:R-:W-:-:S03]  /*7dc70*/  IADD3 R18, P2, PT, R18, UR75, RZ ;  /* 0x0000004b12127c10 */ /* 0x000fc6000ff5e0ff */
[----:B0-----:R-:W2:Y:S04]  /*7dc80*/  LDL.LU R29, [R1+0x19a4] ;  /* 0x0019a400011d7983 */ /* 0x001ea80000300800 */
[----:B------:R-:W-:Y:S01]  /*7dc90*/  STL [R1+0x19e4], R11 ;  /* 0x0019e40b01007387 */ /* 0x000fe20000100800 */
[----:B----4-:R-:W-:Y:S02]  /*7dca0*/  IADD3.X R19, PT, PT, R19, UR8, RZ, P3, !PT ;  /* 0x0000000813137c10 */ /* 0x010fe40009ffe4ff */
[----:B------:R-:W-:Y:S01]  /*7dcb0*/  IADD3 R20, P3, PT, R20, UR75, RZ ;  /* 0x0000004b14147c10 */ /* 0x000fe2000ff7e0ff */
        /* <DEDUP_REMOVED lines=18> */
[----:B------:R-:W4:Y:S04]  /*7dde0*/  LDL.LU R12, [R1+0x19c8] ;  /* 0x0019c800010c7983 */ /* 0x000f280000300800 */
[----:B------:R-:W-:Y:S04]  /*7ddf0*/  STL [R1+0x19b4], R26 ;  /* 0x0019b41a01007387 */ /* 0x000fe80000100800 */
[----:B------:R0:W-:Y:S04]  /*7de00*/  STL [R1+0x19ac], R0 ;  /* 0x0019ac0001007387 */ /* 0x0001e80000100800 */
[----:B------:R-:W-:Y:S04]  /*7de10*/  STL [R1+0x19d8], R27 ;  /* 0x0019d81b01007387 */ /* 0x000fe80000100800 */
[----:B0-----:R-:W4:Y:S04]  /*7de20*/  LDL.LU R0, [R1+0x199c] ;  /* 0x00199c0001007983 */ /* 0x001f280000300800 */
[----:B------:R-:W4:Y:S04]  /*7de30*/  LDL.LU R13, [R1+0x19c0] ;  /* 0x0019c000010d7983 */ /* 0x000f280000300800 */
[----:B------:R-:W4:Y:S04]  /*7de40*/  LDL.LU R14, [R1+0x1994] ;  /* 0x00199400010e7983 */ /* 0x000f280000300800 */
[----:B------:R-:W4:Y:S01]  /*7de50*/  LDL.LU R15, [R1+0x19b8] ;  /* 0x0019b800010f7983 */ /* 0x000f220000300800 */
[----:B---3--:R-:W-:-:S05]  /*7de60*/  IADD3.X R28, PT, PT, R28, UR8, RZ, P2, !PT ;  /* 0x000000081c1c7c10 */ /* 0x008fca00097fe4ff */
        /* <DEDUP_REMOVED lines=27> */
[----:B----4-:R-:W-:-:S02]  /*7e020*/  IADD3.X R12, PT, PT, R12, UR8, RZ, P3, !PT ;  /* 0x000000080c0c7c10 */ /* 0x010fc40009ffe4ff */
[----:B------:R-:W-:-:S05]  /*7e030*/  IADD3 R0, P3, PT, R0, UR75, RZ ;  /* 0x0000004b00007c10 */ /* 0x000fca000ff7e0ff */
[----:B------:R0:W-:Y:S04]  /*7e040*/  STL [R1+0x199c], R0 ;  /* 0x00199c0001007387 */ /* 0x0001e80000100800 */
[----:B0-----:R-:W4:Y:S01]  /*7e050*/  LDL.LU R0, [R1+0x192c] ;  /* 0x00192c0001007983 */ /* 0x001f220000300800 */
[----:B------:R-:W-:Y:S02]  /*7e060*/  IADD3.X R13, PT, PT, R13, UR8, RZ, P4, !PT ;  /* 0x000000080d0d7c10 */ /* 0x000fe4000a7fe4ff */
[----:B------:R-:W-:Y:S02]  /*7e070*/  IADD3 R14, P4, PT, R14, UR75, RZ ;  /* 0x0000004b0e0e7c10 */ /* 0x000fe4000ff9e0ff */
[----:B------:R-:W-:Y:S01]  /*7e080*/  IADD3.X R15, PT, PT, R15, UR8, RZ, P5, !PT ;  /* 0x000000080f0f7c10 */ /* 0x000fe2000affe4ff */
[----:B------:R-:W-:Y:S01]  /*7e090*/  STL [R1+0x19c8], R12 ;  /* 0x0019c80c01007387 */ /* 0x000fe20000100800 */
[----:B---3--:R-:W-:-:S02]  /*7e0a0*/  IADD3 R2, P5, PT, R2, UR75, RZ ;  /* 0x0000004b02027c10 */ /* 0x008fc4000ffbe0ff */
        /* <DEDUP_REMOVED lines=23> */
[----:B0-----:R-:W3:Y:S01]  /*7e220*/  LDL.LU R28, [R1+0x1950] ;  /* 0x00195000011c7983 */ /* 0x001ee20000300800 */
[----:B------:R-:W-:-:S02]  /*7e230*/  IADD3.X R16, PT, PT, R16, UR8, RZ, P5, !PT ;  /* 0x0000000810107c10 */ /* 0x000fc4000affe4ff */
[----:B------:R-:W-:Y:S02]  /*7e240*/  IADD3 R17, P5, PT, R17, UR75, RZ ;  /* 0x0000004b11117c10 */ /* 0x000fe4000ffbe0ff */
[----:B------:R-:W-:Y:S01]  /*7e250*/  IADD3.X R18, PT, PT, R18, UR8, RZ, P6, !PT ;  /* 0x0000000812127c10 */ /* 0x000fe2000b7fe4ff */
[----:B------:R-:W-:Y:S04]  /*7e260*/  STL [R1+0x1990], R11 ;  /* 0x0019900b01007387 */ /* 0x000fe80000100800 */
[----:B------:R-:W-:Y:S04]  /*7e270*/  STL [R1+0x1988], R16 ;  /* 0x0019881001007387 */ /* 0x000fe80000100800 */
[----:B------:R-:W-:Y:S04]  /*7e280*/  STL [R1+0x195c], R17 ;  /* 0x00195c1101007387 */ /* 0x000fe80000100800 */
[----:B------:R-:W-:Y:S01]  /*7e290*/  STL [R1+0x1980], R18 ;  /* 0x0019801201007387 */ /* 0x000fe20000100800 */
[----:B--2---:R-:W-:-:S02]  /*7e2a0*/  IADD3 R19, P6, PT, R19, UR75, RZ ;  /* 0x0000004b13137c10 */ /* 0x004fc4000ffde0ff */
[----:B------:R-:W-:Y:S02]  /*7e2b0*/  IADD3.X R20, PT, PT, R20, UR8, RZ, P1, !PT ;  /* 0x0000000814147c10 */ /* 0x000fe40008ffe4ff */
[----:B------:R-:W-:Y:S02]  /*7e2c0*/  IADD3 R21, P1, PT, R21, UR75, RZ ;  /* 0x0000004b15157c10 */ /* 0x000fe4000ff3e0ff */
[----:B------:R-:W-:Y:S02]  /*7e2d0*/  IADD3.X R22, PT, PT, R22, UR8, RZ, P2, !PT ;  /* 0x0000000816167c10 */ /* 0x000fe400097fe4ff */
[----:B------:R-:W-:Y:S01]  /*7e2e0*/  IADD3 R23, P2, PT, R23, UR75, RZ ;  /* 0x0000004b17177c10 */ /* 0x000fe2000ff5e0ff */
        /* <DEDUP_REMOVED lines=20> */
[----:B----4-:R-:W-:-:S05]  /*7e430*/  IADD3 R0, P5, PT, R0, UR75, RZ ;  /* 0x0000004b00007c10 */ /* 0x010fca000ffbe0ff */
        /* <DEDUP_REMOVED lines=27> */
[----:B--2---:R-:W-:-:S02]  /*7e5f0*/  IADD3 R12, P6, PT, R12, UR75, RZ ;  /* 0x0000004b0c0c7c10 */ /* 0x004fc4000ffde0ff */
[----:B------:R-:W-:Y:S02]  /*7e600*/  IADD3.X R29, PT, PT, R29, UR8, RZ, P1, !PT ;  /* 0x000000081d1d7c10 */ /* 0x000fe40008ffe4ff */
[----:B------:R-:W-:Y:S02]  /*7e610*/  IADD3 R13, P1, PT, R13, UR75, RZ ;  /* 0x0000004b0d0d7c10 */ /* 0x000fe4000ff3e0ff */
[----:B------:R-:W-:Y:S02]  /*7e620*/  IADD3.X R14, PT, PT, R14, UR8, RZ, P2, !PT ;  /* 0x000000080e0e7c10 */ /* 0x000fe400097fe4ff */
[----:B------:R-:W-:Y:S01]  /*7e630*/  IADD3 R15, P2, PT, R15, UR75, RZ ;  /* 0x0000004b0f0f7c10 */ /* 0x000fe2000ff5e0ff */
[----:B------:R0:W-:Y:S04]  /*7e640*/  STL [R1+0x1948], R29 ;  /* 0x0019481d01007387 */ /* 0x0001e80000100800 */
[----:B0-----:R-:W2:Y:S04]  /*7e650*/  LDL.LU R29, [R1+0x18d8] ;  /* 0x0018d800011d7983 */ /* 0x001ea80000300800 */
[----:B------:R-:W-:Y:S04]  /*7e660*/  STL [R1+0x1924], R12 ;  /* 0x0019240c01007387 */ /* 0x000fe80000100800 */
[----:B------:R-:W-:Y:S01]  /*7e670*/  STL [R1+0x191c], R13 ;  /* 0x00191c0d01007387 */ /* 0x000fe20000100800 */
[----:B----4-:R-:W-:-:S02]  /*7e680*/  IADD3.X R2, PT, PT, R2, UR8, RZ, P3, !PT ;  /* 0x0000000802027c10 */ /* 0x010fc40009ffe4ff */
        /* <DEDUP_REMOVED lines=21> */
[----:B0-----:R-:W4:Y:S01]  /*7e7e0*/  LDL.LU R0, [R1+0x18ac] ;  /* 0x0018ac0001007983 */ /* 0x001f220000300800 */
[----:B------:R-:W-:-:S02]  /*7e7f0*/  IADD3 R11, P1, PT, R11, UR75, RZ ;  /* 0x0000004b0b0b7c10 */ /* 0x000fc4000ff3e0ff */
[----:B------:R-:W-:Y:S02]  /*7e800*/  IADD3 R16, P2, PT, R16, UR75, RZ ;  /* 0x0000004b10107c10 */ /* 0x000fe4000ff5e0ff */
[----:B------:R-:W-:Y:S02]  /*7e810*/  IADD3.X R17, PT, PT, R17, UR8, RZ, P3, !PT ;  /* 0x0000000811117c10 */ /* 0x000fe40009ffe4ff */
[----:B------:R-:W-:Y:S01]  /*7e820*/  IADD3 R18, P3, PT, R18, UR75, RZ ;  /* 0x0000004b12127c10 */ /* 0x000fe2000ff7e0ff */
[----:B------:R-:W-:Y:S01]  /*7e830*/  STL [R1+0x18ec], R11 ;  /* 0x0018ec0b01007387 */ /* 0x000fe20000100800 */
[----:B---3--:R-:W-:Y:S02]  /*7e840*/  IADD3.X R19, PT, PT, R19, UR8, RZ, P4, !PT ;  /* 0x0000000813137c10 */ /* 0x008fe4000a7fe4ff */
        /* <DEDUP_REMOVED lines=55> */
[----:B---3--:R-:W-:-:S02]  /*7ebc0*/  IADD3.X R12, PT, PT, R12, UR8, RZ, P4, !PT ;  /* 0x000000080c0c7c10 */ /* 0x008fc4000a7fe4ff */
[----:B------:R-:W-:-:S05]  /*7ebd0*/  IADD3 R28, P4, PT, R28, UR75, RZ ;  /* 0x0000004b1c1c7c10 */ /* 0x000fca000ff9e0ff */
[----:B------:R0:W-:Y:S04]  /*7ebe0*/  STL [R1+0x18a4], R28 ;  /* 0x0018a41c01007387 */ /* 0x0001e80000100800 */
[----:B0-----:R-:W3:Y:S01]  /*7ebf0*/  LDL.LU R28, [R1+0x1834] ;  /* 0x00183400011c7983 */ /* 0x001ee20000300800 */
[----:B------:R-:W-:Y:S02]  /*7ec00*/  IADD3.X R13, PT, PT, R13, UR8, RZ, P5, !PT ;  /* 0x000000080d0d7c10 */ /* 0x000fe4000affe4ff */
        /* <DEDUP_REMOVED lines=24> */
[----:B------:R-:W-:Y:S01]  /*7ed90*/  STL [R1+0x18a0], R9 ;  /* 0x0018a00901007387 */ /* 0x000fe20000100800 */
[----:B------:R-:W-:-:S03]  /*7eda0*/  IADD3.X R16, PT, PT, R16, UR8, RZ, P6, !PT ;  /* 0x0000000810107c10 */ /* 0x000fc6000b7fe4ff */
[----:B------:R0:W-:Y:S01]  /*7edb0*/  STL [R1+0x186c], R29 ;  /* 0x00186c1d01007387 */ /* 0x0001e20000100800 */
[----:B------:R-:W-:-:S03]  /*7edc0*/  IADD3 R17, P6, PT, R17, UR75, RZ ;  /* 0x0000004b11117c10 */ /* 0x000fc6000ffde0ff */
[----:B------:R-:W-:Y:S01]  /*7edd0*/  STL [R1+0x1874], R10 ;  /* 0x0018740a01007387 */ /* 0x000fe20000100800 */
[----:B------:R-:W-:-:S03]  /*7ede0*/  IADD3.X R18, PT, PT, R18, UR8, RZ, P1, !PT ;  /* 0x0000000812127c10 */ /* 0x000fc60008ffe4ff */
[----:B0-----:R-:W2:Y:S04]  /*7edf0*/  LDL.LU R29, [R1+0x1858] ;  /* 0x00185800011d7983 */ /* 0x001ea80000300800 */
[----:B------:R-:W-:Y:S04]  /*7ee00*/  STL [R1+0x1898], R11 ;  /* 0x0018980b01007387 */ /* 0x000fe80000100800 */
[----:B------:R-:W-:Y:S01]  /*7ee10*/  STL [R1+0x1890], R16 ;  /* 0x0018901001007387 */ /* 0x000fe20000100800 */
[----:B----4-:R-:W-:Y:S02]  /*7ee20*/  IADD3 R19, P1, PT, R19, UR75, RZ ;  /* 0x0000004b13137c10 */ /* 0x010fe4000ff3e0ff */
[----:B------:R-:W-:-:S02]  /*7ee30*/  IADD3.X R20, PT, PT, R20, UR8, RZ, P2, !PT ;  /* 0x0000000814147c10 */ /* 0x000fc400097fe4ff */
        /* <DEDUP_REMOVED lines=56> */
[----:B------:R-:W-:Y:S02]  /*7f1c0*/  IADD3 R12, P1, PT, R12, UR75, RZ ;  /* 0x0000004b0c0c7c10 */ /* 0x000fe4000ff3e0ff */
[----:B------:R-:W-:Y:S02]  /*7f1d0*/  IADD3 R13, P2, PT, R13, UR75, RZ ;  /* 0x0000004b0d0d7c10 */ /* 0x000fe4000ff5e0ff */
[----:B------:R-:W-:Y:S02]  /*7f1e0*/  IADD3.X R14, PT, PT, R14, UR8, RZ, P3, !PT ;  /* 0x000000080e0e7c10 */ /* 0x000fe40009ffe4ff */
[----:B------:R-:W-:Y:S01]  /*7f1f0*/  IADD3 R15, P3, PT, R15, UR75, RZ ;  /* 0x0000004b0f0f7c10 */ /* 0x000fe2000ff7e0ff */
[----:B------:R-:W-:Y:S01]  /*7f200*/  STL [R1+0x182c], R12 ;  /* 0x00182c0c01007387 */ /* 0x000fe20000100800 */
[----:B---3--:R-:W-:-:S02]  /*7f210*/  IADD3.X R2, PT, PT, R2, UR8, RZ, P4, !PT ;  /* 0x0000000802027c10 */ /* 0x008fc4000a7fe4ff */
        /* <DEDUP_REMOVED lines=89> */
[----:B------:R0:W-:Y:S04]  /*7f7b0*/  STL [R1+0x17ac], R29 ;  /* 0x0017ac1d01007387 */ /* 0x0001e80000100800 */
[----:B0-----:R-:W2:Y:S04]  /*7f7c0*/  LDL.LU R29, [R1+0x173c] ;  /* 0x00173c00011d7983 */ /* 0x001ea80000300800 */
[----:B------:R-:W-:Y:S04]  /*7f7d0*/  STL [R1+0x17d8], R12 ;  /* 0x0017d80c01007387 */ /* 0x000fe80000100800 */
[----:B------:R-:W-:Y:S04]  /*7f7e0*/  STL [R1+0x17d0], R13 ;  /* 0x0017d00d01007387 */ /* 0x000fe80000100800 */
[----:B------:R-:W-:Y:S01]  /*7f7f0*/  STL [R1+0x17a4], R14 ;  /* 0x0017a40e01007387 */ /* 0x000fe20000100800 */
[----:B----4-:R-:W-:-:S02]  /*7f800*/  IADD3 R2, P1, PT, R2, UR75, RZ ;  /* 0x0000004b02027c10 */ /* 0x010fc4000ff3e0ff */
        /* <DEDUP_REMOVED lines=24> */
[----:B------:R-:W-:Y:S01]  /*7f990*/  IADD3.X R18, PT, PT, R18, UR8, RZ, P2, !PT ;  /* 0x0000000812127c10 */ /* 0x000fe200097fe4ff */
[----:B------:R-:W-:Y:S04]  /*7f9a0*/  STL [R1+0x17a0], R11 ;  /* 0x0017a00b01007387 */ /* 0x000fe80000100800 */
[----:B------:R-:W-:Y:S04]  /*7f9b0*/  STL [R1+0x1798], R16 ;  /* 0x0017981001007387 */ /* 0x000fe80000100800 */
[----:B------:R-:W-:Y:S01]  /*7f9c0*/  STL [R1+0x176c], R17 ;  /* 0x00176c1101007387 */ /* 0x000fe20000100800 */
[----:B---3--:R-:W-:-:S02]  /*7f9d0*/  IADD3 R19, P2, PT, R19, UR75, RZ ;  /* 0x0000004b13137c10 */ /* 0x008fc4000ff5e0ff */
        /* <DEDUP_REMOVED lines=89> */
[----:B------:R-:W-:Y:S04]  /*7ff70*/  STL [R1+0x16fc], R11 ;  /* 0x0016fc0b01007387 */ /* 0x000fe80000100800 */
[----:B------:R-:W-:Y:S04]  /*7ff80*/  STL [R1+0x16f4], R16 ;  /* 0x0016f41001007387 */ /* 0x000fe80000100800 */
[----:B------:R-:W-:Y:S01]  /*7ff90*/  STL [R1+0x1718], R17 ;  /* 0x0017181101007387 */ /* 0x000fe20000100800 */
[----:B----4-:R-:W-:-:S02]  /*7ffa0*/  IADD3.X R19, PT, PT, R19, UR8, RZ, P6, !PT ;  /* 0x0000000813137c10 */ /* 0x010fc4000b7fe4ff */
        /* <DEDUP_REMOVED lines=154> */
[----:B------:R-:W-:Y:S04]  /*80950*/  STL [R1+0x1634], R13 ;  /* 0x0016340d01007387 */ /* 0x000fe80000100800 */
[----:B------:R-:W-:Y:S04]  /*80960*/  STL [R1+0x1658], R14 ;  /* 0x0016580e01007387 */ /* 0x000fe80000100800 */
[----:B------:R-:W-:Y:S01]  /*80970*/  STL [R1+0x162c], R15 ;  /* 0x00162c0f01007387 */ /* 0x000fe20000100800 */
[----:B----4-:R-:W-:-:S02]  /*80980*/  IADD3.X R2, PT, PT, R2, UR8, RZ, P6, !PT ;  /* 0x0000000802027c10 */ /* 0x010fc4000b7fe4ff */
        /* <DEDUP_REMOVED lines=24> */
[----:B------:R-:W-:Y:S04]  /*80b10*/  STL [R1+0x1604], R11 ;  /* 0x0016040b01007387 */ /* 0x000fe80000100800 */
[----:B------:R-:W-:Y:S04]  /*80b20*/  STL [R1+0x15fc], R16 ;  /* 0x0015fc1001007387 */ /* 0x000fe80000100800 */
[----:B------:R-:W-:Y:S01]  /*80b30*/  STL [R1+0x1620], R17 ;  /* 0x0016201101007387 */ /* 0x000fe20000100800 */
[----:B---3--:R-:W-:-:S02]  /*80b40*/  IADD3.X R19, PT, PT, R19, UR8, RZ, P1, !PT ;  /* 0x0000000813137c10 */ /* 0x008fc40008ffe4ff */
        /* <DEDUP_REMOVED lines=1116> */
[----:B---3--:R-:W-:-:S02]  /*85110*/  IADD3.X R19, PT, PT, R19, UR8, RZ, P1, !PT ;  /* 0x0000000813137c10 */ /* 0x008fc40008ffe4ff */
        /* <DEDUP_REMOVED lines=827> */
[----:B------:R1:W-:Y:S04]  /*884d0*/  STL [R1+0x23c8], R10 ;  /* 0x0023c80a01007387 */ /* 0x0003e80000100800 */
[----:B0-----:R-:W4:Y:S01]  /*884e0*/  LDL.LU R0, [R1+0x23ac] ;  /* 0x0023ac0001007983 */ /* 0x001f220000300800 */
[----:B------:R-:W-:-:S02]  /*884f0*/  IADD3.X R16, PT, PT, R16, UR8, RZ, P1, !PT ;  /* 0x0000000810107c10 */ /* 0x000fc40008ffe4ff */
[----:B------:R-:W-:Y:S02]  /*88500*/  IADD3 R17, P1, PT, R17, UR75, RZ ;  /* 0x0000004b11117c10 */ /* 0x000fe4000ff3e0ff */
[----:B------:R-:W-:Y:S01]  /*88510*/  IADD3.X R18, PT, PT, R18, UR8, RZ, P2, !PT ;  /* 0x0000000812127c10 */ /* 0x000fe200097fe4ff */
[----:B------:R0:W-:Y:S04]  /*88520*/  STL [R1+0x23ec], R11 ;  /* 0x0023ec0b01007387 */ /* 0x0001e80000100800 */
[----:B------:R0:W-:Y:S04]  /*88530*/  STL [R1+0x23e4], R16 ;  /* 0x0023e41001007387 */ /* 0x0001e80000100800 */
[----:B------:R0:W-:Y:S01]  /*88540*/  STL [R1+0x23b8], R17 ;  /* 0x0023b81101007387 */ /* 0x0001e20000100800 */
[----:B---3--:R-:W-:-:S02]  /*88550*/  IADD3 R19, P2, PT, R19, UR75, RZ ;  /* 0x0000004b13137c10 */ /* 0x008fc4000ff5e0ff */
[----:B------:R-:W-:Y:S02]  /*88560*/  IADD3.X R20, PT, PT, R20, UR8, RZ, P3, !PT ;  /* 0x0000000814147c10 */ /* 0x000fe40009ffe4ff */
[----:B------:R-:W-:Y:S02]  /*88570*/  IADD3 R21, P3, PT, R21, UR75, RZ ;  /* 0x0000004b15157c10 */ /* 0x000fe4000ff7e0ff */
[----:B------:R-:W-:Y:S01]  /*88580*/  IADD3.X R22, PT, PT, R22, UR8, RZ, P4, !PT ;  /* 0x0000000816167c10 */ /* 0x000fe2000a7fe4ff */
[----:B------:R3:W-:Y:S01]  /*88590*/  STL [R1+0x23dc], R18 ;  /* 0x0023dc1201007387 */ /* 0x0007e20000100800 */
[----:B------:R-:W-:-:S03]  /*885a0*/  IADD3 R23, P4, PT, R23, UR75, RZ ;  /* 0x0000004b17177c10 */ /* 0x000fc6000ff9e0ff */
[----:B------:R0:W-:Y:S01]  /*885b0*/  STL [R1+0x23b0], R19 ;  /* 0x0023b01301007387 */ /* 0x0001e20000100800 */
[----:B------:R-:W-:-:S03]  /*885c0*/  IADD3.X R24, PT, PT, R24, UR8, RZ, P5, !PT ;  /* 0x0000000818187c10 */ /* 0x000fc6000affe4ff */
[----:B------:R0:W-:Y:S01]  /*885d0*/  STL [R1+0x23d4], R20 ;  /* 0x0023d41401007387 */ /* 0x0001e20000100800 */
[----:B------:R-:W-:-:S03]  /*885e0*/  IADD3 R25, P5, PT, R25, UR75, RZ ;  /* 0x0000004b19197c10 */ /* 0x000fc6000ffbe0ff */
[----:B------:R0:W-:Y:S04]  /*885f0*/  STL [R1+0x23a8], R21 ;  /* 0x0023a81501007387 */ /* 0x0001e80000100800 */
[----:B------:R0:W-:Y:S01]  /*88600*/  STL [R1+0x23cc], R22 ;  /* 0x0023cc1601007387 */ /* 0x0001e20000100800 */
[----:B------:R-:W-:-:S03]  /*88610*/  IADD3.X R26, PT, PT, R26, UR8, RZ, P6, !PT ;  /* 0x000000081a1a7c10 */ /* 0x000fc6000b7fe4ff */
[----:B------:R0:W-:Y:S04]  /*88620*/  STL [R1+0x23a0], R23 ;  /* 0x0023a01701007387 */ /* 0x0001e80000100800 */
[----:B------:R0:W-:Y:S04]  /*88630*/  STL [R1+0x23c4], R24 ;  /* 0x0023c41801007387 */ /* 0x0001e80000100800 */
[----:B------:R0:W-:Y:S04]  /*88640*/  STL [R1+0x2398], R25 ;  /* 0x0023981901007387 */ /* 0x0001e80000100800 */
[----:B------:R-:W4:Y:S04]  /*88650*/  LDL.LU R12, [R1+0x2380] ;  /* 0x00238000010c7983 */ /* 0x000f280000300800 */
[----:B------:R0:W-:Y:S04]  /*88660*/  STL [R1+0x23bc], R26 ;  /* 0x0023bc1a01007387 */ /* 0x0001e80000100800 */
[----:B------:R-:W4:Y:S01]  /*88670*/  LDL.LU R3, [R1+0x23a4] ;  /* 0x0023a40001037983 */ /* 0x000f220000300800 */
[----:B------:R-:W-:-:S02]  /*88680*/  IADD3 R27, P6, PT, R27, UR75, RZ ;  /* 0x0000004b1b1b7c10 */ /* 0x000fc4000ffde0ff */
[----:B------:R-:W-:-:S03]  /*88690*/  IADD3.X R28, PT, PT, R28, UR8, RZ, P1, !PT ;  /* 0x000000081c1c7c10 */ /* 0x000fc60008ffe4ff */
[----:B------:R0:W-:Y:S04]  /*886a0*/  STL [R1+0x2390], R27 ;  /* 0x0023901b01007387 */ /* 0x0001e80000100800 */
[----:B------:R0:W-:Y:S04]  /*886b0*/  STL [R1+0x23b4], R28 ;  /* 0x0023b41c01007387 */ /* 0x0001e80000100800 */
[----:B------:R-:W4:Y:S04]  /*886c0*/  LDL.LU R13, [R1+0x2378] ;  /* 0x00237800010d7983 */ /* 0x000f280000300800 */
[----:B------:R-:W4:Y:S04]  /*886d0*/  LDL.LU R14, [R1+0x239c] ;  /* 0x00239c00010e7983 */ /* 0x000f280000300800 */
[----:B------:R-:W4:Y:S01]  /*886e0*/  LDL.LU R15, [R1+0x2370] ;  /* 0x00237000010f7983 */ /* 0x000f220000300800 */
[----:B--2---:R-:W-:-:S05]  /*886f0*/  IADD3 R29, P1, PT, R29, UR75, RZ ;  /* 0x0000004b1d1d7c10 */ /* 0x004fca000ff3e0ff */
        /* <DEDUP_REMOVED lines=8> */
[----:B-1----:R-:W4:Y:S04]  /*88780*/  LDL.LU R10, [R1+0x1b6c] ;  /* 0x001b6c00010a7983 */ /* 0x002f280000300800 */
[----:B0-----:R-:W4:Y:S04]  /*88790*/  LDL.LU R11, [R1+0x2374] ;  /* 0x00237400010b7983 */ /* 0x001f280000300800 */
[----:B------:R-:W4:Y:S04]  /*887a0*/  LDL.LU R16, [R1+0x1b84] ;  /* 0x001b840001107983 */ /* 0x000f280000300800 */
[----:B------:R-:W4:Y:S04]  /*887b0*/  LDL.LU R17, [R1+0x236c] ;  /* 0x00236c0001117983 */ /* 0x000f280000300800 */
[----:B---3--:R-:W3:Y:S04]  /*887c0*/  LDL.LU R18, [R1+0x2350] ;  /* 0x0023500001127983 */ /* 0x008ee80000300800 */
[----:B------:R-:W3:Y:S04]  /*887d0*/  LDL.LU R19, [R1+0x2364] ;  /* 0x0023640001137983 */ /* 0x000ee80000300800 */
[----:B------:R-:W3:Y:S01]  /*887e0*/  LDL.LU R20, [R1+0x234c] ;  /* 0x00234c0001147983 */ /* 0x000ee20000300800 */
        /* <DEDUP_REMOVED lines=10> */
[----:B--2---:R-:W2:Y:S04]  /*88890*/  LDL.LU R29, [R1+0x1b68] ;  /* 0x001b6800011d7983 */ /* 0x004ea80000300800 */
[----:B0-----:R-:W2:Y:S01]  /*888a0*/  LDL.LU R0, [R1+0x2334] ;  /* 0x0023340001007983 */ /* 0x001ea20000300800 */
[----:B------:R-:W-:-:S05]  /*888b0*/  IADD3.X R3, PT, PT, R3, UR8, RZ, P3, !PT ;  /* 0x0000000803037c10 */ /* 0x000fca0009ffe4ff */
[----:B------:R0:W-:Y:S02]  /*888c0*/  STL [R1+0x23a4], R3 ;  /* 0x0023a40301007387 */ /* 0x0001e40000100800 */
[----:B0-----:R-:W0:Y:S01]  /*888d0*/  LDC R3, c[0x0][0x3ac] ;  /* 0x0000eb00ff037b82 */ /* 0x001e220000000800 */
        /* <DEDUP_REMOVED lines=8> */
[----:B0-----:R-:W-:Y:S01]  /*88960*/  IMAD.SHL.U32 R3, R3, 0x80, RZ ;  /* 0x0000008003037824 */ /* 0x001fe200078e00ff */
[----:B------:R-:W-:-:S02]  /*88970*/  IADD3.X R2, PT, PT, R2, UR8, RZ, P5, !PT ;  /* 0x0000000802027c10 */ /* 0x000fc4000affe4ff */
[----:B------:R-:W-:Y:S02]  /*88980*/  IADD3 R4, P5, PT, R4, UR75, RZ ;  /* 0x0000004b04047c10 */ /* 0x000fe4000ffbe0ff */
[----:B------:R-:W-:Y:S02]  /*88990*/  IADD3.X R5, PT, PT, R5, UR8, RZ, P6, !PT ;  /* 0x0000000805057c10 */ /* 0x000fe4000b7fe4ff */
[----:B------:R-:W-:Y:S02]  /*889a0*/  IADD3 R6, P6, PT, R3, R6, RZ ;  /* 0x0000000603067210 */ /* 0x000fe40007fde0ff */
[----:B------:R-:W-:Y:S01]  /*889b0*/  IADD3.X R7, PT, PT, R7, UR8, RZ, P1, !PT ;  /* 0x0000000807077c10 */ /* 0x000fe20008ffe4ff */
[----:B------:R0:W-:Y:S01]  /*889c0*/  STL [R1+0x2394], R2 ;  /* 0x0023940201007387 */ /* 0x0001e20000100800 */
[----:B------:R-:W-:-:S03]  /*889d0*/  IADD3 R8, P1, PT, R3, R8, RZ ;  /* 0x0000000803087210 */ /* 0x000fc60007f3e0ff */
[----:B------:R-:W-:Y:S01]  /*889e0*/  STL [R1+0x2368], R4 ;  /* 0x0023680401007387 */ /* 0x000fe20000100800 */
[----:B------:R-:W-:-:S03]  /*889f0*/  IADD3.X R9, PT, PT, R9, UR8, RZ, P2, !PT ;  /* 0x0000000809097c10 */ /* 0x000fc600097fe4ff */
[----:B------:R-:W-:Y:S01]  /*88a00*/  STL [R1+0x238c], R5 ;  /* 0x00238c0501007387 */ /* 0x000fe20000100800 */
[----:B------:R-:W-:-:S03]  /*88a10*/  IADD3 R10, P2, PT, R3, R10, RZ ;  /* 0x0000000a030a7210 */ /* 0x000fc60007f5e0ff */
[----:B------:R-:W-:Y:S01]  /*88a20*/  STL [R1+0x2360], R6 ;  /* 0x0023600601007387 */ /* 0x000fe20000100800 */
[----:B------:R-:W-:-:S03]  /*88a30*/  IADD3.X R11, PT, PT, R11, UR8, RZ, P3, !PT ;  /* 0x000000080b0b7c10 */ /* 0x000fc60009ffe4ff */
[----:B------:R-:W-:Y:S01]  /*88a40*/  STL [R1+0x2384], R7 ;  /* 0x0023840701007387 */ /* 0x000fe20000100800 */
[----:B------:R-:W-:Y:S02]  /*88a50*/  IADD3 R16, P3, PT, R3, R16, RZ ;  /* 0x0000001003107210 */ /* 0x000fe40007f7e0ff */
[----:B0-----:R-:W-:Y:S01]  /*88a60*/  SHF.R.S32.HI R2, RZ, 0x1f, R3 ;  /* 0x0000001fff027819 */ /* 0x001fe20000011403 */
[----:B------:R-:W-:Y:S01]  /*88a70*/  STL [R1+0x2358], R8 ;  /* 0x0023580801007387 */ /* 0x000fe20000100800 */
[----:B------:R-:W-:-:S03]  /*88a80*/  IADD3.X R17, PT, PT, R17, UR8, RZ, P4, !PT ;  /* 0x0000000811117c10 */ /* 0x000fc6000a7fe4ff */
[----:B------:R-:W-:Y:S01]  /*88a90*/  STL [R1+0x237c], R9 ;  /* 0x00237c0901007387 */ /* 0x000fe20000100800 */
[----:B---3--:R-:W-:-:S03]  /*88aa0*/  IADD3 R18, P4, PT, R3, R18, RZ ;  /* 0x0000001203127210 */ /* 0x008fc60007f9e0ff */
[----:B------:R-:W-:Y:S01]  /*88ab0*/  STL [R1+0x1b6c], R10 ;  /* 0x001b6c0a01007387 */ /* 0x000fe20000100800 */
[----:B------:R-:W-:-:S03]  /*88ac0*/  IADD3.X R19, PT, PT, R19, UR8, RZ, P5, !PT ;  /* 0x0000000813137c10 */ /* 0x000fc6000affe4ff */
[----:B------:R-:W-:Y:S01]  /*88ad0*/  STL [R1+0x2374], R11 ;  /* 0x0023740b01007387 */ /* 0x000fe20000100800 */
[----:B------:R-:W-:-:S03]  /*88ae0*/  IADD3 R20, P5, PT, R3, R20, RZ ;  /* 0x0000001403147210 */ /* 0x000fc60007fbe0ff */
[----:B------:R-:W-:Y:S04]  /*88af0*/  STL [R1+0x1b84], R16 ;  /* 0x001b841001007387 */ /* 0x000fe80000100800 */
[----:B------:R-:W-:Y:S04]  /*88b00*/  STL [R1+0x236c], R17 ;  /* 0x00236c1101007387 */ /* 0x000fe80000100800 */
[----:B------:R-:W-:Y:S04]  /*88b10*/  STL [R1+0x2350], R18 ;  /* 0x0023501201007387 */ /* 0x000fe80000100800 */
[----:B------:R-:W-:Y:S04]  /*88b20*/  STL [R1+0x2364], R19 ;  /* 0x0023641301007387 */ /* 0x000fe80000100800 */
[----:B------:R-:W-:Y:S01]  /*88b30*/  STL [R1+0x234c], R20 ;  /* 0x00234c1401007387 */ /* 0x000fe20000100800 */
[C---:B----4-:R-:W-:Y:S01]  /*88b40*/  IMAD.X R21, R2.reuse, 0x1, R21, P6 ;  /* 0x0000000102157824 */ /* 0x050fe200030e0615 */
[C---:B------:R-:W-:Y:S01]  /*88b50*/  IADD3 R22, P6, PT, R3.reuse, R22, RZ ;  /* 0x0000001603167210 */ /* 0x040fe20007fde0ff */
[C---:B------:R-:W-:Y:S01]  /*88b60*/  IMAD.X R23, R2.reuse, 0x1, R23, P1 ;  /* 0x0000000102177824 */ /* 0x040fe200008e0617 */
[C---:B------:R-:W-:Y:S01]  /*88b70*/  IADD3 R24, P1, PT, R3.reuse, R24, RZ ;  /* 0x0000001803187210 */ /* 0x040fe20007f3e0ff */
[----:B------:R-:W-:Y:S01]  /*88b80*/  IMAD.X R25, R2, 0x1, R25, P2 ;  /* 0x0000000102197824 */ /* 0x000fe200010e0619 */
[----:B------:R-:W-:Y:S01]  /*88b90*/  STL [R1+0x235c], R21 ;  /* 0x00235c1501007387 */ /* 0x000fe20000100800 */
[----:B------:R-:W-:-:S03]  /*88ba0*/  IADD3 R26, P2, PT, R3, R26, RZ ;  /* 0x0000001a031a7210 */ /* 0x000fc60007f5e0ff */
[----:B------:R-:W-:Y:S01]  /*88bb0*/  STL [R1+0x2348], R22 ;  /* 0x0023481601007387 */ /* 0x000fe20000100800 */
[----:B------:R-:W-:-:S03]  /*88bc0*/  IMAD.X R27, R2, 0x1, R27, P3 ;  /* 0x00000001021b7824 */ /* 0x000fc600018e061b */
[----:B------:R-:W-:Y:S04]  /*88bd0*/  STL [R1+0x2354], R23 ;  /* 0x0023541701007387 */ /* 0x000fe80000100800 */
[----:B------:R-:W-:Y:S01]  /*88be0*/  STL [R1+0x2344], R24 ;  /* 0x0023441801007387 */ /* 0x000fe20000100800 */
[----:B------:R-:W-:-:S03]  /*88bf0*/  IADD3 R28, P3, PT, R3, R28, RZ ;  /* 0x0000001c031c7210 */ /* 0x000fc60007f7e0ff */
[----:B------:R-:W-:Y:S01]  /*88c00*/  STL [R1+0x1324], R25 ;  /* 0x0013241901007387 */ /* 0x000fe20000100800 */
[----:B--2---:R-:W-:-:S03]  /*88c10*/  IMAD.X R29, R2, 0x1, R29, P4 ;  /* 0x00000001021d7824 */ /* 0x004fc600020e061d */
[----:B------:R-:W-:Y:S04]  /*88c20*/  STL [R1+0x2340], R26 ;  /* 0x0023401a01007387 */ /* 0x000fe80000100800 */
[----:B------:R-:W-:Y:S04]  /*88c30*/  STL [R1+0x1b58], R27 ;  /* 0x001b581b01007387 */ /* 0x000fe80000100800 */
[----:B------:R0:W-:Y:S01]  /*88c40*/  STL [R1+0x2f04], R3 ;  /* 0x002f040301007387 */ /* 0x0001e20000100800 */
[----:B------:R-:W-:-:S03]  /*88c50*/  IADD3 R0, P4, PT, R3, R0, RZ ;  /* 0x0000000003007210 */ /* 0x000fc60007f9e0ff */
[----:B------:R-:W-:Y:S04]  /*88c60*/  STL [R1+0x233c], R28 ;  /* 0x00233c1c01007387 */ /* 0x000fe80000100800 */
[----:B0-----:R-:W2:Y:S04]  /*88c70*/  LDL.LU R3, [R1+0x1b64] ;  /* 0x001b640001037983 */ /* 0x001ea80000300800 */
[----:B------:R-:W-:Y:S04]  /*88c80*/  STL [R1+0x1b68], R29 ;  /* 0x001b681d01007387 */ /* 0x000fe80000100800 */
[----:B------:R-:W3:Y:S04]  /*88c90*/  LDL.LU R12, [R1+0x1b5c] ;  /* 0x001b5c00010c7983 */ /* 0x000ee80000300800 */
[----:B------:R-:W-:Y:S04]  /*88ca0*/  STL [R1+0x2334], R0 ;  /* 0x0023340001007387 */ /* 0x000fe80000100800 */
[----:B---3--:R0:W-:Y:S04]  /*88cb0*/  STL [R1+0x2ef8], R12 ;  /* 0x002ef80c01007387 */ /* 0x0081e80000100800 */
[----:B0-----:R-:W3:Y:S04]  /*88cc0*/  LDL.LU R12, [R1+0x2324] ;  /* 0x00232400010c7983 */ /* 0x001ee80000300800 */
[----:B---3--:R0:W-:Y:S04]  /*88cd0*/  STL [R1+0x2efc], R12 ;  /* 0x002efc0c01007387 */ /* 0x0081e80000100800 */
[----:B0-----:R-:W3:Y:S01]  /*88ce0*/  LDL.LU R12, [R1+0x1b60] ;  /* 0x001b6000010c7983 */ /* 0x001ee20000300800 */
[----:B--2---:R-:W-:-:S03]  /*88cf0*/  IMAD.X R3, R2, 0x1, R3, P5 ;  /* 0x0000000102037824 */ /* 0x004fc600028e0603 */
[----:B---3--:R0:W-:Y:S04]  /*88d00*/  STL [R1+0x2f00], R12 ;  /* 0x002f000c01007387 */ /* 0x0081e80000100800 */
        /* <DEDUP_REMOVED lines=28> */
[----:B0-----:R-:W2:Y:S02]  /*88ed0*/  LDL.LU R3, [R1+0x2f04] ;  /* 0x002f040001037983 */ /* 0x001ea40000300800 */
[----:B--2---:R-:W-:-:S05]  /*88ee0*/  IADD3 R12, P5, PT, R3, R12, RZ ;  /* 0x0000000c030c7210 */ /* 0x004fca0007fbe0ff */
[----:B------:R0:W-:Y:S04]  /*88ef0*/  STL [R1+0x232c], R12 ;  /* 0x00232c0c01007387 */ /* 0x0001e80000100800 */
[----:B0-----:R-:W2:Y:S02]  /*88f00*/  LDL.LU R12, [R1+0x2f00] ;  /* 0x002f0000010c7983 */ /* 0x001ea40000300800 */
[----:B--2---:R-:W-:-:S05]  /*88f10*/  IMAD.X R12, R2, 0x1, R12, P6 ;  /* 0x00000001020c7824 */ /* 0x004fca00030e060c */
[----:B------:R0:W-:Y:S04]  /*88f20*/  STL [R1+0x1b60], R12 ;  /* 0x001b600c01007387 */ /* 0x0001e80000100800 */
[----:B0-----:R-:W2:Y:S02]  /*88f30*/  LDL.LU R12, [R1+0x2efc] ;  /* 0x002efc00010c7983 */ /* 0x001ea40000300800 */
[----:B--2---:R-:W-:-:S05]  /*88f40*/  IADD3 R12, P6, PT, R3, R12, RZ ;  /* 0x0000000c030c7210 */ /* 0x004fca0007fde0ff */
[----:B------:R0:W-:Y:S04]  /*88f50*/  STL [R1+0x2324], R12 ;  /* 0x0023240c01007387 */ /* 0x0001e80000100800 */
[----:B0-----:R-:W2:Y:S01]  /*88f60*/  LDL.LU R12, [R1+0x2ef8] ;  /* 0x002ef800010c7983 */ /* 0x001ea20000300800 */
[C---:B----4-:R-:W-:Y:S01]  /*88f70*/  IMAD.X R14, R2.reuse, 0x1, R14, P2 ;  /* 0x00000001020e7824 */ /* 0x050fe200010e060e */
[C---:B------:R-:W-:Y:S01]  /*88f80*/  IADD3 R15, P2, PT, R3.reuse, R15, RZ ;  /* 0x0000000f030f7210 */ /* 0x040fe20007f5e0ff */
[C---:B------:R-:W-:Y:S01]  /*88f90*/  IMAD.X R4, R2.reuse, 0x1, R4, P3 ;  /* 0x0000000102047824 */ /* 0x040fe200018e0604 */
        /* <DEDUP_REMOVED lines=16> */
[----:B------:R-:W-:Y:S01]  /*890a0*/  IADD3 R27, P6, PT, R3, R27, RZ ;  /* 0x0000001b031b7210 */ /* 0x000fe20007fde0ff */
[----:B------:R-:W-:-:S02]  /*890b0*/  IMAD.X R0, R2, 0x1, R0, P2 ;  /* 0x0000000102007824 */ /* 0x000fc400010e0600 */
[----:B--2---:R-:W-:Y:S01]  /*890c0*/  IMAD.X R12, R2, 0x1, R12, P1 ;  /* 0x00000001020c7824 */ /* 0x004fe200008e060c */
[----:B---3--:R-:W-:-:S04]  /*890d0*/  IADD3 R13, P1, PT, R3, R13, RZ ;  /* 0x0000000d030d7210 */ /* 0x008fc80007f3e0ff */
        /* <DEDUP_REMOVED lines=8> */
[----:B------:R-:W-:-:S03]  /*89160*/  IMAD.X R16, R2, 0x1, R16, P1 ;  /* 0x0000000102107824 */ /* 0x000fc600008e0610 */
[----:B------:R-:W-:Y:S01]  /*89170*/  STL [R1+0x2328], R8 ;  /* 0x0023280801007387 */ /* 0x000fe20000100800 */
[----:B------:R-:W-:-:S03]  /*89180*/  IADD3 R17, P1, PT, R3, R17, RZ ;  /* 0x0000001103117210 */ /* 0x000fc60007f3e0ff */
        /* <DEDUP_REMOVED lines=17> */
[----:B------:R0:W-:Y:S04]  /*892a0*/  STL [R1+0x2ef4], R2 ;  /* 0x002ef40201007387 */ /* 0x0001e80000100800 */
        /* <DEDUP_REMOVED lines=9> */
[----:B--2---:R-:W-:-:S03]  /*89340*/  IADD3 R2, P2, PT, R3, R2, RZ ;  /* 0x0000000203027210 */ /* 0x004fc60007f5e0ff */
        /* <DEDUP_REMOVED lines=30> */
[----:B--2---:R-:W-:-:S05]  /*89530*/  IMAD.X R12, R2, 0x1, R12, P3 ;  /* 0x00000001020c7824 */ /* 0x004fca00018e060c */
[----:B------:R0:W-:Y:S04]  /*89540*/  STL [R1+0x22d8], R12 ;  /* 0x0022d80c01007387 */ /* 0x0001e80000100800 */
[----:B0-----:R-:W2:Y:S02]  /*89550*/  LDL.LU R12, [R1+0x2ef0] ;  /* 0x002ef000010c7983 */ /* 0x001ea40000300800 */
[----:B--2---:R-:W-:-:S05]  /*89560*/  IADD3 R12, P3, PT, R3, R12, RZ ;  /* 0x0000000c030c7210 */ /* 0x004fca0007f7e0ff */
[----:B------:R0:W-:Y:S04]  /*89570*/  STL [R1+0x22ac], R12 ;  /* 0x0022ac0c01007387 */ /* 0x0001e80000100800 */
[----:B0-----:R-:W2:Y:S02]  /*89580*/  LDL.LU R12, [R1+0x2eec] ;  /* 0x002eec00010c7983 */ /* 0x001ea40000300800 */
[----:B--2---:R-:W-:-:S05]  /*89590*/  IMAD.X R12, R2, 0x1, R12, P4 ;  /* 0x00000001020c7824 */ /* 0x004fca00020e060c */
[----:B------:R0:W-:Y:S04]  /*895a0*/  STL [R1+0x22d0], R12 ;  /* 0x0022d00c01007387 */ /* 0x0001e80000100800 */
[----:B0-----:R-:W2:Y:S01]  /*895b0*/  LDL.LU R12, [R1+0x2ee8] ;  /* 0x002ee800010c7983 */ /* 0x001ea20000300800 */
[C---:B---3--:R-:W-:Y:S01]  /*895c0*/  IMAD.X R13, R2.reuse, 0x1, R13, P5 ;  /* 0x00000001020d7824 */ /* 0x048fe200028e060d */
[C---:B----4-:R-:W-:Y:S01]  /*895d0*/  IADD3 R14, P5, PT, R3.reuse, R14, RZ ;  /* 0x0000000e030e7210 */ /* 0x050fe20007fbe0ff */
        /* <DEDUP_REMOVED lines=18> */
[----:B------:R-:W-:Y:S01]  /*89700*/  IMAD.X R29, R2, 0x1, R29, P5 ;  /* 0x00000001021d7824 */ /* 0x000fe200028e061d */
[----:B------:R-:W-:-:S02]  /*89710*/  IADD3 R0, P5, PT, R3, R0, RZ ;  /* 0x0000000003007210 */ /* 0x000fc40007fbe0ff */
[----:B--2---:R-:W-:-:S05]  /*89720*/  IADD3 R12, P4, PT, R3, R12, RZ ;  /* 0x0000000c030c7210 */ /* 0x004fca0007f9e0ff */
        /* <DEDUP_REMOVED lines=22> */
[----:B------:R-:W-:Y:S04]  /*89890*/  STL [R1+0x2280], R23 ;  /* 0x0022801701007387 */ /* 0x000fe80000100800 */
[----:B------:R-:W-:Y:S01]  /*898a0*/  STL [R1+0x2254], R24 ;  /* 0x0022541801007387 */ /* 0x000fe20000100800 */
[----:B------:R-:W-:-:S03]  /*898b0*/  IADD3 R28, P4, PT, R3, R28, RZ ;  /* 0x0000001c031c7210 */ /* 0x000fc60007f9e0ff */
[----:B------:R-:W-:Y:S04]  /*898c0*/  STL [R1+0x2278], R25 ;  /* 0x0022781901007387 */ /* 0x000fe80000100800 */
        /* <DEDUP_REMOVED lines=1319> */
[----:B------:R0:W-:Y:S04]  /*8eb40*/  STL [R1+0x1c18], R0 ;  /* 0x001c180001007387 */ /* 0x0001e80000100800 */
[----:B0-----:R-:W3:Y:S04]  /*8eb50*/  LDL.LU R0, [R1+0x1bdc] ;  /* 0x001bdc0001007983 */ /* 0x001ee80000300800 */
        /* <DEDUP_REMOVED lines=63> */
[C---:B------:R-:W-:Y:S02]  /*8ef50*/  IMAD.X R26, R2.reuse, 0x1, R26, P6 ;  /* 0x00000001021a7824 */ /* 0x040fe400030e061a */
[C---:B------:R-:W-:Y:S02]  /*8ef60*/  IMAD.X R27, R2.reuse, 0x1, R27, P1 ;  /* 0x00000001021b7824 */ /* 0x040fe400008e061b */
[C---:B------:R-:W-:Y:S02]  /*8ef70*/  IMAD.X R29, R2.reuse, 0x1, R29, P3 ;  /* 0x00000001021d7824 */ /* 0x040fe400018e061d */
[----:B------:R-:W-:Y:S01]  /*8ef80*/  IMAD.X R28, R2, 0x1, R28, P2 ;  /* 0x00000001021c7824 */ /* 0x000fe200010e061c */
[----:B--2---:R-:W-:-:S05]  /*8ef90*/  IADD3 R0, P5, PT, R3, R0, RZ ;  /* 0x0000000003007210 */ /* 0x004fca0007fbe0ff */
[----:B------:R0:W-:Y:S01]  /*8efa0*/  STL [R1+0x1bdc], R0 ;  /* 0x001bdc0001007387 */ /* 0x0001e20000100800 */
[C---:B------:R-:W-:Y:S01]  /*8efb0*/  IMAD.X R10, R2.reuse, 0x1, R10, P5 ;  /* 0x00000001020a7824 */ /* 0x040fe200028e060a */
[----:B------:R-:W-:Y:S02]  /*8efc0*/  IADD3 R11, P5, PT, R3, R11, RZ ;  /* 0x0000000b030b7210 */ /* 0x000fe40007fbe0ff */
[----:B0-----:R2:W5:Y:S04]  /*8efd0*/  LDL.LU R0, [R1+0x2e04] ;  /* 0x002e040001007983 */ /* 0x0015680000300800 */
[----:B------:R2:W-:Y:S04]  /*8efe0*/  STL [R1+0x1c00], R12 ;  /* 0x001c000c01007387 */ /* 0x0005e80000100800 */
        /* <DEDUP_REMOVED lines=15> */
[----:B------:R2:W-:Y:S01]  /*8f0e0*/  STL [R1+0x1bc0], R20 ;  /* 0x001bc01401007387 */ /* 0x0005e20000100800 */
[----:B------:R-:W-:-:S03]  /*8f0f0*/  IMAD.X R25, R2, 0x1, R25, P5 ;  /* 0x0000000102197824 */ /* 0x000fc600028e0619 */
        /* <DEDUP_REMOVED lines=9> */
[----:B------:R-:W-:Y:S05]  /*8f190*/  @P0 BRA `(.L_x_1) ;  /* 0xfffff90000440947 */ /* 0x000fea000383ffff */
.L_x_0:
[----:B--2---:R-:W2:Y:S01]  /*8f1a0*/  LDL.LU R24, [R1+0xbcc] ;  /* 0x000bcc0001187983 */ /* 0x004ea20000300800 */
[----:B------:R-:W1:Y:S01]  /*8f1b0*/  LDCU.64 UR32, c[0x0][0x398] ;  /* 0x00007300ff2077ac */ /* 0x000e620008000a00 */
[----:B------:R-:W3:Y:S01]  /*8f1c0*/  LDCU.64 UR42, c[0x0][0x398] ;  /* 0x00007300ff2a77ac */ /* 0x000ee20008000a00 */
[----:B------:R-:W4:Y:S01]  /*8f1d0*/  LDCU.64 UR36, c[0x0][0x398] ;  /* 0x00007300ff2477ac */ /* 0x000f220008000a00 */
[----:B------:R-:W0:Y:S01]  /*8f1e0*/  LDCU.64 UR34, c[0x0][0x398] ;  /* 0x00007300ff2277ac */ /* 0x000e220008000a00 */
[----:B------:R-:W0:Y:S01]  /*8f1f0*/  LDCU.64 UR38, c[0x0][0x398] ;  /* 0x00007300ff2677ac */ /* 0x000e220008000a00 */
[----:B------:R-:W0:Y:S01]  /*8f200*/  S2UR UR5, SR_CgaCtaId ;  /* 0x00000000000579c3 */ /* 0x000e220000008800 */
[----:B------:R-:W-:Y:S01]  /*8f210*/  UMOV UR4, 0x400 ;  /* 0x0000040000047882 */ /* 0x000fe20000000000 */
[----:B------:R-:W0:Y:S01]  /*8f220*/  LDCU UR48, c[0x0][0x3b4] ;  /* 0x00007680ff3077ac */ /* 0x000e220008000800 */
[----:B------:R-:W0:Y:S01]  /*8f230*/  LDCU.64 UR44, c[0x0][0x390] ;  /* 0x00007200ff2c77ac */ /* 0x000e220008000a00 */
[----:B------:R-:W0:Y:S01]  /*8f240*/  LDCU UR49, c[0x0][0x3b4] ;  /* 0x00007680ff3177ac */ /* 0x000e220008000800 */
[----:B------:R-:W0:Y:S01]  /*8f250*/  LDCU.64 UR46, c[0x0][0x390] ;  /* 0x00007200ff2e77ac */ /* 0x000e220008000a00 */
        /* <DEDUP_REMOVED lines=54> */
[----:B--2---:R2:W-:Y:S04]  /*8f5c0*/  STL [R1+0x335c], R24 ;  /* 0x00335c1801007387 */ /* 0x0045e80000100800 */
[----:B--2---:R-:W2:Y:S01]  /*8f5d0*/  LDL.LU R24, [R1+0x970] ;  /* 0x0009700001187983 */ /* 0x004ea20000300800 */
[----:B------:R-:W-:Y:S06]  /*8f5e0*/  BAR.SYNC.DEFER_BLOCKING 0x0 ;  /* 0x0000000000007b1d */ /* 0x000fec0000010000 */
[----:B--2---:R2:W-:Y:S04]  /*8f5f0*/  STL [R1+0x3360], R24 ;  /* 0x0033601801007387 */ /* 0x0045e80000100800 */
[----:B--2---:R-:W2:Y:S04]  /*8f600*/  LDL.LU R24, [R1+0x96c] ;  /* 0x00096c0001187983 */ /* 0x004ea80000300800 */
        /* <DEDUP_REMOVED lines=14> */
[----:B------:R-:W2:Y:S04]  /*8f6f0*/  LDL.LU R23, [R1+0xbe0] ;  /* 0x000be00001177983 */ /* 0x000ea80000300800 */
        /* <DEDUP_REMOVED lines=13> */
[----:B------:R-:W2:Y:S04]  /*8f7d0*/  LDL.LU R21, [R1+0xbe8] ;  /* 0x000be80001157983 */ /* 0x000ea80000300800 */
[----:B------:R-:W2:Y:S04]  /*8f7e0*/  LDL.LU R20, [R1+0xbec] ;  /* 0x000bec0001147983 */ /* 0x000ea80000300800 */
[----:B------:R-:W2:Y:S04]  /*8f7f0*/  LDL.LU R4, [R1+0xce0] ;  /* 0x000ce00001047983 */ /* 0x000ea80000300800 */
[----:B------:R-:W2:Y:S04]  /*8f800*/  LDL.LU R3, [R1+0xce4] ;  /* 0x000ce40001037983 */ /* 0x000ea80000300800 */
[----:B------:R0:W-:Y:S04]  /*8f810*/  STL [R1+0x3030], R2 ;  /* 0x0030300201007387 */ /* 0x0001e80000100800 */
[----:B0-----:R-:W2:Y:S04]  /*8f820*/  LDL.LU R2, [R1+0xbc8] ;  /* 0x000bc80001027983 */ /* 0x001ea80000300800 */
[----:B-----5:R0:W-:Y:S04]  /*8f830*/  STL [R1+0x302c], R0 ;  /* 0x00302c0001007387 */ /* 0x0201e80000100800 */
[----:B0-----:R-:W2:Y:S04]  /*8f840*/  LDL.LU R0, [R1+0xbc4] ;  /* 0x000bc40001007983 */ /* 0x001ea80000300800 */
[----:B------:R0:W-:Y:S04]  /*8f850*/  STL [R1+0x3028], R16 ;  /* 0x0030281001007387 */ /* 0x0001e80000100800 */
[----:B0-----:R-:W2:Y:S04]  /*8f860*/  LDL.LU R16, [R1+0xbc0] ;  /* 0x000bc00001107983 */ /* 0x001ea80000300800 */
[----:B------:R0:W-:Y:S04]  /*8f870*/  STL [R1+0x2f4c], R5 ;  /* 0x002f4c0501007387 */ /* 0x0001e80000100800 */
[----:B0-----:R-:W2:Y:S04]  /*8f880*/  LDL.LU R5, [R1+0xabc] ;  /* 0x000abc0001057983 */ /* 0x001ea80000300800 */
[----:B------:R0:W-:Y:S04]  /*8f890*/  STL [R1+0x2f48], R25 ;  /* 0x002f481901007387 */ /* 0x0001e80000100800 */
[----:B0-----:R-:W2:Y:S04]  /*8f8a0*/  LDL.LU R25, [R1+0xab8] ;  /* 0x000ab80001197983 */ /* 0x001ea80000300800 */
[----:B------:R0:W-:Y:S04]  /*8f8b0*/  STL.64 [R1+0x2ee0], R6 ;  /* 0x002ee00601007387 */ /* 0x0001e80000100a00 */
[----:B0-----:R-:W2:Y:S04]  /*8f8c0*/  LDL.LU R6, [R1+0xab0] ;  /* 0x000ab00001067983 */ /* 0x001ea80000300800 */
[----:B------:R-:W2:Y:S04]  /*8f8d0*/  LDL.LU R7, [R1+0xab4] ;  /* 0x000ab40001077983 */ /* 0x000ea80000300800 */
[----:B------:R0:W-:Y:S04]  /*8f8e0*/  STL.64 [R1+0x2ed8], R12 ;  /* 0x002ed80c01007387 */ /* 0x0001e80000100a00 */
[----:B0-----:R-:W2:Y:S04]  /*8f8f0*/  LDL.LU R12, [R1+0xaa8] ;  /* 0x000aa800010c7983 */ /* 0x001ea80000300800 */
[----:B------:R-:W2:Y:S04]  /*8f900*/  LDL.LU R13, [R1+0xaac] ;  /* 0x000aac00010d7983 */ /* 0x000ea80000300800 */
[----:B------:R0:W-:Y:S04]  /*8f910*/  STL.64 [R1+0x2ed0], R8 ;  /* 0x002ed00801007387 */ /* 0x0001e80000100a00 */
[----:B0-----:R-:W2:Y:S04]  /*8f920*/  LDL.LU R8, [R1+0xaa4] ;  /* 0x000aa40001087983 */ /* 0x001ea80000300800 */
[----:B------:R0:W-:Y:S04]  /*8f930*/  STL.64 [R1+0x2ec8], R10 ;  /* 0x002ec80a01007387 */ /* 0x0001e80000100a00 */
[----:B0-----:R-:W2:Y:S04]  /*8f940*/  LDL.LU R10, [R1+0x9ac] ;  /* 0x0009ac00010a7983 */ /* 0x001ea80000300800 */
[----:B------:R-:W2:Y:S04]  /*8f950*/  LDL.LU R11, [R1+0xaa0] ;  /* 0x000aa000010b7983 */ /* 0x000ea80000300800 */
[----:B------:R0:W-:Y:S04]  /*8f960*/  STL [R1+0x2f08], R9 ;  /* 0x002f080901007387 */ /* 0x0001e80000100800 */
[----:B0-----:R-:W2:Y:S04]  /*8f970*/  LDL.LU R9, [R1+0x9a8] ;  /* 0x0009a80001097983 */ /* 0x001ea80000300800 */
[----:B------:R0:W-:Y:S04]  /*8f980*/  STL [R1+0x2ec0], R26 ;  /* 0x002ec01a01007387 */ /* 0x0001e80000100800 */
[----:B0-----:R-:W2:Y:S04]  /*8f990*/  LDL.LU R26, [R1+0x844] ;  /* 0x00084400011a7983 */ /* 0x001ea80000300800 */
[----:B------:R0:W-:Y:S04]  /*8f9a0*/  STL.64 [R1+0x2eb8], R14 ;  /* 0x002eb80e01007387 */ /* 0x0001e80000100a00 */
[----:B0-----:R-:W3:Y:S04]  /*8f9b0*/  LDL.LU R14, [R1+0x9a0] ;  /* 0x0009a000010e7983 */ /* 0x001ee80000300800 */
[----:B------:R-:W3:Y:S04]  /*8f9c0*/  LDL.LU R15, [R1+0x9a4] ;  /* 0x0009a400010f7983 */ /* 0x000ee80000300800 */
        /* <DEDUP_REMOVED lines=12> */
[----:B--2---:R-:W-:-:S03]  /*8fa90*/  F2FP.SATFINITE.E4M3.F32.PACK_AB_MERGE_C R26, R26, R24, RZ ;  /* 0x000000181a1a723e */ /* 0x004fc600048070ff */
[----:B------:R-:W2:Y:S04]  /*8faa0*/  LDL.LU R24, [R1+0x3394] ;  /* 0x0033940001187983 */ /* 0x000ea80000300800 */
[----:B------:R0:W-:Y:S04]  /*8fab0*/  STL [R1+0x2fe4], R26 ;  /* 0x002fe41a01007387 */ /* 0x0001e80000100800 */
[----:B0-----:R-:W3:Y:S01]  /*8fac0*/  LDL.LU R26, [R1+0x978] ;  /* 0x00097800011a7983 */ /* 0x001ee20000300800 */
[----:B--2---:R-:W-:-:S03]  /*8fad0*/  F2FP.SATFINITE.E4M3.F32.PACK_AB_MERGE_C R24, R24, R23, RZ ;  /* 0x000000171818723e */ /* 0x004fc600048070ff */
[----:B------:R-:W2:Y:S04]  /*8fae0*/  LDL.LU R23, [R1+0x3390] ;  /* 0x0033900001177983 */ /* 0x000ea80000300800 */
[----:B------:R0:W-:Y:S04]  /*8faf0*/  STL [R1+0x174], R24 ;  /* 0x0001741801007387 */ /* 0x0001e80000100800 */
[----:B0-----:R-:W2:Y:S02]  /*8fb00*/  LDL.LU R24, [R1+0x338c] ;  /* 0x00338c0001187983 */ /* 0x001ea40000300800 */
[----:B--2---:R-:W-:-:S02]  /*8fb10*/  F2FP.SATFINITE.E4M3.F32.PACK_AB_MERGE_C R24, R24, R23, RZ ;  /* 0x000000171818723e */ /* 0x004fc400048070ff */
[----:B------:R-:W2:Y:S04]  /*8fb20*/  LDL.LU R23, [R1+0x3388] ;  /* 0x0033880001177983 */ /* 0x000ea80000300800 */
[----:B------:R0:W-:Y:S04]  /*8fb30*/  STL [R1+0x1f0], R24 ;  /* 0x0001f01801007387 */ /* 0x0001e80000100800 */
[----:B0-----:R-:W3:Y:S02]  /*8fb40*/  LDL.LU R24, [R1+0x3384] ;  /* 0x0033840001187983 */ /* 0x001ee40000300800 */
[----:B---3--:R-:W-:-:S02]  /*8fb50*/  F2FP.SATFINITE.E4M3.F32.PACK_AB_MERGE_C R18, R18, R24, RZ ;  /* 0x000000181212723e */ /* 0x008fc400048070ff */
        /* <DEDUP_REMOVED lines=18> */
[----:B0-----:R-:W3:Y:S01]  /*8fc80*/  LDL.LU R24, [R1+0x3360] ;  /* 0x0033600001187983 */ /* 0x001ee20000300800 */
[----:B------:R-:W-:Y:S02]  /*8fc90*/  F2FP.SATFINITE.E4M3.F32.PACK_AB_MERGE_C R26, R29, R26, RZ ;  /* 0x0000001a1d1a723e */ /* 0x000fe400048070ff */
[----:B------:R-:W-:-:S02]  /*8fca0*/  F2FP.SATFINITE.E4M3.F32.PACK_AB_MERGE_C R14, R15, R14, RZ ;  /* 0x0000000e0f0e723e */ /* 0x000fc400048070ff */
[----:B------:R-:W-:Y:S02]  /*8fcb0*/  F2FP.SATFINITE.E4M3.F32.PACK_AB_MERGE_C R10, R10, R9, RZ ;  /* 0x000000090a0a723e */ /* 0x000fe400048070ff */
[----:B------:R-:W-:Y:S02]  /*8fcc0*/  F2FP.SATFINITE.E4M3.F32.PACK_AB_MERGE_C R9, R8, R11, RZ ;  /* 0x0000000b0809723e */ /* 0x000fe400048070ff */
[----:B---3--:R-:W-:Y:S02]  /*8fcd0*/  F2FP.SATFINITE.E4M3.F32.PACK_AB_MERGE_C R18, R18, R24, RZ ;  /* 0x000000181212723e */ /* 0x008fe400048070ff */
[----:B------:R-:W3:Y:S01]  /*8fce0*/  LDL.LU R24, [R1+0x335c] ;  /* 0x00335c0001187983 */ /* 0x000ee20000300800 */
[----:B------:R-:W-:Y:S02]  /*8fcf0*/  F2FP.SATFINITE.E4M3.F32.PACK_AB_MERGE_C R8, R13, R12, RZ ;  /* 0x0000000c0d08723e */ /* 0x000fe400048070ff */
[----:B------:R-:W-:Y:S01]  /*8fd00*/  F2FP.SATFINITE.E4M3.F32.PACK_AB_MERGE_C R7, R7, R6, RZ ;  /* 0x000000060707723e */ /* 0x000fe200048070ff */
[----:B------:R0:W-:Y:S01]  /*8fd10*/  STL [R1+0x1420], R18 ;  /* 0x0014201201007387 */ /* 0x0001e20000100800 */
[----:B------:R-:W-:-:S02]  /*8fd20*/  F2FP.SATFINITE.E4M3.F32.PACK_AB_MERGE_C R5, R5, R25, RZ ;  /* 0x000000190505723e */ /* 0x000fc400048070ff */
[----:B------:R-:W-:Y:S01]  /*8fd30*/  F2FP.SATFINITE.E4M3.F32.PACK_AB_MERGE_C R6, R0, R16, RZ ;  /* 0x000000100006723e */ /* 0x000fe200048070ff */
[----:B------:R-:W-:Y:S01]  /*8fd40*/  STL [R1+0x1418], R26 ;  /* 0x0014181a01007387 */ /* 0x000fe20000100800 */
[----:B0-----:R-:W-:Y:S02]  /*8fd50*/  F2FP.SATFINITE.E4M3.F32.PACK_AB_MERGE_C R18, R17, R28, RZ ;  /* 0x0000001c1112723e */ /* 0x001fe400048070ff */
[----:B------:R-:W-:-:S03]  /*8fd60*/  F2FP.SATFINITE.E4M3.F32.PACK_AB_MERGE_C R17, R27, R19, RZ ;  /* 0x000000131b11723e */ /* 0x000fc600048070ff */
        /* <DEDUP_REMOVED lines=8> */
[----:B------:R-:W-:Y:S01]  /*8fdf0*/  STL [R1+0x1d8], R6 ;  /* 0x0001d80601007387 */ /* 0x000fe20000100800 */
[----:B--2---:R-:W-:-:S02]  /*8fe00*/  F2FP.SATFINITE.E4M3.F32.PACK_AB_MERGE_C R5, R22, R23, RZ ;  /* 0x000000171605723e */ /* 0x004fc400048070ff */
[----:B---3--:R-:W-:Y:S02]  /*8fe10*/  F2FP.SATFINITE.E4M3.F32.PACK_AB_MERGE_C R0, R24, R2, RZ ;  /* 0x000000021800723e */ /* 0x008fe400048070ff */
[----:B------:R-:W-:-:S03]  /*8fe20*/  F2FP.SATFINITE.E4M3.F32.PACK_AB_MERGE_C R2, R20, R21, RZ ;  /* 0x000000151402723e */ /* 0x000fc600048070ff */
[----:B------:R0:W-:Y:S04]  /*8fe30*/  STL [R1+0x1c8], R0 ;  /* 0x0001c80001007387 */ /* 0x0001e80000100800 */
[----:B------:R-:W-:Y:S04]  /*8fe40*/  STL [R1+0x120], R5 ;  /* 0x0001200501007387 */ /* 0x000fe80000100800 */
[----:B------:R-:W2:Y:S01]  /*8fe50*/  LDL.LU R13, [R1+0xcc4] ;  /* 0x000cc400010d7983 */ /* 0x000ea20000300800 */
[----:B0-----:R-:W-:-:S03]  /*8fe60*/  F2FP.SATFINITE.E4M3.F32.PACK_AB_MERGE_C R0, R3, R4, RZ ;  /* 0x000000040300723e */ /* 0x001fc600048070ff */
[----:B------:R-:W-:Y:S04]  /*8fe70*/  STL [R1+0x154], R2 ;  /* 0x0001540201007387 */ /* 0x000fe80000100800 */
[----:B--2---:R0:W-:Y:S04]  /*8fe80*/  STL [R1+0x3304], R13 ;  /* 0x0033040d01007387 */ /* 0x0041e80000100800 */
[----:B------:R-:W-:Y:S04]  /*8fe90*/  STL [R1+0xe4], R0 ;  /* 0x0000e40001007387 */ /* 0x000fe80000100800 */
[----:B0-----:R-:W2:Y:S04]  /*8fea0*/  LDL.LU R13, [R1+0xcdc] ;  /* 0x000cdc00010d7983 */ /* 0x001ea80000300800 */
[----:B--2---:R0:W-:Y:S04]  /*8feb0*/  STL [R1+0x330c], R13 ;  /* 0x00330c0d01007387 */ /* 0x0041e80000100800 */
        /* <DEDUP_REMOVED lines=19> */
[----:B------:R-:W3:Y:S04]  /*8fff0*/  LDL.LU R18, [R1+0xca8] ;  /* 0x000ca80001127983 */ /* 0x000ee80000300800 */
[----:B---3--:R0:W-:Y:S04]  /*90000*/  STL [R1+0x32e4], R18 ;  /* 0x0032e41201007387 */ /* 0x0081e80000100800 */
[----:B0-----:R-:W3:Y:S04]  /*90010*/  LDL.LU R18, [R1+0xca0] ;  /* 0x000ca00001127983 */ /* 0x001ee80000300800 */
        /* <DEDUP_REMOVED lines=29> */
[----:B0-----:R-:W2:Y:S04]  /*901f0*/  LDL.LU R18, [R1+0xce8] ;  /* 0x000ce80001127983 */ /* 0x001ea80000300800 */
[----:B------:R-:W3:Y:S04]  /*90200*/  LDL.LU R26, [R1+0xcac] ;  /* 0x000cac00011a7983 */ /* 0x000ee80000300800 */
[----:B---3--:R0:W-:Y:S04]  /*90210*/  STL [R1+0x32ec], R26 ;  /* 0x0032ec1a01007387 */ /* 0x0081e80000100800 */
[----:B0-----:R-:W3:Y:S04]  /*90220*/  LDL.LU R26, [R1+0xcb8] ;  /* 0x000cb800011a7983 */ /* 0x001ee80000300800 */
[----:B---3--:R0:W-:Y:S04]  /*90230*/  STL [R1+0x32f4], R26 ;  /* 0x0032f41a01007387 */ /* 0x0081e80000100800 */
[----:B0-----:R-:W3:Y:S01]  /*90240*/  LDL.LU R26, [R1+0xcb0] ;  /* 0x000cb000011a7983 */ /* 0x001ee20000300800 */
[----:B--2---:R-:W-:-:S03]  /*90250*/  F2FP.SATFINITE.E4M3.F32.PACK_AB_MERGE_C R13, R13, R18, RZ ;  /* 0x000000120d0d723e */ /* 0x004fc600048070ff */
[----:B---3--:R0:W-:Y:S04]  /*90260*/  STL [R1+0x32fc], R26 ;  /* 0x0032fc1a01007387 */ /* 0x0081e80000100800 */
[----:B0-----:R-:W2:Y:S04]  /*90270*/  LDL.LU R26, [R1+0xcc8] ;  /* 0x000cc800011a7983 */ /* 0x001ea80000300800 */
        /* <DEDUP_REMOVED lines=87> */
[----:B------:R0:W-:Y:S01]  /*907f0*/  STL [R1+0x13b4], R13 ;  /* 0x0013b40d01007387 */ /* 0x0001e20000100800 */
[----:B------:R-:W-:Y:S02]  /*90800*/  F2FP.SATFINITE.E4M3.F32.PACK_AB_MERGE_C R17, R19, R17, RZ ;  /* 0x000000111311723e */ /* 0x000fe400048070ff */
[----:B------:R-:W-:Y:S02]  /*90810*/  F2FP.SATFINITE.E4M3.F32.PACK_AB_MERGE_C R14, R14, R27, RZ ;  /* 0x0000001b0e0e723e */ /* 0x000fe400048070ff */
[----:B0-----:R-:W-:Y:S02]  /*90820*/  F2FP.SATFINITE.E4M3.F32.PACK_AB_MERGE_C R13, R28, R29, RZ ;  /* 0x0000001d1c0d723e */ /* 0x001fe400048070ff */
[----:B------:R-:W-:-:S02]  /*90830*/  F2FP.SATFINITE.E4M3.F32.PACK_AB_MERGE_C R8, R12, R8, RZ ;  /* 0x000000080c08723e */ /* 0x000fc400048070ff */
[----:B------:R-:W-:Y:S02]  /*90840*/  F2FP.SATFINITE.E4M3.F32.PACK_AB_MERGE_C R7, R7, R6, RZ ;  /* 0x000000060707723e */ /* 0x000fe400048070ff */
[----:B------:R-:W-:Y:S02]  /*90850*/  F2FP.SATFINITE.E4M3.F32.PACK_AB_MERGE_C R5, R5, R25, RZ ;  /* 0x000000190505723e */ /* 0x000fe400048070ff */
[----:B------:R-:W-:Y:S02]  /*90860*/  F2FP.SATFINITE.E4M3.F32.PACK_AB_MERGE_C R6, R0, R16, RZ ;  /* 0x000000100006723e */ /* 0x000fe400048070ff */
[----:B------:R-:W-:Y:S02]  /*90870*/  F2FP.SATFINITE.E4M3.F32.PACK_AB_MERGE_C R0, R24, R2, RZ ;  /* 0x000000021800723e */ /* 0x000fe400048070ff */
[----:B--2---:R-:W-:-:S05]  /*90880*/  F2FP.SATFINITE.E4M3.F32.PACK_AB_MERGE_C R18, R26, R18, RZ ;  /* 0x000000121a12723e */ /* 0x004fca00048070ff */
[----:B------:R-:W-:Y:S04]  /*90890*/  STL [R1+0x1390], R18 ;  /* 0x0013901201007387 */ /* 0x000fe80000100800 */
[----:B------:R0:W-:Y:S04]  /*908a0*/  STL [R1+0x140c], R13 ;  /* 0x00140c0d01007387 */ /* 0x0001e80000100800 */
[----:B------:R-:W-:Y:S01]  /*908b0*/  STL [R1+0x1408], R17 ;  /* 0x0014081101007387 */ /* 0x000fe20000100800 */
[----:B0-----:R-:W-:Y:S02]  /*908c0*/  F2FP.SATFINITE.E4M3.F32.PACK_AB_MERGE_C R13, R9, R15, RZ ;  /* 0x0000000f090d723e */ /* 0x001fe400048070ff */
[----:B------:R-:W-:Y:S01]  /*908d0*/  F2FP.SATFINITE.E4M3.F32.PACK_AB_MERGE_C R9, R11, R10, RZ ;  /* 0x0000000a0b09723e */ /* 0x000fe200048070ff */
[----:B------:R-:W-:Y:S04]  /*908e0*/  STL [R1+0x13e0], R14 ;  /* 0x0013e00e01007387 */ /* 0x000fe80000100800 */
[----:B------:R-:W-:Y:S04]  /*908f0*/  STL [R1+0x13ec], R13 ;  /* 0x0013ec0d01007387 */ /* 0x000fe80000100800 */
[----:B------:R-:W-:Y:S04]  /*90900*/  STL [R1+0x2b0], R9 ;  /* 0x0002b00901007387 */ /* 0x000fe80000100800 */
[----:B------:R-:W-:Y:S04]  /*90910*/  STL [R1+0x134c], R8 ;  /* 0x00134c0801007387 */ /* 0x000fe80000100800 */
[----:B------:R-:W-:Y:S04]  /*90920*/  STL [R1+0x23c], R7 ;  /* 0x00023c0701007387 */ /* 0x000fe80000100800 */
[----:B------:R0:W-:Y:S04]  /*90930*/  STL [R1+0x1220], R5 ;  /* 0x0012200501007387 */ /* 0x0001e80000100800 */
[----:B------:R-:W-:Y:S01]  /*90940*/  STL [R1+0x1e8], R6 ;  /* 0x0001e80601007387 */ /* 0x000fe20000100800 */
[----:B0-----:R-:W-:-:S03]  /*90950*/  F2FP.SATFINITE.E4M3.F32.PACK_AB_MERGE_C R5, R22, R23, RZ ;  /* 0x000000171605723e */ /* 0x001fc600048070ff */
[----:B------:R0:W-:Y:S04]  /*90960*/  STL [R1+0x294], R0 ;  /* 0x0002940001007387 */ /* 0x0001e80000100800 */
[----:B------:R-:W-:Y:S04]  /*90970*/  STL [R1+0x1b8], R5 ;  /* 0x0001b80501007387 */ /* 0x000fe80000100800 */
[----:B------:R-:W2:Y:S01]  /*90980*/  LDL.LU R19, [R1+0xa8c] ;  /* 0x000a8c0001137983 */ /* 0x000ea20000300800 */
[----:B------:R-:W-:Y:S02]  /*90990*/  F2FP.SATFINITE.E4M3.F32.PACK_AB_MERGE_C R2, R20, R21, RZ ;  /* 0x000000151402723e */ /* 0x000fe400048070ff */
        /* <DEDUP_REMOVED lines=146> */
[----:B------:R-:W2:Y:S01]  /*912c0*/  LDL.LU R13, [R1+0x3270] ;  /* 0x00327000010d7983 */ /* 0x000ea20000300800 */
[----:B---3--:R-:W-:-:S03]  /*912d0*/  F2FP.SATFINITE.E4M3.F32.PACK_AB_MERGE_C R17, R17, R28, RZ ;  /* 0x0000001c1111723e */ /* 0x008fc600048070ff */
[----:B------:R-:W-:Y:S01]  /*912e0*/  STL [R1+0x2fd4], R19 ;  /* 0x002fd41301007387 */ /* 0x000fe20000100800 */
[----:B------:R-:W-:Y:S02]  /*912f0*/  F2FP.SATFINITE.E4M3.F32.PACK_AB_MERGE_C R14, R14, R27, RZ ;  /* 0x0000001b0e0e723e */ /* 0x000fe400048070ff */
[----:B------:R-:W-:Y:S02]  /*91300*/  F2FP.SATFINITE.E4M3.F32.PACK_AB_MERGE_C R8, R12, R8, RZ ;  /* 0x000000080c08723e */ /* 0x000fe400048070ff */
[----:B------:R-:W-:Y:S02]  /*91310*/  F2FP.SATFINITE.E4M3.F32.PACK_AB_MERGE_C R7, R7, R6, RZ ;  /* 0x000000060707723e */ /* 0x000fe400048070ff */
[----:B------:R-:W-:Y:S02]  /*91320*/  F2FP.SATFINITE.E4M3.F32.PACK_AB_MERGE_C R6, R5, R25, RZ ;  /* 0x000000190506723e */ /* 0x000fe400048070ff */
[----:B------:R-:W-:Y:S02]  /*91330*/  F2FP.SATFINITE.E4M3.F32.PACK_AB_MERGE_C R5, R0, R16, RZ ;  /* 0x000000100005723e */ /* 0x000fe400048070ff */
[----:B------:R-:W-:-:S02]  /*91340*/  F2FP.SATFINITE.E4M3.F32.PACK_AB_MERGE_C R2, R24, R2, RZ ;  /* 0x000000021802723e */ /* 0x000fc400048070ff */
[----:B------:R-:W-:Y:S02]  /*91350*/  F2FP.SATFINITE.E4M3.F32.PACK_AB_MERGE_C R12, R20, R21, RZ ;  /* 0x00000015140c723e */ /* 0x000fe400048070ff */
[----:B------:R-:W-:Y:S02]  /*91360*/  F2FP.SATFINITE.E4M3.F32.PACK_AB_MERGE_C R0, R22, R23, RZ ;  /* 0x000000171600723e */ /* 0x000fe400048070ff */
[----:B--2---:R-:W-:Y:S02]  /*91370*/  F2FP.SATFINITE.E4M3.F32.PACK_AB_MERGE_C R18, R18, R13, RZ ;  /* 0x0000000d1212723e */ /* 0x004fe400048070ff */
[----:B------:R-:W-:-:S03]  /*91380*/  F2FP.SATFINITE.E4M3.F32.PACK_AB_MERGE_C R13, R29, R26, RZ ;  /* 0x0000001a1d0d723e */ /* 0x000fc600048070ff */
        /* <DEDUP_REMOVED lines=14> */
[----:B------:R2:W-:Y:S04]  /*91470*/  STL [R1+0x1e0], R0 ;  /* 0x0001e00001007387 */ /* 0x0005e80000100800 */
[----:B0-----:R-:W3:Y:S01]  /*91480*/  LDL.LU R12, [R1+0x95c] ;  /* 0x00095c00010c7983 */ /* 0x001ee20000300800 */
[----:B--2---:R-:W-:-:S03]  /*91490*/  F2FP.SATFINITE.E4M3.F32.PACK_AB_MERGE_C R0, R3, R4, RZ ;  /* 0x000000040300723e */ /* 0x004fc600048070ff */
[----:B---3--:R0:W-:Y:S04]  /*914a0*/  STL [R1+0x31f8], R12 ;  /* 0x0031f80c01007387 */ /* 0x0081e80000100800 */
        /* <DEDUP_REMOVED lines=152> */
[----:B---3--:R-:W-:Y:S02]  /*91e30*/  F2FP.SATFINITE.E4M3.F32.PACK_AB_MERGE_C R9, R9, R15, RZ ;  /* 0x0000000f0909723e */ /* 0x008fe400048070ff */
[----:B------:R-:W-:Y:S02]  /*91e40*/  F2FP.SATFINITE.E4M3.F32.PACK_AB_MERGE_C R8, R8, R11, RZ ;  /* 0x0000000b0808723e */ /* 0x000fe400048070ff */
[----:B------:R-:W-:Y:S02]  /*91e50*/  F2FP.SATFINITE.E4M3.F32.PACK_AB_MERGE_C R7, R7, R6, RZ ;  /* 0x000000060707723e */ /* 0x000fe400048070ff */
[----:B------:R-:W-:Y:S02]  /*91e60*/  F2FP.SATFINITE.E4M3.F32.PACK_AB_MERGE_C R5, R5, R25, RZ ;  /* 0x000000190505723e */ /* 0x000fe400048070ff */
[----:B------:R-:W-:Y:S02]  /*91e70*/  F2FP.SATFINITE.E4M3.F32.PACK_AB_MERGE_C R6, R0, R16, RZ ;  /* 0x000000100006723e */ /* 0x000fe400048070ff */
[----:B------:R-:W-:-:S02]  /*91e80*/  F2FP.SATFINITE.E4M3.F32.PACK_AB_MERGE_C R0, R24, R2, RZ ;  /* 0x000000021800723e */ /* 0x000fc400048070ff */
[----:B------:R-:W-:Y:S02]  /*91e90*/  F2FP.SATFINITE.E4M3.F32.PACK_AB_MERGE_C R2, R20, R21, RZ ;  /* 0x000000151402723e */ /* 0x000fe400048070ff */
[----:B--2---:R-:W-:-:S05]  /*91ea0*/  F2FP.SATFINITE.E4M3.F32.PACK_AB_MERGE_C R10, R10, R19, RZ ;  /* 0x000000130a0a723e */ /* 0x004fca00048070ff */
[----:B------:R0:W-:Y:S04]  /*91eb0*/  STL [R1+0x2fdc], R10 ;  /* 0x002fdc0a01007387 */ /* 0x0001e80000100800 */
[----:B------:R2:W-:Y:S01]  /*91ec0*/  STL [R1+0x13c], R12 ;  /* 0x00013c0c01007387 */ /* 0x0005e20000100800 */
[----:B0-----:R-:W-:Y:S02]  /*91ed0*/  F2FP.SATFINITE.E4M3.F32.PACK_AB_MERGE_C R10, R18, R13, RZ ;  /* 0x0000000d120a723e */ /* 0x001fe400048070ff */
[----:B------:R-:W-:Y:S02]  /*91ee0*/  F2FP.SATFINITE.E4M3.F32.PACK_AB_MERGE_C R13, R29, R26, RZ ;  /* 0x0000001a1d0d723e */ /* 0x000fe400048070ff */
[----:B--2---:R-:W-:Y:S01]  /*91ef0*/  F2FP.SATFINITE.E4M3.F32.PACK_AB_MERGE_C R12, R17, R28, RZ ;  /* 0x0000001c110c723e */ /* 0x004fe200048070ff */
[----:B------:R0:W-:Y:S04]  /*91f00*/  STL [R1+0x178], R10 ;  /* 0x0001780a01007387 */ /* 0x0001e80000100800 */
[----:B------:R-:W-:Y:S01]  /*91f10*/  STL [R1+0x1a8], R13 ;  /* 0x0001a80d01007387 */ /* 0x000fe20000100800 */
[----:B0-----:R-:W-:-:S03]  /*91f20*/  F2FP.SATFINITE.E4M3.F32.PACK_AB_MERGE_C R10, R14, R27, RZ ;  /* 0x0000001b0e0a723e */ /* 0x001fc600048070ff */
        /* <DEDUP_REMOVED lines=10> */
[----:B------:R-:W2:Y:S04]  /*91fd0*/  LDL.LU R27, [R1+0x8d4] ;  /* 0x0008d400011b7983 */ /* 0x000ea80000300800 */
[----:B------:R-:W-:Y:S04]  /*91fe0*/  STL [R1+0x184], R2 ;  /* 0x0001840201007387 */ /* 0x000fe80000100800 */
[----:B------:R-:W3:Y:S01]  /*91ff0*/  LDL.LU R10, [R1+0x8c4] ;  /* 0x0008c400010a7983 */ /* 0x000ee20000300800 */
[----:B0-----:R-:W-:-:S05]  /*92000*/  F2FP.SATFINITE.E4M3.F32.PACK_AB_MERGE_C R0, R3, R4, RZ ;  /* 0x000000040300723e */ /* 0x001fca00048070ff */
[----:B------:R-:W-:Y:S04]  /*92010*/  STL [R1+0x121c], R0 ;  /* 0x00121c0001007387 */ /* 0x000fe80000100800 */
        /* <DEDUP_REMOVED lines=27> */
[----:B------:R-:W2:Y:S04]  /*921d0*/  LDL.LU R19, [R1+0x878] ;  /* 0x0008780001137983 */ /* 0x000ea80000300800 */
        /* <DEDUP_REMOVED lines=13> */
[----:B0-----:R-:W2:Y:S01]  /*922b0*/  LDL.LU R19, [R1+0x8b0] ;  /* 0x0008b00001137983 */ /* 0x001ea20000300800 */
[----:B------:R-:W-:-:S03]  /*922c0*/  F2FP.SATFINITE.E4M3.F32.PACK_AB_MERGE_C R27, R27, R10, RZ ;  /* 0x0000000a1b1b723e */ /* 0x000fc600048070ff */
        /* <DEDUP_REMOVED lines=27> */
[----:B------:R-:W3:Y:S04]  /*92480*/  LDL.LU R10, [R1+0x31f0] ;  /* 0x0031f000010a7983 */ /* 0x000ee80000300800 */
[----:B------:R0:W-:Y:S04]  /*92490*/  STL [R1+0x2fc8], R27 ;  /* 0x002fc81b01007387 */ /* 0x0001e80000100800 */
[----:B0-----:R-:W2:Y:S01]  /*924a0*/  LDL.LU R27, [R1+0x870] ;  /* 0x00087000011b7983 */ /* 0x001ea20000300800 */
[----:B---3--:R-:W-:-:S03]  /*924b0*/  F2FP.SATFINITE.E4M3.F32.PACK_AB_MERGE_C R10, R10, R12, RZ ;  /* 0x0000000c0a0a723e */ /* 0x008fc600048070ff */
[----:B------:R-:W3:Y:S04]  /*924c0*/  LDL.LU R12, [R1+0x31ec] ;  /* 0x0031ec00010c7983 */ /* 0x000ee80000300800 */
        /* <DEDUP_REMOVED lines=39> */
[----:B------:R-:W3:Y:S01]  /*92740*/  LDL.LU R12, [R1+0x31a0] ;  /* 0x0031a000010c7983 */ /* 0x000ee20000300800 */
[----:B------:R-:W-:-:S03]  /*92750*/  F2FP.SATFINITE.E4M3.F32.PACK_AB_MERGE_C R24, R24, R18, RZ ;  /* 0x000000121818723e */ /* 0x000fc600048070ff */
[----:B------:R2:W-:Y:S01]  /*92760*/  STL [R1+0x284], R10 ;  /* 0x0002840a01007387 */ /* 0x0005e20000100800 */
[----:B------:R-:W-:Y:S02]  /*92770*/  F2FP.SATFINITE.E4M3.F32.PACK_AB_MERGE_C R18, R11, R9, RZ ;  /* 0x000000090b12723e */ /* 0x000fe400048070ff */
[----:B--2---:R-:W-:Y:S02]  /*92780*/  F2FP.SATFINITE.E4M3.F32.PACK_AB_MERGE_C R10, R13, R19, RZ ;  /* 0x000000130d0a723e */ /* 0x004fe400048070ff */
[----:B------:R-:W-:Y:S02]  /*92790*/  F2FP.SATFINITE.E4M3.F32.PACK_AB_MERGE_C R8, R6, R8, RZ ;  /* 0x000000080608723e */ /* 0x000fe400048070ff */
[----:B------:R-:W-:Y:S02]  /*927a0*/  F2FP.SATFINITE.E4M3.F32.PACK_AB_MERGE_C R7, R25, R7, RZ ;  /* 0x000000071907723e */ /* 0x000fe400048070ff */
[----:B------:R-:W-:Y:S02]  /*927b0*/  F2FP.SATFINITE.E4M3.F32.PACK_AB_MERGE_C R6, R16, R5, RZ ;  /* 0x000000051006723e */ /* 0x000fe400048070ff */
[----:B------:R-:W-:-:S02]  /*927c0*/  F2FP.SATFINITE.E4M3.F32.PACK_AB_MERGE_C R0, R2, R0, RZ ;  /* 0x000000000200723e */ /* 0x000fc400048070ff */
[----:B------:R-:W-:Y:S02]  /*927d0*/  F2FP.SATFINITE.E4M3.F32.PACK_AB_MERGE_C R5, R22, R23, RZ ;  /* 0x000000171605723e */ /* 0x000fe400048070ff */
[----:B---3--:R-:W-:-:S05]  /*927e0*/  F2FP.SATFINITE.E4M3.F32.PACK_AB_MERGE_C R12, R12, R27, RZ ;  /* 0x0000001b0c0c723e */ /* 0x008fca00048070ff */
[----:B------:R0:W-:Y:S04]  /*927f0*/  STL [R1+0x50], R12 ;  /* 0x0000500c01007387 */ /* 0x0001e80000100800 */
[----:B------:R-:W-:Y:S04]  /*92800*/  STL [R1+0x3034], R24 ;  /* 0x0030341801007387 */ /* 0x000fe80000100800 */
[----:B------:R2:W-:Y:S01]  /*92810*/  STL [R1+0x1a4], R10 ;  /* 0x0001a40a01007387 */ /* 0x0005e20000100800 */
[----:B0-----:R-:W-:Y:S02]  /*92820*/  F2FP.SATFINITE.E4M3.F32.PACK_AB_MERGE_C R12, R29, R26, RZ ;  /* 0x0000001a1d0c723e */ /* 0x001fe400048070ff */
[----:B------:R-:W-:-:S02]  /*92830*/  F2FP.SATFINITE.E4M3.F32.PACK_AB_MERGE_C R29, R15, R14, RZ ;  /* 0x0000000e0f1d723e */ /* 0x000fc400048070ff */
[----:B--2---:R-:W-:-:S05]  /*92840*/  F2FP.SATFINITE.E4M3.F32.PACK_AB_MERGE_C R10, R17, R28, RZ ;  /* 0x0000001c110a723e */ /* 0x004fca00048070ff */
[----:B------:R-:W-:Y:S04]  /*92850*/  STL [R1+0x2fe8], R10 ;  /* 0x002fe80a01007387 */ /* 0x000fe80000100800 */
[----:B------:R-:W-:Y:S04]  /*92860*/  STL [R1+0x280], R12 ;  /* 0x0002800c01007387 */ /* 0x000fe80000100800 */
[----:B------:R-:W-:Y:S04]  /*92870*/  STL [R1+0x2ff0], R29 ;  /* 0x002ff01d01007387 */ /* 0x000fe80000100800 */
[----:B------:R0:W-:Y:S04]  /*92880*/  STL [R1+0x2fec], R18 ;  /* 0x002fec1201007387 */ /* 0x0001e80000100800 */
[----:B------:R-:W-:Y:S04]  /*92890*/  STL [R1+0x130], R8 ;  /* 0x0001300801007387 */ /* 0x000fe80000100800 */
[----:B------:R-:W-:Y:S04]  /*928a0*/  STL [R1+0x138], R7 ;  /* 0x0001380701007387 */ /* 0x000fe80000100800 */
[----:B------:R-:W-:Y:S04]  /*928b0*/  STL [R1+0x134], R6 ;  /* 0x0001340601007387 */ /* 0x000fe80000100800 */
[----:B------:R2:W-:Y:S04]  /*928c0*/  STL [R1+0x12ac], R0 ;  /* 0x0012ac0001007387 */ /* 0x0005e80000100800 */
[----:B------:R-:W-:Y:S04]  /*928d0*/  STL [R1+0x12a4], R5 ;  /* 0x0012a40501007387 */ /* 0x000fe80000100800 */
[----:B0-----:R-:W3:Y:S01]  /*928e0*/  LDL.LU R18, [R1+0x49c] ;  /* 0x00049c0001127983 */ /* 0x001ee20000300800 */
[----:B------:R-:W-:-:S02]  /*928f0*/  F2FP.SATFINITE.E4M3.F32.PACK_AB_MERGE_C R2, R20, R21, RZ ;  /* 0x000000151402723e */ /* 0x000fc400048070ff */
[----:B--2---:R-:W-:-:S03]  /*92900*/  F2FP.SATFINITE.E4M3.F32.PACK_AB_MERGE_C R0, R3, R4, RZ ;  /* 0x000000040300723e */ /* 0x004fc600048070ff */
[----:B------:R-:W-:Y:S04]  /*92910*/  STL [R1+0x1320], R2 ;  /* 0x0013200201007387 */ /* 0x000fe80000100800 */
        /* <DEDUP_REMOVED lines=76> */
[----:B--2---:R-:W-:-:S05]  /*92de0*/  F2FP.SATFINITE.E4M3.F32.PACK_AB_MERGE_C R27, R27, R29, RZ ;  /* 0x0000001d1b1b723e */ /* 0x004fca00048070ff */
[----:B------:R-:W-:Y:S04]  /*92df0*/  STL [R1+0x2ff4], R27 ;  /* 0x002ff41b01007387 */ /* 0x000fe80000100800 */
[----:B------:R0:W-:Y:S04]  /*92e00*/  STL [R1+0x110], R18 ;  /* 0x0001101201007387 */ /* 0x0001e80000100800 */
[----:B------:R2:W-:Y:S04]  /*92e10*/  STL [R1+0x2ff8], R12 ;  /* 0x002ff80c01007387 */ /* 0x0005e80000100800 */
[----:B------:R3:W-:Y:S01]  /*92e20*/  STL [R1+0xfc], R10 ;  /* 0x0000fc0a01007387 */ /* 0x0007e20000100800 */
[----:B0-----:R-:W-:-:S03]  /*92e30*/  F2FP.SATFINITE.E4M3.F32.PACK_AB_MERGE_C R18, R17, R28, RZ ;  /* 0x0000001c1112723e */ /* 0x001fc600048070ff */
[----:B------:R-:W-:Y:S01]  /*92e40*/  STL [R1+0x2ffc], R19 ;  /* 0x002ffc1301007387 */ /* 0x000fe20000100800 */
[----:B--2---:R-:W-:Y:S02]  /*92e50*/  F2FP.SATFINITE.E4M3.F32.PACK_AB_MERGE_C R12, R11, R9, RZ ;  /* 0x000000090b0c723e */ /* 0x004fe400048070ff */
[----:B---3--:R-:W-:Y:S01]  /*92e60*/  F2FP.SATFINITE.E4M3.F32.PACK_AB_MERGE_C R10, R15, R14, RZ ;  /* 0x0000000e0f0a723e */ /* 0x008fe200048070ff */
[----:B------:R0:W-:Y:S01]  /*92e70*/  STL [R1+0x3000], R18 ;  /* 0x0030001201007387 */ /* 0x0001e20000100800 */
[----:B------:R-:W-:-:S03]  /*92e80*/  F2FP.SATFINITE.E4M3.F32.PACK_AB_MERGE_C R27, R6, R8, RZ ;  /* 0x00000008061b723e */ /* 0x000fc600048070ff */
[----:B------:R2:W-:Y:S04]  /*92e90*/  STL [R1+0x3004], R10 ;  /* 0x0030040a01007387 */ /* 0x0005e80000100800 */
[----:B------:R3:W-:Y:S01]  /*92ea0*/  STL [R1+0x3008], R12 ;  /* 0x0030080c01007387 */ /* 0x0007e20000100800 */
[----:B0-----:R-:W-:Y:S02]  /*92eb0*/  F2FP.SATFINITE.E4M3.F32.PACK_AB_MERGE_C R18, R2, R0, RZ ;  /* 0x000000000212723e */ /* 0x001fe400048070ff */
[----:B--2---:R-:W-:Y:S02]  /*92ec0*/  F2FP.SATFINITE.E4M3.F32.PACK_AB_MERGE_C R10, R16, R5, RZ ;  /* 0x00000005100a723e */ /* 0x004fe400048070ff */
[----:B---3--:R-:W-:Y:S01]  /*92ed0*/  F2FP.SATFINITE.E4M3.F32.PACK_AB_MERGE_C R12, R25, R7, RZ ;  /* 0x00000007190c723e */ /* 0x008fe200048070ff */
[----:B------:R-:W-:Y:S04]  /*92ee0*/  STL [R1+0x300c], R27 ;  /* 0x00300c1b01007387 */ /* 0x000fe80000100800 */
[----:B------:R-:W-:Y:S01]  /*92ef0*/  STL [R1+0x3010], R12 ;  /* 0x0030100c01007387 */ /* 0x000fe20000100800 */
[----:B------:R-:W-:-:S03]  /*92f00*/  F2FP.SATFINITE.E4M3.F32.PACK_AB_MERGE_C R0, R22, R23, RZ ;  /* 0x000000171600723e */ /* 0x000fc600048070ff */
[----:B------:R-:W-:Y:S04]  /*92f10*/  STL [R1+0x3014], R10 ;  /* 0x0030140a01007387 */ /* 0x000fe80000100800 */
[----:B------:R0:W-:Y:S02]  /*92f20*/  STL [R1+0x3018], R18 ;  /* 0x0030181201007387 */ /* 0x0001e40000100800 */
[----:B0-----:R-:W-:-:S05]  /*92f30*/  F2FP.SATFINITE.E4M3.F32.PACK_AB_MERGE_C R18, R20, R21, RZ ;  /* 0x000000151412723e */ /* 0x001fca00048070ff */
[----:B------:R-:W-:Y:S04]  /*92f40*/  STL [R1+0x301c], R18 ;  /* 0x00301c1201007387 */ /* 0x000fe80000100800 */
[----:B------:R-:W-:Y:S04]  /*92f50*/  STL [R1+0x60], R0 ;  /* 0x0000600001007387 */ /* 0x000fe80000100800 */
[----:B------:R-:W2:Y:S04]  /*92f60*/  LDL.LU R23, [R1+0x504] ;  /* 0x0005040001177983 */ /* 0x000ea80000300800 */
[----:B------:R-:W3:Y:S04]  /*92f70*/  LDL.LU R22, [R1+0x50c] ;  /* 0x00050c0001167983 */ /* 0x000ee80000300800 */
[----:B---3--:R0:W-:Y:S04]  /*92f80*/  STL [R1+0x3170], R22 ;  /* 0x0031701601007387 */ /* 0x0081e80000100800 */
[----:B0-----:R-:W2:Y:S04]  /*92f90*/  LDL.LU R22, [R1+0x500] ;  /* 0x0005000001167983 */ /* 0x001ea80000300800 */
[----:B------:R-:W3:Y:S04]  /*92fa0*/  LDL.LU R6, [R1+0x524] ;  /* 0x0005240001067983 */ /* 0x000ee80000300800 */
[----:B---3--:R0:W-:Y:S04]  /*92fb0*/  STL [R1+0x316c], R6 ;  /* 0x00316c0601007387 */ /* 0x0081e80000100800 */
[----:B0-----:R-:W3:Y:S04]  /*92fc0*/  LDL.LU R6, [R1+0x508] ;  /* 0x0005080001067983 */ /* 0x001ee80000300800 */
[----:B------:R-:W2:Y:S04]  /*92fd0*/  LDL.LU R28, [R1+0x52c] ;  /* 0x00052c00011c7983 */ /* 0x000ea80000300800 */
[----:B--2---:R0:W-:Y:S04]  /*92fe0*/  STL [R1+0x3168], R28 ;  /* 0x0031681c01007387 */ /* 0x0041e80000100800 */
[----:B0-----:R-:W2:Y:S04]  /*92ff0*/  LDL.LU R28, [R1+0x520] ;  /* 0x00052000011c7983 */ /* 0x001ea80000300800 */
        /* <DEDUP_REMOVED lines=24> */
[----:B------:R-:W-:-:S02]  /*93180*/  F2FP.SATFINITE.E4M3.F32.PACK_AB_MERGE_C R10, R3, R4, RZ ;  /* 0x00000004030a723e */ /* 0x000fc400048070ff */
[----:B------:R-:W-:Y:S01]  /*93190*/  F2FP.SATFINITE.E4M3.F32.PACK_AB_MERGE_C R23, R23, R22, RZ ;  /* 0x000000161717723e */ /* 0x000fe200048070ff */
        /* <DEDUP_REMOVED lines=26> */
[----:B------:R-:W3:Y:S04]  /*93340*/  LDL.LU R22, [R1+0x3170] ;  /* 0x0031700001167983 */ /* 0x000ee80000300800 */
[----:B------:R0:W-:Y:S04]  /*93350*/  STL [R1+0x3038], R23 ;  /* 0x0030381701007387 */ /* 0x0001e80000100800 */
[----:B0-----:R-:W2:Y:S01]  /*93360*/  LDL.LU R23, [R1+0x568] ;  /* 0x0005680001177983 */ /* 0x001ea20000300800 */
[----:B---3--:R-:W-:-:S03]  /*93370*/  F2FP.SATFINITE.E4M3.F32.PACK_AB_MERGE_C R22, R22, R6, RZ ;  /* 0x000000061616723e */ /* 0x008fc600048070ff */
        /* <DEDUP_REMOVED lines=33> */
[----:B------:R0:W-:Y:S02]  /*93590*/  STL [R1+0x1278], R28 ;  /* 0x0012781c01007387 */ /* 0x0001e40000100800 */
[----:B0-----:R-:W-:Y:S02]  /*935a0*/  F2FP.SATFINITE.E4M3.F32.PACK_AB_MERGE_C R28, R22, R6, RZ ;  /* 0x00000006161c723e */ /* 0x001fe400048070ff */
[----:B------:R-:W-:Y:S02]  /*935b0*/  F2FP.SATFINITE.E4M3.F32.PACK_AB_MERGE_C R22, R10, R23, RZ ;  /* 0x000000170a16723e */ /* 0x000fe400048070ff */
[----:B------:R-:W-:Y:S01]  /*935c0*/  F2FP.SATFINITE.E4M3.F32.PACK_AB_MERGE_C R10, R19, R27, RZ ;  /* 0x0000001b130a723e */ /* 0x000fe200048070ff */
[----:B------:R-:W-:Y:S04]  /*935d0*/  STL [R1+0x12f0], R28 ;  /* 0x0012f01c01007387 */ /* 0x000fe80000100800 */
[----:B------:R-:W-:Y:S01]  /*935e0*/  STL [R1+0x12ec], R22 ;  /* 0x0012ec1601007387 */ /* 0x000fe20000100800 */
[----:B------:R-:W-:-:S02]  /*935f0*/  F2FP.SATFINITE.E4M3.F32.PACK_AB_MERGE_C R9, R9, R15, RZ ;  /* 0x0000000f0909723e */ /* 0x000fc400048070ff */
[----:B------:R-:W-:Y:S02]  /*93600*/  F2FP.SATFINITE.E4M3.F32.PACK_AB_MERGE_C R7, R25, R7, RZ ;  /* 0x000000071907723e */ /* 0x000fe400048070ff */
[----:B------:R-:W-:Y:S02]  /*93610*/  F2FP.SATFINITE.E4M3.F32.PACK_AB_MERGE_C R0, R2, R0, RZ ;  /* 0x000000000200723e */ /* 0x000fe400048070ff */
[----:B--2---:R-:W-:Y:S02]  /*93620*/  F2FP.SATFINITE.E4M3.F32.PACK_AB_MERGE_C R6, R12, R18, RZ ;  /* 0x000000120c06723e */ /* 0x004fe400048070ff */
[----:B------:R-:W-:-:S03]  /*93630*/  F2FP.SATFINITE.E4M3.F32.PACK_AB_MERGE_C R12, R24, R29, RZ ;  /* 0x0000001d180c723e */ /* 0x000fc600048070ff */
[----:B------:R0:W-:Y:S04]  /*93640*/  STL [R1+0x12b8], R6 ;  /* 0x0012b80601007387 */ /* 0x0001e80000100800 */
[----:B------:R2:W-:Y:S01]  /*93650*/  STL [R1+0x12c0], R10 ;  /* 0x0012c00a01007387 */ /* 0x0005e20000100800 */
[----:B0-----:R-:W-:-:S03]  /*93660*/  F2FP.SATFINITE.E4M3.F32.PACK_AB_MERGE_C R6, R26, R13, RZ ;  /* 0x0000000d1a06723e */ /* 0x001fc600048070ff */
[----:B------:R-:W-:Y:S01]  /*93670*/  STL [R1+0x264], R12 ;  /* 0x0002640c01007387 */ /* 0x000fe20000100800 */
[----:B--2---:R-:W-:-:S03]  /*93680*/  F2FP.SATFINITE.E4M3.F32.PACK_AB_MERGE_C R10, R14, R17, RZ ;  /* 0x000000110e0a723e */ /* 0x004fc600048070ff */
[----:B------:R0:W-:Y:S01]  /*93690*/  STL [R1+0x1250], R6 ;  /* 0x0012500601007387 */ /* 0x0001e20000100800 */
[----:B------:R-:W-:Y:S02]  /*936a0*/  F2FP.SATFINITE.E4M3.F32.PACK_AB_MERGE_C R13, R16, R5, RZ ;  /* 0x00000005100d723e */ /* 0x000fe400048070ff */
[----:B------:R-:W-:Y:S01]  /*936b0*/  F2FP.SATFINITE.E4M3.F32.PACK_AB_MERGE_C R26, R20, R21, RZ ;  /* 0x00000015141a723e */ /* 0x000fe200048070ff */
        /* <DEDUP_REMOVED lines=8> */
[----:B------:R-:W2:Y:S04]  /*93740*/  LDL.LU R29, [R1+0x5d4] ;  /* 0x0005d400011d7983 */ /* 0x000ea80000300800 */
        /* <DEDUP_REMOVED lines=37> */
[----:B------:R-:W2:Y:S01]  /*939a0*/  LDL.LU R15, [R1+0x634] ;  /* 0x00063400010f7983 */ /* 0x000ea20000300800 */
        /* <DEDUP_REMOVED lines=63> */
[----:B0-----:R-:W3:Y:S02]  /*93da0*/  LDL.LU R8, [R1+0x30fc] ;  /* 0x0030fc0001087983 */ /* 0x001ee40000300800 */
[----:B---3--:R-:W-:-:S02]  /*93db0*/  F2FP.SATFINITE.E4M3.F32.PACK_AB_MERGE_C R21, R21, R8, RZ ;  /* 0x000000081515723e */ /* 0x008fc400048070ff */
[----:B------:R-:W3:Y:S01]  /*93dc0*/  LDL.LU R8, [R1+0x30f8] ;  /* 0x0030f80001087983 */ /* 0x000ee20000300800 */
[----:B--2---:R-:W-:Y:S02]  /*93dd0*/  F2FP.SATFINITE.E4M3.F32.PACK_AB_MERGE_C R15, R15, R27, RZ ;  /* 0x0000001b0f0f723e */ /* 0x004fe400048070ff */
[----:B------:R-:W-:Y:S02]  /*93de0*/  F2FP.SATFINITE.E4M3.F32.PACK_AB_MERGE_C R14, R14, R19, RZ ;  /* 0x000000130e0e723e */ /* 0x000fe400048070ff */
[----:B---3--:R-:W-:-:S05]  /*93df0*/  F2FP.SATFINITE.E4M3.F32.PACK_AB_MERGE_C R8, R8, R12, RZ ;  /* 0x0000000c0808723e */ /* 0x008fca00048070ff */
[----:B------:R0:W-:Y:S04]  /*93e00*/  STL [R1+0x2f70], R8 ;  /* 0x002f700801007387 */ /* 0x0001e80000100800 */
[----:B------:R-:W-:Y:S01]  /*93e10*/  STL [R1+0x258], R21 ;  /* 0x0002581501007387 */ /* 0x000fe20000100800 */
[----:B------:R-:W-:-:S03]  /*93e20*/  F2FP.SATFINITE.E4M3.F32.PACK_AB_MERGE_C R12, R7, R13, RZ ;  /* 0x0000000d070c723e */ /* 0x000fc600048070ff */
[----:B------:R-:W-:Y:S04]  /*93e30*/  STL [R1+0x2f64], R15 ;  /* 0x002f640f01007387 */ /* 0x000fe80000100800 */
[----:B------:R2:W-:Y:S01]  /*93e40*/  STL [R1+0x2f68], R14 ;  /* 0x002f680e01007387 */ /* 0x0005e20000100800 */
[----:B0-----:R-:W-:Y:S02]  /*93e50*/  F2FP.SATFINITE.E4M3.F32.PACK_AB_MERGE_C R8, R6, R28, RZ ;  /* 0x0000001c0608723e */ /* 0x001fe400048070ff */
[----:B------:R-:W-:Y:S02]  /*93e60*/  F2FP.SATFINITE.E4M3.F32.PACK_AB_MERGE_C R7, R23, R22, RZ ;  /* 0x000000161707723e */ /* 0x000fe400048070ff */
[----:B------:R-:W-:Y:S02]  /*93e70*/  F2FP.SATFINITE.E4M3.F32.PACK_AB_MERGE_C R6, R18, R10, RZ ;  /* 0x0000000a1206723e */ /* 0x000fe400048070ff */
[----:B--2---:R-:W-:-:S05]  /*93e80*/  F2FP.SATFINITE.E4M3.F32.PACK_AB_MERGE_C R14, R26, R29, RZ ;  /* 0x0000001d1a0e723e */ /* 0x004fca00048070ff */
[----:B------:R-:W-:Y:S04]  /*93e90*/  STL [R1+0x12dc], R14 ;  /* 0x0012dc0e01007387 */ /* 0x000fe80000100800 */
[----:B------:R-:W-:Y:S04]  /*93ea0*/  STL [R1+0x12d8], R12 ;  /* 0x0012d80c01007387 */ /* 0x000fe80000100800 */
[----:B------:R0:W-:Y:S04]  /*93eb0*/  STL [R1+0x132c], R8 ;  /* 0x00132c0801007387 */ /* 0x0001e80000100800 */
[----:B------:R2:W-:Y:S04]  /*93ec0*/  STL [R1+0x1328], R7 ;  /* 0x0013280701007387 */ /* 0x0005e80000100800 */
[----:B------:R3:W-:Y:S01]  /*93ed0*/  STL [R1+0x133c], R6 ;  /* 0x00133c0601007387 */ /* 0x0007e20000100800 */
[----:B0-----:R-:W-:-:S02]  /*93ee0*/  F2FP.SATFINITE.E4M3.F32.PACK_AB_MERGE_C R8, R17, R24, RZ ;  /* 0x000000181108723e */ /* 0x001fc400048070ff */
[----:B--2---:R-:W-:-:S03]  /*93ef0*/  F2FP.SATFINITE.E4M3.F32.PACK_AB_MERGE_C R7, R11, R9, RZ ;  /* 0x000000090b07723e */ /* 0x004fc600048070ff */
[----:B------:R-:W-:Y:S01]  /*93f00*/  STL [R1+0x1338], R8 ;  /* 0x0013380801007387 */ /* 0x000fe20000100800 */
[----:B---3--:R-:W-:Y:S02]  /*93f10*/  F2FP.SATFINITE.E4M3.F32.PACK_AB_MERGE_C R6, R5, R25, RZ ;  /* 0x000000190506723e */ /* 0x008fe400048070ff */
[----:B------:R-:W-:Y:S01]  /*93f20*/  F2FP.SATFINITE.E4M3.F32.PACK_AB_MERGE_C R5, R0, R16, RZ ;  /* 0x000000100005723e */ /* 0x000fe200048070ff */
[----:B------:R-:W-:Y:S04]  /*93f30*/  STL [R1+0x1354], R7 ;  /* 0x0013540701007387 */ /* 0x000fe80000100800 */
[----:B------:R-:W-:Y:S04]  /*93f40*/  STL [R1+0x1350], R6 ;  /* 0x0013500601007387 */ /* 0x000fe80000100800 */
[----:B------:R-:W-:Y:S04]  /*93f50*/  STL [R1+0x1368], R5 ;  /* 0x0013680501007387 */ /* 0x000fe80000100800 */
[----:B------:R-:W2:Y:S01]  /*93f60*/  LDL.LU R14, [R1+0x7fc] ;  /* 0x0007fc00010e7983 */ /* 0x000ea20000300800 */
[----:B------:R-:W-:-:S02]  /*93f70*/  F2FP.SATFINITE.E4M3.F32.PACK_AB_MERGE_C R2, R20, R2, RZ ;  /* 0x000000021402723e */ /* 0x000fc400048070ff */
[----:B------:R-:W-:-:S03]  /*93f80*/  F2FP.SATFINITE.E4M3.F32.PACK_AB_MERGE_C R0, R3, R4, RZ ;  /* 0x000000040300723e */ /* 0x000fc600048070ff */
        /* <DEDUP_REMOVED lines=131> */
[----:B------:R0:W-:Y:S01]  /*947c0*/  STL [R1+0x13e4], R14 ;  /* 0x0013e40e01007387 */ /* 0x0001e20000100800 */
[----:B------:R-:W-:Y:S02]  /*947d0*/  F2FP.SATFINITE.E4M3.F32.PACK_AB_MERGE_C R25, R25, R7, RZ ;  /* 0x000000071919723e */ /* 0x000fe400048070ff */
[----:B------:R-:W-:Y:S02]  /*947e0*/  F2FP.SATFINITE.E4M3.F32.PACK_AB_MERGE_C R11, R11, R28, RZ ;  /* 0x0000001c0b0b723e */ /* 0x000fe400048070ff */
[----:B0-----:R-:W-:Y:S02]  /*947f0*/  F2FP.SATFINITE.E4M3.F32.PACK_AB_MERGE_C R14, R12, R21, RZ ;  /* 0x000000150c0e723e */ /* 0x001fe400048070ff */
[----:B------:R-:W-:Y:S02]  /*94800*/  F2FP.SATFINITE.E4M3.F32.PACK_AB_MERGE_C R12, R19, R27, RZ ;  /* 0x0000001b130c723e */ /* 0x000fe400048070ff */
[----:B------:R-:W-:Y:S02]  /*94810*/  F2FP.SATFINITE.E4M3.F32.PACK_AB_MERGE_C R9, R9, R6, RZ ;  /* 0x000000060909723e */ /* 0x000fe400048070ff */
[----:B------:R-:W-:-:S02]  /*94820*/  F2FP.SATFINITE.E4M3.F32.PACK_AB_MERGE_C R7, R18, R10, RZ ;  /* 0x0000000a1207723e */ /* 0x000fc400048070ff */
[----:B------:R-:W-:Y:S02]  /*94830*/  F2FP.SATFINITE.E4M3.F32.PACK_AB_MERGE_C R6, R17, R24, RZ ;  /* 0x000000181106723e */ /* 0x000fe400048070ff */
[----:B------:R-:W-:Y:S02]  /*94840*/  F2FP.SATFINITE.E4M3.F32.PACK_AB_MERGE_C R2, R20, R2, RZ ;  /* 0x000000021402723e */ /* 0x000fe400048070ff */
[----:B--2---:R-:W-:-:S05]  /*94850*/  F2FP.SATFINITE.E4M3.F32.PACK_AB_MERGE_C R8, R8, R15, RZ ;  /* 0x0000000f0808723e */ /* 0x004fca00048070ff */
[----:B------:R0:W-:Y:S04]  /*94860*/  STL [R1+0x13f4], R8 ;  /* 0x0013f40801007387 */ /* 0x0001e80000100800 */
[----:B------:R-:W-:Y:S04]  /*94870*/  STL [R1+0x13f0], R14 ;  /* 0x0013f00e01007387 */ /* 0x000fe80000100800 */
[----:B------:R-:W-:Y:S01]  /*94880*/  STL [R1+0x1400], R12 ;  /* 0x0014000c01007387 */ /* 0x000fe20000100800 */
[----:B0-----:R-:W-:-:S03]  /*94890*/  F2FP.SATFINITE.E4M3.F32.PACK_AB_MERGE_C R8, R26, R29, RZ ;  /* 0x0000001d1a08723e */ /* 0x001fc600048070ff */
[----:B------:R0:W-:Y:S04]  /*948a0*/  STL [R1+0x2f74], R5 ;  /* 0x002f740501007387 */ /* 0x0001e80000100800 */
[----:B------:R-:W-:Y:S04]  /*948b0*/  STL [R1+0x13fc], R8 ;  /* 0x0013fc0801007387 */ /* 0x000fe80000100800 */
[----:B------:R-:W-:Y:S01]  /*948c0*/  STL [R1+0x2f78], R25 ;  /* 0x002f781901007387 */ /* 0x000fe20000100800 */
[----:B0-----:R-:W-:-:S03]  /*948d0*/  F2FP.SATFINITE.E4M3.F32.PACK_AB_MERGE_C R5, R23, R22, RZ ;  /* 0x000000161705723e */ /* 0x001fc600048070ff */
[----:B------:R-:W-:Y:S04]  /*948e0*/  STL [R1+0x2f50], R11 ;  /* 0x002f500b01007387 */ /* 0x000fe80000100800 */
[----:B------:R-:W-:Y:S04]  /*948f0*/  STL [R1+0x2f54], R9 ;  /* 0x002f540901007387 */ /* 0x000fe80000100800 */
[----:B------:R0:W-:Y:S04]  /*94900*/  STL [R1+0x12b4], R5 ;  /* 0x0012b40501007387 */ /* 0x0001e80000100800 */
[----:B------:R-:W-:Y:S01]  /*94910*/  STL [R1+0x12b0], R7 ;  /* 0x0012b00701007387 */ /* 0x000fe20000100800 */
[----:B0-----:R-:W-:-:S03]  /*94920*/  F2FP.SATFINITE.E4M3.F32.PACK_AB_MERGE_C R5, R0, R16, RZ ;  /* 0x000000100005723e */ /* 0x001fc600048070ff */
[----:B------:R-:W-:Y:S04]  /*94930*/  STL [R1+0x12d4], R6 ;  /* 0x0012d40601007387 */ /* 0x000fe80000100800 */
[----:B------:R-:W-:Y:S04]  /*94940*/  STL [R1+0x12d0], R5 ;  /* 0x0012d00501007387 */ /* 0x000fe80000100800 */
[----:B------:R-:W2:Y:S01]  /*94950*/  LDL.LU R20, [R1+0x738] ;  /* 0x0007380001147983 */ /* 0x000ea20000300800 */
[----:B------:R-:W-:-:S03]  /*94960*/  F2FP.SATFINITE.E4M3.F32.PACK_AB_MERGE_C R0, R3, R4, RZ ;  /* 0x000000040300723e */ /* 0x000fc600048070ff */
[----:B------:R-:W-:Y:S04]  /*94970*/  STL [R1+0x12e4], R2 ;  /* 0x0012e40201007387 */ /* 0x000fe80000100800 */
[----:B--2---:R0:W-:Y:S04]  /*94980*/  STL [R1+0x308c], R20 ;  /* 0x00308c1401007387 */ /* 0x0041e80000100800 */
[----:B------:R-:W-:Y:S04]  /*94990*/  STL [R1+0x12e0], R0 ;  /* 0x0012e00001007387 */ /* 0x000fe80000100800 */
[----:B0-----:R-:W2:Y:S04]  /*949a0*/  LDL.LU R20, [R1+0x734] ;  /* 0x0007340001147983 */ /* 0x001ea80000300800 */
[----:B------:R-:W3:Y:S04]  /*949b0*/  LDL.LU R4, [R1+0x73c] ;  /* 0x00073c0001047983 */ /* 0x000ee80000300800 */
        /* <DEDUP_REMOVED lines=26> */
[----:B0-----:R-:W3:Y:S04]  /*94b60*/  LDL.LU R21, [R1+0x720] ;  /* 0x0007200001157983 */ /* 0x001ee80000300800 */
        /* <DEDUP_REMOVED lines=27> */
[----:B0-----:R-:W2:Y:S01]  /*94d20*/  LDL.LU R20, [R1+0x308c] ;  /* 0x00308c0001147983 */ /* 0x001ea20000300800 */
[----:B---3--:R-:W-:-:S02]  /*94d30*/  F2FP.SATFINITE.E4M3.F32.PACK_AB_MERGE_C R17, R17, R21, RZ ;  /* 0x000000151111723e */ /* 0x008fc400048070ff */
[----:B--2---:R-:W-:Y:S02]  /*94d40*/  F2FP.SATFINITE.E4M3.F32.PACK_AB_MERGE_C R4, R4, R20, RZ ;  /* 0x000000140404723e */ /* 0x004fe400048070ff */
[----:B------:R-:W2:Y:S04]  /*94d50*/  LDL.LU R20, [R1+0x688] ;  /* 0x0006880001147983 */ /* 0x000ea80000300800 */
[----:B------:R0:W-:Y:S04]  /*94d60*/  STL [R1+0x12f4], R4 ;  /* 0x0012f40401007387 */ /* 0x0001e80000100800 */
[----:B0-----:R-:W2:Y:S04]  /*94d70*/  LDL.LU R4, [R1+0x68c] ;  /* 0x00068c0001047983 */ /* 0x001ea80000300800 */
[----:B------:R-:W3:Y:S04]  /*94d80*/  LDL.LU R21, [R1+0x3088] ;  /* 0x0030880001157983 */ /* 0x000ee80000300800 */
[----:B------:R0:W-:Y:S04]  /*94d90*/  STL [R1+0x1310], R17 ;  /* 0x0013101101007387 */ /* 0x0001e80000100800 */
[----:B0-----:R-:W3:Y:S02]  /*94da0*/  LDL.LU R17, [R1+0x3084] ;  /* 0x0030840001117983 */ /* 0x001ee40000300800 */
[----:B---3--:R-:W-:-:S02]  /*94db0*/  F2FP.SATFINITE.E4M3.F32.PACK_AB_MERGE_C R17, R17, R21, RZ ;  /* 0x000000151111723e */ /* 0x008fc400048070ff */
        /* <DEDUP_REMOVED lines=17> */
[----:B------:R0:W-:Y:S01]  /*94ed0*/  STL [R1+0x1330], R17 ;  /* 0x0013301101007387 */ /* 0x0001e20000100800 */
[----:B------:R-:W-:Y:S02]  /*94ee0*/  F2FP.SATFINITE.E4M3.F32.PACK_AB_MERGE_C R19, R19, R27, RZ ;  /* 0x0000001b1313723e */ /* 0x000fe400048070ff */
[----:B------:R-:W-:Y:S02]  /*94ef0*/  F2FP.SATFINITE.E4M3.F32.PACK_AB_MERGE_C R26, R26, R29, RZ ;  /* 0x0000001d1a1a723e */ /* 0x000fe400048070ff */
[----:B------:R-:W-:Y:S01]  /*94f00*/  F2FP.SATFINITE.E4M3.F32.PACK_AB_MERGE_C R28, R28, R13, RZ ;  /* 0x0000000d1c1c723e */ /* 0x000fe200048070ff */
[----:B0-----:R-:W2:Y:S01]  /*94f10*/  LDL.LU R17, [R1+0xeac] ;  /* 0x000eac0001117983 */ /* 0x001ea20000300800 */
[----:B------:R-:W-:-:S02]  /*94f20*/  F2FP.SATFINITE.E4M3.F32.PACK_AB_MERGE_C R10, R10, R22, RZ ;  /* 0x000000160a0a723e */ /* 0x000fc400048070ff */
[----:B------:R-:W-:Y:S02]  /*94f30*/  F2FP.SATFINITE.E4M3.F32.PACK_AB_MERGE_C R24, R24, R23, RZ ;  /* 0x000000171818723e */ /* 0x000fe400048070ff */
[----:B------:R-:W-:Y:S02]  /*94f40*/  F2FP.SATFINITE.E4M3.F32.PACK_AB_MERGE_C R0, R0, R2, RZ ;  /* 0x000000020000723e */ /* 0x000fe400048070ff */
[----:B------:R-:W-:Y:S02]  /*94f50*/  F2FP.SATFINITE.E4M3.F32.PACK_AB_MERGE_C R9, R9, R16, RZ ;  /* 0x000000100909723e */ /* 0x000fe400048070ff */
[----:B------:R-:W-:Y:S02]  /*94f60*/  F2FP.SATFINITE.E4M3.F32.PACK_AB_MERGE_C R5, R8, R5, RZ ;  /* 0x000000050805723e */ /* 0x000fe400048070ff */
[----:B------:R-:W-:Y:S02]  /*94f70*/  F2FP.SATFINITE.E4M3.F32.PACK_AB_MERGE_C R3, R3, R18, RZ ;  /* 0x000000120303723e */ /* 0x000fe400048070ff */
[----:B---3--:R-:W-:-:S02]  /*94f80*/  F2FP.SATFINITE.E4M3.F32.PACK_AB_MERGE_C R12, R12, R21, RZ ;  /* 0x000000150c0c723e */ /* 0x008fc400048070ff */
[----:B------:R-:W3:Y:S04]  /*94f90*/  LDL.LU R21, [R1+0x305c] ;  /* 0x00305c0001157983 */ /* 0x000ee80000300800 */
[----:B------:R0:W-:Y:S04]  /*94fa0*/  STL [R1+0x1348], R12 ;  /* 0x0013480c01007387 */ /* 0x0001e80000100800 */
[----:B0-----:R-:W4:Y:S04]  /*94fb0*/  LDL.LU R12, [R1+0x3058] ;  /* 0x00305800010c7983 */ /* 0x001f280000300800 */
[----:B------:R-:W4:Y:S04]  /*94fc0*/  LDL.LU R27, [R1+0x3054] ;  /* 0x00305400011b7983 */ /* 0x000f280000300800 */
        /* <DEDUP_REMOVED lines=19> */
[----:B------:R-:W4:Y:S01]  /*95100*/  LDL.LU R8, [R1+0x28] ;  /* 0x0000280001087983 */ /* 0x000f220000300800 */
[----:B0-----:R-:W-:-:S05]  /*95110*/  F2FP.SATFINITE.E4M3.F32.PACK_AB_MERGE_C R9, R25, R11, RZ ;  /* 0x0000000b1909723e */ /* 0x001fca00048070ff */
[----:B------:R0:W-:Y:S04]  /*95120*/  STL [R1+0x1398], R9 ;  /* 0x0013980901007387 */ /* 0x0001e80000100800 */
[----:B------:R1:W-:Y:S01]  /*95130*/  STL [R1+0x1394], R5 ;  /* 0x0013940501007387 */ /* 0x0003e20000100800 */
[----:B0-----:R-:W-:Y:S02]  /*95140*/  F2FP.SATFINITE.E4M3.F32.PACK_AB_MERGE_C R9, R15, R14, RZ ;  /* 0x0000000e0f09723e */ /* 0x001fe400048070ff */
[----:B-1----:R-:W-:Y:S02]  /*95150*/  F2FP.SATFINITE.E4M3.F32.PACK_AB_MERGE_C R5, R6, R7, RZ ;  /* 0x000000070605723e */ /* 0x002fe400048070ff */
[----:B------:R-:W4:Y:S04]  /*95160*/  LDL.LU R7, [R1+0x18] ;  /* 0x0000180001077983 */ /* 0x000f280000300800 */
[----:B------:R-:W-:Y:S04]  /*95170*/  STL [R1+0x13b0], R9 ;  /* 0x0013b00901007387 */ /* 0x000fe80000100800 */
[----:B------:R2:W-:Y:S04]  /*95180*/  STL [R1+0x13ac], R5 ;  /* 0x0013ac0501007387 */ /* 0x0005e80000100800 */
[----:B------:R-:W4:Y:S04]  /*95190*/  LDL.LU R6, [R1+0x14] ;  /* 0x0000140001067983 */ /* 0x000f280000300800 */
[----:B------:R-:W4:Y:S01]  /*951a0*/  LDL.LU R18, [R1+0xc] ;  /* 0x00000c0001127983 */ /* 0x000f220000300800 */
[----:B--2---:R-:W-:Y:S01]  /*951b0*/  F2FP.SATFINITE.E4M3.F32.PACK_AB_MERGE_C R5, R4, R20, RZ ;  /* 0x000000140405723e */ /* 0x004fe200048070ff */
[----:B------:R-:W-:-:S05]  /*951c0*/  VIADD R20, R17, 0x1 ;  /* 0x0000000111147836 */ /* 0x000fca0000000000 */
[----:B------:R-:W-:Y:S01]  /*951d0*/  ISETP.GE.AND P1, PT, R20, UR33, PT ;  /* 0x0000002114007c0c */ /* 0x000fe2000bf26270 */
[----:B------:R0:W-:Y:S04]  /*951e0*/  STL [R1+0x13c4], R3 ;  /* 0x0013c40301007387 */ /* 0x0001e80000100800 */
[----:B------:R-:W-:Y:S01]  /*951f0*/  STL [R1+0x13c0], R5 ;  /* 0x0013c00501007387 */ /* 0x000fe20000100800 */
[C---:B------:R-:W-:Y:S02]  /*95200*/  VIADD R4, R17.reuse, 0x78 ;  /* 0x0000007811047836 */ /* 0x040fe40000000000 */
[C---:B------:R-:W-:Y:S01]  /*95210*/  VIADD R20, R17.reuse, 0x7a ;  /* 0x0000007a11147836 */ /* 0x040fe20000000000 */
[----:B------:R-:W-:Y:S01]  /*95220*/  ULEA UR4, UR5, UR4, 0x18 ;  /* 0x0000000405047291 */ /* 0x000fe2000f8ec0ff */
[----:B------:R-:W1:Y:S01]  /*95230*/  LDCU UR5, c[0x0][0x3b8] ;  /* 0x00007700ff0577ac */ /* 0x000e620008000800 */
[----:B------:R-:W2:Y:S01]  /*95240*/  LDCU UR33, c[0x0][0x3b8] ;  /* 0x00007700ff2177ac */ /* 0x000ea20008000800 */
[----:B0-----:R-:W-:-:S05]  /*95250*/  VIADD R3, R17, 0x7f ;  /* 0x0000007f11037836 */ /* 0x001fca0000000000 */
[----:B------:R-:W-:Y:S01]  /*95260*/  ISETP.GE.AND P0, PT, R3, UR43, PT ;  /* 0x0000002b03007c0c */ /* 0x000fe2000bf06270 */
[----:B------:R-:W-:Y:S01]  /*95270*/  VIADD R3, R17, 0x79 ;  /* 0x0000007911037836 */ /* 0x000fe20000000000 */
[----:B------:R-:W-:Y:S01]  /*95280*/  ISETP.GE.AND P2, PT, R4, UR35, PT ;  /* 0x0000002304007c0c */ /* 0x000fe2000bf46270 */
[----:B------:R-:W0:Y:S01]  /*95290*/  LDCU UR35, c[0x0][0x3b8] ;  /* 0x00007700ff2377ac */ /* 0x000e220008000800 */
[----:B------:R-:W0:Y:S01]  /*952a0*/  LDCU UR43, c[0x0][0x3b8] ;  /* 0x00007700ff2b77ac */ /* 0x000e220008000800 */
[----:B---3--:R-:W-:Y:S02]  /*952b0*/  LOP3.LUT R4, R21, 0xffff, RZ, 0xc0, !PT ;  /* 0x0000ffff15047812 */ /* 0x008fe400078ec0ff */
[----:B----4-:R-:W-:Y:S02]  /*952c0*/  LOP3.LUT R10, R10, 0xffff, RZ, 0xc0, !PT ;  /* 0x0000ffff0a0a7812 */ /* 0x010fe400078ec0ff */
[----:B------:R-:W-:-:S04]  /*952d0*/  LOP3.LUT R2, R2, 0xff7fffff, RZ, 0xc0, !PT ;  /* 0xff7fffff02027812 */ /* 0x000fc800078ec0ff */
[----:B------:R-:W-:-:S05]  /*952e0*/  @P1 LOP3.LUT R2, R2, 0x800000, RZ, 0xfc, !PT ;  /* 0x0080000002021812 */ /* 0x000fca00078efcff */
[----:B------:R-:W-:Y:S04]  /*952f0*/  STL [R1+0x2f58], R2 ;  /* 0x002f580201007387 */ /* 0x000fe80000100800 */
[----:B------:R3:W-:Y:S04]  /*95300*/  STL.64 [R1+0x2f10], R16 ;  /* 0x002f101001007387 */ /* 0x0007e80000100a00 */
[----:B------:R-:W4:Y:S04]  /*95310*/  LDL.LU R9, [R1+0x74] ;  /* 0x0000740001097983 */ /* 0x000f280000300800 */
[----:B------:R-:W2:Y:S04]  /*95320*/  LDL.LU R15, [R1+0x4c] ;  /* 0x00004c00010f7983 */ /* 0x000ea80000300800 */
[----:B------:R-:W2:Y:S04]  /*95330*/  LDL.LU R11, [R1+0x38] ;  /* 0x00003800010b7983 */ /* 0x000ea80000300800 */
[----:B------:R-:W-:Y:S04]  /*95340*/  STL [R1+0x10], R10 ;  /* 0x0000100a01007387 */ /* 0x000fe80000100800 */
[----:B------:R-:W2:Y:S04]  /*95350*/  LDL.LU R25, [R1+0x6c] ;  /* 0x00006c0001197983 */ /* 0x000ea80000300800 */
[----:B------:R-:W2:Y:S01]  /*95360*/  LDL.LU R14, [R1+0x64] ;  /* 0x00006400010e7983 */ /* 0x000ea20000300800 */
[----:B---3--:R-:W-:-:S02]  /*95370*/  LOP3.LUT R17, R8, 0xffff, RZ, 0xc0, !PT ;  /* 0x0000ffff08117812 */ /* 0x008fc400078ec0ff */
[----:B------:R-:W-:Y:S02]  /*95380*/  ISETP.GE.AND P1, PT, R3, UR37, PT ;  /* 0x0000002503007c0c */ /* 0x000fe4000bf26270 */
[----:B------:R-:W-:Y:S01]  /*95390*/  LOP3.LUT R23, R23, 0xffff, RZ, 0xc0, !PT ;  /* 0x0000ffff17177812 */ /* 0x000fe200078ec0ff */
[----:B------:R-:W-:Y:S04]  /*953a0*/  STL [R1+0x40], R17 ;  /* 0x0000401101007387 */ /* 0x000fe80000100800 */
[----:B------:R-:W3:Y:S01]  /*953b0*/  LDL.LU R5, [R1+0x54] ;  /* 0x0000540001057983 */ /* 0x000ee20000300800 */
[----:B------:R-:W-:Y:S02]  /*953c0*/  LOP3.LUT R3, R22, 0xffff, RZ, 0xc0, !PT ;  /* 0x0000ffff16037812 */ /* 0x000fe400078ec0ff */
[----:B------:R-:W-:-:S02]  /*953d0*/  LOP3.LUT R16, R24, 0xffff, RZ, 0xc0, !PT ;  /* 0x0000ffff18107812 */ /* 0x000fc400078ec0ff */
[----:B------:R-:W-:Y:S02]  /*953e0*/  LOP3.LUT R2, R7, 0xffff, RZ, 0xc0, !PT ;  /* 0x0000ffff07027812 */ /* 0x000fe400078ec0ff */
[----:B------:R-:W-:Y:S01]  /*953f0*/  LOP3.LUT R0, R0, 0xfffdffff, RZ, 0xc0, !PT ;  /* 0xfffdffff00007812 */ /* 0x000fe200078ec0ff */
[----:B------:R-:W0:Y:S01]  /*95400*/  LDCU UR37, c[0x0][0x3b8] ;  /* 0x00007700ff2577ac */ /* 0x000e220008000800 */
[----:B------:R-:W-:Y:S02]  /*95410*/  LOP3.LUT R6, R6, 0xffff, RZ, 0xc0, !PT ;  /* 0x0000ffff06067812 */ /* 0x000fe400078ec0ff */
[----:B------:R-:W-:Y:S01]  /*95420*/  LOP3.LUT R18, R18, 0xffff, RZ, 0xc0, !PT ;  /* 0x0000ffff12127812 */ /* 0x000fe200078ec0ff */
[----:B------:R-:W-:Y:S04]  /*95430*/  STL [R1+0x2c], R2 ;  /* 0x00002c0201007387 */ /* 0x000fe80000100800 */
[----:B------:R-:W3:Y:S04]  /*95440*/  LDL.LU R8, [R1+0x3c] ;  /* 0x00003c0001087983 */ /* 0x000ee80000300800 */
[----:B------:R0:W-:Y:S04]  /*95450*/  STL [R1+0x18], R6 ;  /* 0x0000180601007387 */ /* 0x0001e80000100800 */
[----:B------:R-:W3:Y:S04]  /*95460*/  LDL.LU R7, [R1+0x50] ;  /* 0x0000500001077983 */ /* 0x000ee80000300800 */
[----:B------:R0:W-:Y:S04]  /*95470*/  STL [R1+0x48], R18 ;  /* 0x0000481201007387 */ /* 0x0001e80000100800 */
[----:B------:R-:W-:Y:S04]  /*95480*/  STL [R1+0xc], R23 ;  /* 0x00000c1701007387 */ /* 0x000fe80000100800 */
[----:B------:R0:W-:Y:S04]  /*95490*/  STL [R1+0x34], R3 ;  /* 0x0000340301007387 */ /* 0x0001e80000100800 */
[----:B------:R-:W-:Y:S04]  /*954a0*/  STL [R1+0x14], R4 ;  /* 0x0000140401007387 */ /* 0x000fe80000100800 */
[----:B------:R1:W-:Y:S01]  /*954b0*/  STL [R1+0x28], R16 ;  /* 0x0000281001007387 */ /* 0x0003e20000100800 */
[----:B------:R-:W-:-:S02]  /*954c0*/  PRMT R24, R10, 0x3340, R6 ;  /* 0x000033400a187816 */ /* 0x000fc40000000006 */
[----:B------:R-:W-:Y:S01]  /*954d0*/  PRMT R22, R17, 0x3340, R18 ;  /* 0x0000334011167816 */ /* 0x000fe20000000012 */
[----:B0-----:R-:W3:Y:S04]  /*954e0*/  LDL.LU R6, [R1+0x3024] ;  /* 0x0030240001067983 */ /* 0x001ee80000300800 */
[----:B------:R-:W3:Y:S04]  /*954f0*/  LDL.LU R10, [R1+0x3020] ;  /* 0x00302000010a7983 */ /* 0x000ee80000300800 */
[----:B------:R-:W3:Y:S01]  /*95500*/  LDL.LU R18, [R1+0x301c] ;  /* 0x00301c0001127983 */ /* 0x000ee20000300800 */
[----:B------:R-:W-:-:S04]  /*95510*/  @P2 LOP3.LUT R0, R0, 0x20000, RZ, 0xfc, !PT ;  /* 0x0002000000002812 */ /* 0x000fc800078efcff */
[----:B------:R-:W-:-:S04]  /*95520*/  LOP3.LUT R0, R0, 0xfffbffff, RZ, 0xc0, !PT ;  /* 0xfffbffff00007812 */ /* 0x000fc800078ec0ff */
[----:B------:R-:W-:Y:S02]  /*95530*/  @P1 LOP3.LUT R0, R0, 0x40000, RZ, 0xfc, !PT ;  /* 0x0004000000001812 */ /* 0x000fe400078efcff */
[----:B------:R-:W-:Y:S02]  /*95540*/  ISETP.GE.AND P1, PT, R20, UR39, PT ;  /* 0x0000002714007c0c */ /* 0x000fe4000bf26270 */
[--C-:B------:R-:W-:Y:S02]  /*95550*/  PRMT R21, R23, 0x3340, R1.reuse ;  /* 0x0000334017157816 */ /* 0x100fe40000000001 */
[----:B------:R-:W-:Y:S02]  /*95560*/  PRMT R3, R3, 0x3340, R1 ;  /* 0x0000334003037816 */ /* 0x000fe40000000001 */
[----:B------:R-:W-:Y:S02]  /*95570*/  LOP3.LUT R0, R0, 0xfff7ffff, RZ, 0xc0, !PT ;  /* 0xfff7ffff00007812 */ /* 0x000fe400078ec0ff */
[----:B------:R-:W-:-:S02]  /*95580*/  PRMT R23, R2, 0x3340, R16 ;  /* 0x0000334002177816 */ /* 0x000fc40000000010 */
[----:B-1----:R-:W-:Y:S02]  /*95590*/  PRMT R16, R24, 0x5410, R21 ;  /* 0x0000541018107816 */ /* 0x002fe40000000015 */
[----:B------:R-:W-:Y:S02]  /*955a0*/  PRMT R2, R22, 0x5410, R3 ;  /* 0x0000541016027816 */ /* 0x000fe40000000003 */
[----:B------:R-:W-:Y:S01]  /*955b0*/  PRMT R4, R4, 0x3340, R1 ;  /* 0x0000334004047816 */ /* 0x000fe20000000001 */
[----:B------:R-:W0:Y:S01]  /*955c0*/  LDCU UR39, c[0x0][0x3b8] ;  /* 0x00007700ff2777ac */ /* 0x000e220008000800 */
[----:B------:R-:W-:Y:S01]  /*955d0*/  STL [R1+0x14a0], R16 ;  /* 0x0014a01001007387 */ /* 0x000fe20000100800 */
[----:B------:R-:W-:-:S03]  /*955e0*/  @P1 LOP3.LUT R0, R0, 0x80000, RZ, 0xfc, !PT ;  /* 0x0008000000001812 */ /* 0x000fc600078efcff */
[----:B------:R-:W-:Y:S04]  /*955f0*/  STL [R1+0x149c], R2 ;  /* 0x00149c0201007387 */ /* 0x000fe80000100800 */
[----:B------:R1:W-:Y:S02]  /*95600*/  STL [R1+0x2f5c], R0 ;  /* 0x002f5c0001007387 */ /* 0x0003e40000100800 */
[----:B-1----:R-:W-:-:S05]  /*95610*/  PRMT R0, R23, 0x5410, R4 ;  /* 0x0000541017007816 */ /* 0x002fca0000000004 */
[----:B------:R1:W-:Y:S01]  /*95620*/  STL [R1+0x1498], R0 ;  /* 0x0014980001007387 */ /* 0x0003e20000100800 */
[----:B----4-:R-:W-:Y:S02]  /*95630*/  LOP3.LUT R9, R9, 0xffff, RZ, 0xc0, !PT ;  /* 0x0000ffff09097812 */ /* 0x010fe400078ec0ff */
[----:B--2---:R-:W-:Y:S02]  /*95640*/  LOP3.LUT R23, R15, 0xffff, RZ, 0xc0, !PT ;  /* 0x0000ffff0f177812 */ /* 0x004fe400078ec0ff */
[----:B-1----:R-:W-:Y:S01]  /*95650*/  LOP3.LUT R0, R11, 0xffff, RZ, 0xc0, !PT ;  /* 0x0000ffff0b007812 */ /* 0x002fe200078ec0ff */
[----:B------:R-:W2:Y:S01]  /*95660*/  LDL.LU R15, [R1+0xdc] ;  /* 0x0000dc00010f7983 */ /* 0x000ea20000300800 */
[----:B------:R-:W-:-:S03]  /*95670*/  LOP3.LUT R16, R25, 0xffff, RZ, 0xc0, !PT ;  /* 0x0000ffff19107812 */ /* 0x000fc600078ec0ff */
[----:B------:R-:W-:Y:S04]  /*95680*/  STL [R1+0xc4], R9 ;  /* 0x0000c40901007387 */ /* 0x000fe80000100800 */
[----:B------:R-:W-:Y:S01]  /*95690*/  STL [R1+0x4c], R23 ;  /* 0x00004c1701007387 */ /* 0x000fe20000100800 */
[----:B------:R-:W-:-:S03]  /*956a0*/  LOP3.LUT R14, R14, 0xffff, RZ, 0xc0, !PT ;  /* 0x0000ffff0e0e7812 */ /* 0x000fc600078ec0ff */
[----:B------:R-:W-:Y:S04]  /*956b0*/  STL [R1+0x38], R0 ;  /* 0x0000380001007387 */ /* 0x000fe80000100800 */
[----:B------:R-:W4:Y:S04]  /*956c0*/  LDL.LU R2, [R1+0xcc] ;  /* 0x0000cc0001027983 */ /* 0x000f280000300800 */
[----:B------:R-:W-:Y:S04]  /*956d0*/  STL [R1+0x6c], R16 ;  /* 0x00006c1001007387 */ /* 0x000fe80000100800 */
[----:B------:R-:W2:Y:S01]  /*956e0*/  LDL.LU R11, [R1+0x94] ;  /* 0x00009400010b7983 */ /* 0x000ea20000300800 */
[----:B---3--:R-:W-:-:S05]  /*956f0*/  LOP3.LUT R24, R5, 0xffff, RZ, 0xc0, !PT ;  /* 0x0000ffff05187812 */ /* 0x008fca00078ec0ff */
[----:B------:R1:W-:Y:S04]  /*95700*/  STL [R1+0x54], R24 ;  /* 0x0000541801007387 */ /* 0x0003e80000100800 */
[----:B------:R-:W-:Y:S04]  /*95710*/  STL [R1+0xc8], R14 ;  /* 0x0000c80e01007387 */ /* 0x000fe80000100800 */
[----:B------:R-:W3:Y:S01]  /*95720*/  LDL.LU R25, [R1+0xe0] ;  /* 0x0000e00001197983 */ /* 0x000ee20000300800 */
[----:B------:R-:W-:Y:S02]  /*95730*/  LOP3.LUT R17, R7, 0xffff, RZ, 0xc0, !PT ;  /* 0x0000ffff07117812 */ /* 0x000fe400078ec0ff */
[----:B------:R-:W-:-:S02]  /*95740*/  LOP3.LUT R7, R18, 0xffff, RZ, 0xc0, !PT ;  /* 0x0000ffff12077812 */ /* 0x000fc400078ec0ff */
[----:B------:R-:W2:Y:S01]  /*95750*/  LDL.LU R18, [R1+0x3018] ;  /* 0x0030180001127983 */ /* 0x000ea20000300800 */
[----:B------:R-:W-:Y:S02]  /*95760*/  LOP3.LUT R22, R8, 0xffff, RZ, 0xc0, !PT ;  /* 0x0000ffff08167812 */ /* 0x000fe400078ec0ff */
[----:B------:R-:W-:-:S03]  /*95770*/  LOP3.LUT R3, R10, 0xffff, RZ, 0xc0, !PT ;  /* 0x0000ffff0a037812 */ /* 0x000fc600078ec0ff */
[----:B------:R-:W-:Y:S04]  /*95780*/  STL [R1+0x3c], R22 ;  /* 0x00003c1601007387 */ /* 0x000fe80000100800 */
[----:B------:R-:W3:Y:S04]  /*95790*/  LDL.LU R10, [R1+0x3014] ;  /* 0x00301400010a7983 */ /* 0x000ee80000300800 */
[----:B------:R-:W3:Y:S04]  /*957a0*/  LDL.LU R5, [R1+0xd0] ;  /* 0x0000d00001057983 */ /* 0x000ee80000300800 */
[----:B------:R0:W-:Y:S04]  /*957b0*/  STL [R1+0x44], R7 ;  /* 0x0000440701007387 */ /* 0x0001e80000100800 */
[----:B------:R-:W-:Y:S01]  /*957c0*/  STL [R1+0x7c], R17 ;  /* 0x00007c1101007387 */ /* 0x000fe20000100800 */
[----:B------:R-:W-:-:S03]  /*957d0*/  LOP3.LUT R4, R12, 0xffff, RZ, 0xc0, !PT ;  /* 0x0000ffff0c047812 */ /* 0x000fc600078ec0ff */
[----:B------:R-:W3:Y:S04]  /*957e0*/  LDL.LU R12, [R1+0x3010] ;  /* 0x00301000010c7983 */ /* 0x000ee80000300800 */
[----:B------:R0:W-:Y:S04]  /*957f0*/  STL [R1+0x24], R3 ;  /* 0x0000240301007387 */ /* 0x0001e80000100800 */
[----:B------:R-:W3:Y:S04]  /*95800*/  LDL.LU R8, [R1+0xc0] ;  /* 0x0000c00001087983 */ /* 0x000ee80000300800 */
[----:B------:R0:W-:Y:S01]  /*95810*/  STL [R1+0x50], R4 ;  /* 0x0000500401007387 */ /* 0x0001e20000100800 */
[----:B------:R-:W-:-:S02]  /*95820*/  PRMT R21, R7, 0x3340, R1 ;  /* 0x0000334007157816 */ /* 0x000fc40000000001 */
[----:B-1----:R-:W-:Y:S02]  /*95830*/  PRMT R24, R23, 0x3340, R24 ;  /* 0x0000334017187816 */ /* 0x002fe40000000018 */
[----:B------:R-:W-:Y:S02]  /*95840*/  PRMT R23, R9, 0x3340, R14 ;  /* 0x0000334009177816 */ /* 0x000fe4000000000e */
[----:B--2---:R-:W-:Y:S02]  /*95850*/  LOP3.LUT R20, R18, 0xffff, RZ, 0xc0, !PT ;  /* 0x0000ffff12147812 */ /* 0x004fe400078ec0ff */
[----:B------:R-:W2:Y:S04]  /*95860*/  LDL.LU R18, [R1+0xa4] ;  /* 0x0000a40001127983 */ /* 0x000ea80000300800 */
[----:B------:R1:W-:Y:S04]  /*95870*/  STL [R1+0x74], R20 ;  /* 0x0000741401007387 */ /* 0x0003e80000100800 */
[----:B0-----:R-:W2:Y:S01]  /*95880*/  LDL.LU R7, [R1+0x68] ;  /* 0x0000680001077983 */ /* 0x001ea20000300800 */
[----:B------:R-:W-:-:S02]  /*95890*/  PRMT R14, R24, 0x5410, R21 ;  /* 0x00005410180e7816 */ /* 0x000fc40000000015 */
[--C-:B------:R-:W-:Y:S01]  /*958a0*/  PRMT R3, R3, 0x3340, R1.reuse ;  /* 0x0000334003037816 */ /* 0x100fe20000000001 */
[----:B------:R-:W2:Y:S01]  /*958b0*/  LDL.LU R21, [R1+0x60] ;  /* 0x0000600001157983 */ /* 0x000ea20000300800 */
[----:B------:R-:W-:Y:S02]  /*958c0*/  PRMT R0, R0, 0x3340, R22 ;  /* 0x0000334000007816 */ /* 0x000fe40000000016 */
[----:B------:R-:W-:Y:S02]  /*958d0*/  PRMT R4, R4, 0x3340, R1 ;  /* 0x0000334004047816 */ /* 0x000fe40000000001 */
[----:B------:R-:W-:Y:S02]  /*958e0*/  PRMT R22, R16, 0x3340, R17 ;  /* 0x0000334010167816 */ /* 0x000fe40000000011 */
[----:B------:R-:W-:Y:S02]  /*958f0*/  PRMT R9, R0, 0x5410, R3 ;  /* 0x0000541000097816 */ /* 0x000fe40000000003 */
[----:B-1----:R-:W-:-:S02]  /*95900*/  PRMT R20, R20, 0x3340, R1 ;  /* 0x0000334014147816 */ /* 0x002fc40000000001 */
[----:B------:R-:W-:Y:S01]  /*95910*/  PRMT R3, R22, 0x5410, R4 ;  /* 0x0000541016037816 */ /* 0x000fe20000000004 */
[----:B------:R-:W-:Y:S01]  /*95920*/  STL [R1+0x1494], R14 ;  /* 0x0014940e01007387 */ /* 0x000fe20000100800 */
[----:B------:R-:W-:-:S03]  /*95930*/  PRMT R0, R23, 0x5410, R20 ;  /* 0x0000541017007816 */ /* 0x000fc60000000014 */
[----:B------:R0:W-:Y:S01]  /*95940*/  STL [R1+0x1490], R9 ;  /* 0x0014900901007387 */ /* 0x0001e20000100800 */
[----:B------:R-:W-:-:S03]  /*95950*/  LOP3.LUT R17, R15, 0xffff, RZ, 0xc0, !PT ;  /* 0x0000ffff0f117812 */ /* 0x000fc600078ec0ff */
[----:B------:R-:W-:Y:S01]  /*95960*/  STL [R1+0x148c], R3 ;  /* 0x00148c0301007387 */ /* 0x000fe20000100800 */
[----:B----4-:R-:W-:Y:S02]  /*95970*/  LOP3.LUT R2, R2, 0xffff, RZ, 0xc0, !PT ;  /* 0x0000ffff02027812 */ /* 0x010fe400078ec0ff */
[----:B------:R-:W-:Y:S01]  /*95980*/  LOP3.LUT R24, R11, 0xffff, RZ, 0xc0, !PT ;  /* 0x0000ffff0b187812 */ /* 0x000fe200078ec0ff */
[----:B0-----:R-:W4:Y:S04]  /*95990*/  LDL.LU R9, [R1+0xe4] ;  /* 0x0000e40001097983 */ /* 0x001f280000300800 */
[----:B------:R0:W-:Y:S04]  /*959a0*/  STL [R1+0x1488], R0 ;  /* 0x0014880001007387 */ /* 0x0001e80000100800 */
[----:B------:R-:W4:Y:S04]  /*959b0*/  LDL.LU R14, [R1+0x118] ;  /* 0x00011800010e7983 */ /* 0x000f280000300800 */
[----:B------:R-:W4:Y:S04]  /*959c0*/  LDL.LU R15, [R1+0x114] ;  /* 0x00011400010f7983 */ /* 0x000f280000300800 */
[----:B------:R-:W-:Y:S04]  /*959d0*/  STL [R1+0xdc], R17 ;  /* 0x0000dc1101007387 */ /* 0x000fe80000100800 */
[----:B------:R-:W4:Y:S04]  /*959e0*/  LDL.LU R11, [R1+0x100] ;  /* 0x00010000010b7983 */ /* 0x000f280000300800 */
[----:B------:R-:W-:Y:S04]  /*959f0*/  STL [R1+0xcc], R2 ;  /* 0x0000cc0201007387 */ /* 0x000fe80000100800 */
[----:B------:R1:W-:Y:S01]  /*95a00*/  STL [R1+0x94], R24 ;  /* 0x0000941801007387 */ /* 0x0003e20000100800 */
[----:B---3--:R-:W-:-:S02]  /*95a10*/  LOP3.LUT R22, R5, 0xffff, RZ, 0xc0, !PT ;  /* 0x0000ffff05167812 */ /* 0x008fc400078ec0ff */
[----:B0-----:R-:W-:Y:S02]  /*95a20*/  LOP3.LUT R0, R25, 0xffff, RZ, 0xc0, !PT ;  /* 0x0000ffff19007812 */ /* 0x001fe400078ec0ff */
[----:B------:R-:W-:Y:S01]  /*95a30*/  LOP3.LUT R16, R8, 0xffff, RZ, 0xc0, !PT ;  /* 0x0000ffff08107812 */ /* 0x000fe200078ec0ff */
[----:B------:R-:W3:Y:S04]  /*95a40*/  LDL.LU R25, [R1+0xec] ;  /* 0x0000ec0001197983 */ /* 0x000ee80000300800 */
[----:B------:R0:W-:Y:S04]  /*95a50*/  STL [R1+0x64], R0 ;  /* 0x0000640001007387 */ /* 0x0001e80000100800 */
[----:B------:R-:W3:Y:S04]  /*95a60*/  LDL.LU R5, [R1+0xf4] ;  /* 0x0000f40001057983 */ /* 0x000ee80000300800 */
[----:B------:R-:W3:Y:S04]  /*95a70*/  LDL.LU R8, [R1+0xf0] ;  /* 0x0000f00001087983 */ /* 0x000ee80000300800 */
[----:B------:R0:W-:Y:S04]  /*95a80*/  STL [R1+0xe0], R22 ;  /* 0x0000e01601007387 */ /* 0x0001e80000100800 */
[----:B------:R-:W-:Y:S01]  /*95a90*/  STL [R1+0xd0], R16 ;  /* 0x0000d01001007387 */ /* 0x000fe20000100800 */
[----:B------:R-:W-:-:S02]  /*95aa0*/  LOP3.LUT R3, R27, 0xffff, RZ, 0xc0, !PT ;  /* 0x0000ffff1b037812 */ /* 0x000fc400078ec0ff */
[----:B------:R-:W-:Y:S02]  /*95ab0*/  LOP3.LUT R4, R12, 0xffff, RZ, 0xc0, !PT ;  /* 0x0000ffff0c047812 */ /* 0x000fe400078ec0ff */
[----:B--2---:R-:W-:Y:S02]  /*95ac0*/  LOP3.LUT R18, R18, 0xffff, RZ, 0xc0, !PT ;  /* 0x0000ffff12127812 */ /* 0x004fe400078ec0ff */
[----:B------:R-:W-:Y:S02]  /*95ad0*/  LOP3.LUT R23, R7, 0xffff, RZ, 0xc0, !PT ;  /* 0x0000ffff07177812 */ /* 0x000fe400078ec0ff */
[----:B------:R-:W2:Y:S04]  /*95ae0*/  LDL.LU R7, [R1+0xb4] ;  /* 0x0000b40001077983 */ /* 0x000ea80000300800 */
[----:B------:R-:W-:Y:S04]  /*95af0*/  STL [R1+0xa4], R18 ;  /* 0x0000a41201007387 */ /* 0x000fe80000100800 */
[----:B------:R-:W2:Y:S04]  /*95b00*/  LDL.LU R27, [R1+0x300c] ;  /* 0x00300c00011b7983 */ /* 0x000ea80000300800 */
[----:B------:R0:W-:Y:S04]  /*95b10*/  STL [R1+0x68], R23 ;  /* 0x0000681701007387 */ /* 0x0001e80000100800 */
[----:B------:R-:W2:Y:S01]  /*95b20*/  LDL.LU R12, [R1+0x3008] ;  /* 0x00300800010c7983 */ /* 0x000ea20000300800 */
[----:B------:R-:W-:-:S02]  /*95b30*/  LOP3.LUT R21, R21, 0xffff, RZ, 0xc0, !PT ;  /* 0x0000ffff15157812 */ /* 0x000fc400078ec0ff */
[----:B------:R-:W-:Y:S02]  /*95b40*/  LOP3.LUT R20, R10, 0xffff, RZ, 0xc0, !PT ;  /* 0x0000ffff0a147812 */ /* 0x000fe400078ec0ff */
[----:B-1----:R-:W-:Y:S01]  /*95b50*/  PRMT R24, R24, 0x3340, R18 ;  /* 0x0000334018187816 */ /* 0x002fe20000000012 */
[----:B------:R1:W-:Y:S04]  /*95b60*/  STL [R1+0x60], R21 ;  /* 0x0000601501007387 */ /* 0x0003e80000100800 */
[----:B------:R-:W2:Y:S04]  /*95b70*/  LDL.LU R10, [R1+0x3004] ;  /* 0x00300400010a7983 */ /* 0x000ea80000300800 */
[----:B------:R1:W-:Y:S04]  /*95b80*/  STL [R1+0x5c], R3 ;  /* 0x00005c0301007387 */ /* 0x0003e80000100800 */
[----:B------:R1:W-:Y:S01]  /*95b90*/  STL [R1+0xc0], R4 ;  /* 0x0000c00401007387 */ /* 0x0003e20000100800 */
[----:B0-----:R-:W-:-:S03]  /*95ba0*/  PRMT R0, R0, 0x3340, R23 ;  /* 0x0000334000007816 */ /* 0x001fc60000000017 */
[----:B------:R0:W-:Y:S01]  /*95bb0*/  STL [R1+0x70], R20 ;  /* 0x0000701401007387 */ /* 0x0001e20000100800 */
[----:B------:R-:W-:Y:S02]  /*95bc0*/  PRMT R22, R17, 0x3340, R22 ;  /* 0x0000334011167816 */ /* 0x000fe40000000016 */
[----:B------:R-:W-:Y:S01]  /*95bd0*/  PRMT R23, R2, 0x3340, R16 ;  /* 0x0000334002177816 */ /* 0x000fe20000000010 */
[----:B------:R-:W2:Y:S01]  /*95be0*/  LDL.LU R18, [R1+0x3000] ;  /* 0x0030000001127983 */ /* 0x000ea20000300800 */
[--C-:B-1----:R-:W-:Y:S02]  /*95bf0*/  PRMT R21, R21, 0x3340, R1.reuse ;  /* 0x0000334015157816 */ /* 0x102fe40000000001 */
[--C-:B------:R-:W-:Y:S02]  /*95c00*/  PRMT R3, R3, 0x3340, R1.reuse ;  /* 0x0000334003037816 */ /* 0x100fe40000000001 */
[----:B------:R-:W-:Y:S02]  /*95c10*/  PRMT R4, R4, 0x3340, R1 ;  /* 0x0000334004047816 */ /* 0x000fe40000000001 */
[----:B------:R-:W-:-:S02]  /*95c20*/  PRMT R16, R24, 0x5410, R21 ;  /* 0x0000541018107816 */ /* 0x000fc40000000015 */
[----:B0-----:R-:W-:Y:S02]  /*95c30*/  PRMT R20, R20, 0x3340, R1 ;  /* 0x0000334014147816 */ /* 0x001fe40000000001 */
[----:B------:R-:W-:Y:S02]  /*95c40*/  PRMT R3, R0, 0x5410, R3 ;  /* 0x0000541000037816 */ /* 0x000fe40000000003 */
[----:B------:R-:W-:Y:S02]  /*95c50*/  PRMT R2, R22, 0x5410, R4 ;  /* 0x0000541016027816 */ /* 0x000fe40000000004 */
[----:B------:R-:W-:Y:S01]  /*95c60*/  PRMT R0, R23, 0x5410, R20 ;  /* 0x0000541017007816 */ /* 0x000fe20000000014 */
[----:B------:R-:W-:Y:S04]  /*95c70*/  STL [R1+0x1484], R16 ;  /* 0x0014841001007387 */ /* 0x000fe80000100800 */
[----:B------:R-:W-:Y:S01]  /*95c80*/  STL [R1+0x1480], R3 ;  /* 0x0014800301007387 */ /* 0x000fe20000100800 */
[----:B----4-:R-:W-:-:S03]  /*95c90*/  LOP3.LUT R24, R9, 0xffff, RZ, 0xc0, !PT ;  /* 0x0000ffff09187812 */ /* 0x010fc600078ec0ff */
[----:B------:R0:W-:Y:S01]  /*95ca0*/  STL [R1+0x147c], R2 ;  /* 0x00147c0201007387 */ /* 0x0001e20000100800 */
[----:B------:R-:W-:-:S03]  /*95cb0*/  LOP3.LUT R14, R14, 0xffff, RZ, 0xc0, !PT ;  /* 0x0000ffff0e0e7812 */ /* 0x000fc600078ec0ff */
[----:B------:R1:W-:Y:S01]  /*95cc0*/  STL [R1+0x1478], R0 ;  /* 0x0014780001007387 */ /* 0x0003e20000100800 */
[----:B---3--:R-:W-:Y:S02]  /*95cd0*/  LOP3.LUT R23, R25, 0xffff, RZ, 0xc0, !PT ;  /* 0x0000ffff19177812 */ /* 0x008fe400078ec0ff */
[----:B------:R-:W-:Y:S02]  /*95ce0*/  LOP3.LUT R22, R5, 0xffff, RZ, 0xc0, !PT ;  /* 0x0000ffff05167812 */ /* 0x000fe400078ec0ff */
[----:B0-----:R-:W-:Y:S02]  /*95cf0*/  LOP3.LUT R2, R15, 0xffff, RZ, 0xc0, !PT ;  /* 0x0000ffff0f027812 */ /* 0x001fe400078ec0ff */
[----:B-1----:R-:W-:Y:S01]  /*95d00*/  LOP3.LUT R0, R11, 0xffff, RZ, 0xc0, !PT ;  /* 0x0000ffff0b007812 */ /* 0x002fe200078ec0ff */
[----:B------:R-:W3:Y:S04]  /*95d10*/  LDL.LU R15, [R1+0x174] ;  /* 0x00017400010f7983 */ /* 0x000ee80000300800 */
[----:B------:R-:W-:Y:S04]  /*95d20*/  STL [R1+0xe4], R24 ;  /* 0x0000e41801007387 */ /* 0x000fe80000100800 */
[----:B------:R-:W-:Y:S04]  /*95d30*/  STL [R1+0x140], R14 ;  /* 0x0001400e01007387 */ /* 0x000fe80000100800 */
[----:B------:R-:W-:Y:S04]  /*95d40*/  STL [R1+0x118], R2 ;  /* 0x0001180201007387 */ /* 0x000fe80000100800 */
[----:B------:R0:W-:Y:S01]  /*95d50*/  STL [R1+0x80], R0 ;  /* 0x0000800001007387 */ /* 0x0001e20000100800 */
[----:B------:R-:W-:-:S03]  /*95d60*/  LOP3.LUT R5, R8, 0xffff, RZ, 0xc0, !PT ;  /* 0x0000ffff08057812 */ /* 0x000fc600078ec0ff */
[----:B------:R-:W-:Y:S04]  /*95d70*/  STL [R1+0xec], R23 ;  /* 0x0000ec1701007387 */ /* 0x000fe80000100800 */
[----:B------:R-:W4:Y:S04]  /*95d80*/  LDL.LU R8, [R1+0x120] ;  /* 0x0001200001087983 */ /* 0x000f280000300800 */
[----:B------:R-:W-:Y:S01]  /*95d90*/  STL [R1+0x148], R22 ;  /* 0x0001481601007387 */ /* 0x000fe20000100800 */
[----:B------:R-:W-:Y:S02]  /*95da0*/  LOP3.LUT R21, R19, 0xffff, RZ, 0xc0, !PT ;  /* 0x0000ffff13157812 */ /* 0x000fe400078ec0ff */
[----:B------:R-:W-:-:S02]  /*95db0*/  LOP3.LUT R20, R29, 0xffff, RZ, 0xc0, !PT ;  /* 0x0000ffff1d147812 */ /* 0x000fc400078ec0ff */
[----:B--2---:R-:W-:Y:S02]  /*95dc0*/  LOP3.LUT R25, R7, 0xffff, RZ, 0xc0, !PT ;  /* 0x0000ffff07197812 */ /* 0x004fe400078ec0ff */
[----:B------:R-:W2:Y:S04]  /*95dd0*/  LDL.LU R7, [R1+0x154] ;  /* 0x0001540001077983 */ /* 0x000ea80000300800 */
[----:B------:R-:W-:Y:S04]  /*95de0*/  STL [R1+0x114], R5 ;  /* 0x0001140501007387 */ /* 0x000fe80000100800 */
[----:B------:R-:W-:Y:S04]  /*95df0*/  STL [R1+0xb4], R25 ;  /* 0x0000b41901007387 */ /* 0x000fe80000100800 */
[----:B------:R-:W2:Y:S01]  /*95e00*/  LDL.LU R19, [R1+0x2ffc] ;  /* 0x002ffc0001137983 */ /* 0x000ea20000300800 */
[----:B------:R-:W-:-:S03]  /*95e10*/  LOP3.LUT R3, R12, 0xffff, RZ, 0xc0, !PT ;  /* 0x0000ffff0c037812 */ /* 0x000fc600078ec0ff */
[----:B------:R-:W2:Y:S04]  /*95e20*/  LDL.LU R12, [R1+0x2ff8] ;  /* 0x002ff800010c7983 */ /* 0x000ea80000300800 */
[----:B------:R-:W2:Y:S04]  /*95e30*/  LDL.LU R11, [R1+0x150] ;  /* 0x00015000010b7983 */ /* 0x000ea80000300800 */
[----:B------:R-:W2:Y:S04]  /*95e40*/  LDL.LU R9, [R1+0x14c] ;  /* 0x00014c0001097983 */ /* 0x000ea80000300800 */
[----:B------:R1:W-:Y:S01]  /*95e50*/  STL [R1+0x1c], R21 ;  /* 0x00001c1501007387 */ /* 0x0003e20000100800 */
[----:B------:R-:W-:-:S03]  /*95e60*/  LOP3.LUT R4, R27, 0xffff, RZ, 0xc0, !PT ;  /* 0x0000ffff1b047812 */ /* 0x000fc600078ec0ff */
[----:B------:R-:W2:Y:S04]  /*95e70*/  LDL.LU R27, [R1+0x2ff4] ;  /* 0x002ff400011b7983 */ /* 0x000ea80000300800 */
[----:B------:R1:W-:Y:S04]  /*95e80*/  STL [R1+0x90], R3 ;  /* 0x0000900301007387 */ /* 0x0003e80000100800 */
[----:B------:R-:W2:Y:S01]  /*95e90*/  LDL.LU R17, [R1+0x10c] ;  /* 0x00010c0001117983 */ /* 0x000ea20000300800 */
[----:B0-----:R-:W-:-:S03]  /*95ea0*/  PRMT R0, R0, 0x3340, R25 ;  /* 0x0000334000007816 */ /* 0x001fc60000000019 */
[----:B------:R-:W2:Y:S04]  /*95eb0*/  LDL.LU R29, [R1+0x2ff0] ;  /* 0x002ff000011d7983 */ /* 0x000ea80000300800 */
[----:B------:R-:W2:Y:S01]  /*95ec0*/  LDL.LU R16, [R1+0x108] ;  /* 0x0001080001107983 */ /* 0x000ea20000300800 */
[----:B-1----:R-:W-:-:S03]  /*95ed0*/  PRMT R21, R21, 0x3340, R1 ;  /* 0x0000334015157816 */ /* 0x002fc60000000001 */
[----:B------:R0:W-:Y:S04]  /*95ee0*/  STL [R1+0x100], R4 ;  /* 0x0001000401007387 */ /* 0x0001e80000100800 */
[----:B------:R1:W-:Y:S01]  /*95ef0*/  STL [R1+0xf0], R20 ;  /* 0x0000f01401007387 */ /* 0x0003e20000100800 */
[----:B------:R-:W-:-:S03]  /*95f00*/  PRMT R0, R0, 0x5410, R21 ;  /* 0x0000541000007816 */ /* 0x000fc60000000015 */
[----:B------:R-:W2:Y:S01]  /*95f10*/  LDL.LU R21, [R1+0x128] ;  /* 0x0001280001157983 */ /* 0x000ea20000300800 */
[----:B------:R-:W-:Y:S02]  /*95f20*/  PRMT R3, R3, 0x3340, R1 ;  /* 0x0000334003037816 */ /* 0x000fe40000000001 */
[----:B------:R-:W-:Y:S02]  /*95f30*/  PRMT R24, R24, 0x3340, R23 ;  /* 0x0000334018187816 */ /* 0x000fe40000000017 */
[----:B------:R-:W-:Y:S02]  /*95f40*/  PRMT R22, R14, 0x3340, R22 ;  /* 0x000033400e167816 */ /* 0x000fe40000000016 */
[--C-:B0-----:R-:W-:Y:S02]  /*95f50*/  PRMT R4, R4, 0x3340, R1.reuse ;  /* 0x0000334004047816 */ /* 0x101fe40000000001 */
[----:B-1----:R-:W-:Y:S02]  /*95f60*/  PRMT R20, R20, 0x3340, R1 ;  /* 0x0000334014147816 */ /* 0x002fe40000000001 */
[----:B------:R-:W-:-:S02]  /*95f70*/  PRMT R23, R2, 0x3340, R5 ;  /* 0x0000334002177816 */ /* 0x000fc40000000005 */
[----:B------:R-:W-:Y:S02]  /*95f80*/  PRMT R3, R24, 0x5410, R3 ;  /* 0x0000541018037816 */ /* 0x000fe40000000003 */
[----:B------:R-:W-:Y:S01]  /*95f90*/  PRMT R2, R22, 0x5410, R4 ;  /* 0x0000541016027816 */ /* 0x000fe20000000004 */
[----:B------:R0:W-:Y:S04]  /*95fa0*/  STL [R1+0x1474], R0 ;  /* 0x0014740001007387 */ /* 0x0001e80000100800 */
[----:B------:R-:W-:Y:S04]  /*95fb0*/  STL [R1+0x1470], R3 ;  /* 0x0014700301007387 */ /* 0x000fe80000100800 */
[----:B------:R3:W-:Y:S01]  /*95fc0*/  STL [R1+0x146c], R2 ;  /* 0x00146c0201007387 */ /* 0x0007e20000100800 */
[----:B0-----:R-:W-:-:S02]  /*95fd0*/  PRMT R0, R23, 0x5410, R20 ;  /* 0x0000541017007816 */ /* 0x001fc40000000014 */
[----:B---3--:R-:W-:-:S03]  /*95fe0*/  LOP3.LUT R2, R15, 0xffff, RZ, 0xc0, !PT ;  /* 0x0000ffff0f027812 */ /* 0x008fc600078ec0ff */
[----:B------:R2:W-:Y:S04]  /*95ff0*/  STL [R1+0x1468], R0 ;  /* 0x0014680001007387 */ /* 0x0005e80000100800 */
[----:B------:R-:W3:Y:S04]  /*96000*/  LDL.LU R25, [R1+0x170] ;  /* 0x0001700001197983 */ /* 0x000ee80000300800 */
[----:B------:R-:W3:Y:S01]  /*96010*/  LDL.LU R14, [R1+0x168] ;  /* 0x00016800010e7983 */ /* 0x000ee20000300800 */
[----:B----4-:R-:W-:-:S03]  /*96020*/  LOP3.LUT R22, R8, 0xffff, RZ, 0xc0, !PT ;  /* 0x0000ffff08167812 */ /* 0x010fc600078ec0ff */
[----:B------:R-:W4:Y:S04]  /*96030*/  LDL.LU R15, [R1+0x158] ;  /* 0x00015800010f7983 */ /* 0x000f280000300800 */
[----:B------:R-:W-:Y:S04]  /*96040*/  STL [R1+0x180], R2 ;  /* 0x0001800201007387 */ /* 0x000fe80000100800 */
[----:B------:R-:W3:Y:S01]  /*96050*/  LDL.LU R8, [R1+0x15c] ;  /* 0x00015c0001087983 */ /* 0x000ee20000300800 */
[----:B------:R-:W-:Y:S02]  /*96060*/  LOP3.LUT R3, R10, 0xffff, RZ, 0xc0, !PT ;  /* 0x0000ffff0a037812 */ /* 0x000fe400078ec0ff */
[----:B------:R-:W-:-:S02]  /*96070*/  LOP3.LUT R4, R26, 0xffff, RZ, 0xc0, !PT ;  /* 0x0000ffff1a047812 */ /* 0x000fc400078ec0ff */
[----:B--2---:R-:W-:Y:S02]  /*96080*/  LOP3.LUT R0, R7, 0xffff, RZ, 0xc0, !PT ;  /* 0x0000ffff07007812 */ /* 0x004fe400078ec0ff */
[----:B------:R-:W2:Y:S04]  /*96090*/  LDL.LU R7, [R1+0x13c] ;  /* 0x00013c0001077983 */ /* 0x000ea80000300800 */
[----:B------:R-:W-:Y:S01]  /*960a0*/  STL [R1+0x120], R22 ;  /* 0x0001201601007387 */ /* 0x000fe20000100800 */
[----:B------:R-:W-:Y:S02]  /*960b0*/  LOP3.LUT R11, R11, 0xffff, RZ, 0xc0, !PT ;  /* 0x0000ffff0b0b7812 */ /* 0x000fe400078ec0ff */
[----:B------:R-:W-:Y:S01]  /*960c0*/  LOP3.LUT R9, R9, 0xffff, RZ, 0xc0, !PT ;  /* 0x0000ffff09097812 */ /* 0x000fe200078ec0ff */
[----:B------:R0:W-:Y:S04]  /*960d0*/  STL [R1+0x8c], R0 ;  /* 0x00008c0001007387 */ /* 0x0001e80000100800 */
[----:B------:R-:W-:Y:S01]  /*960e0*/  STL [R1+0x150], R11 ;  /* 0x0001500b01007387 */ /* 0x000fe20000100800 */
[----:B------:R-:W-:-:S02]  /*960f0*/  LOP3.LUT R17, R17, 0xffff, RZ, 0xc0, !PT ;  /* 0x0000ffff11117812 */ /* 0x000fc400078ec0ff */
[----:B------:R-:W-:Y:S02]  /*96100*/  LOP3.LUT R16, R16, 0xffff, RZ, 0xc0, !PT ;  /* 0x0000ffff10107812 */ /* 0x000fe400078ec0ff */
[----:B------:R-:W-:Y:S02]  /*96110*/  LOP3.LUT R23, R21, 0xffff, RZ, 0xc0, !PT ;  /* 0x0000ffff15177812 */ /* 0x000fe400078ec0ff */
[----:B------:R-:W-:-:S03]  /*96120*/  LOP3.LUT R21, R18, 0xffff, RZ, 0xc0, !PT ;  /* 0x0000ffff12157812 */ /* 0x000fc600078ec0ff */
[----:B------:R1:W-:Y:S04]  /*96130*/  STL [R1+0x128], R23 ;  /* 0x0001281701007387 */ /* 0x0003e80000100800 */
[----:B------:R-:W-:Y:S04]  /*96140*/  STL [R1+0x188], R9 ;  /* 0x0001880901007387 */ /* 0x000fe80000100800 */
[----:B------:R-:W-:Y:S04]  /*96150*/  STL [R1+0xf4], R17 ;  /* 0x0000f41101007387 */ /* 0x000fe80000100800 */
[----:B------:R-:W4:Y:S04]  /*96160*/  LDL.LU R18, [R1+0x2fec] ;  /* 0x002fec0001127983 */ /* 0x000f280000300800 */
[----:B------:R-:W4:Y:S04]  /*96170*/  LDL.LU R10, [R1+0x2fe8] ;  /* 0x002fe800010a7983 */ /* 0x000f280000300800 */
[----:B------:R-:W-:Y:S04]  /*96180*/  STL [R1+0x14c], R16 ;  /* 0x00014c1001007387 */ /* 0x000fe80000100800 */
[----:B------:R-:W4:Y:S01]  /*96190*/  LDL.LU R26, [R1+0x2fe4] ;  /* 0x002fe400011a7983 */ /* 0x000f220000300800 */
[----:B------:R-:W3:Y:S01]  /*961a0*/  S2R R5, SR_TID.X ;  /* 0x0000000000057919 */ /* 0x000ee20000002100 */
[----:B------:R-:W-:-:S02]  /*961b0*/  LOP3.LUT R20, R29, 0xffff, RZ, 0xc0, !PT ;  /* 0x0000ffff1d147812 */ /* 0x000fc400078ec0ff */
[----:B------:R0:W-:Y:S04]  /*961c0*/  STL [R1+0x108], R21 ;  /* 0x0001081501007387 */ /* 0x0001e80000100800 */
[----:B------:R1:W-:Y:S04]  /*961d0*/  STL [R1+0x20], R3 ;  /* 0x0000200301007387 */ /* 0x0003e80000100800 */
[----:B------:R1:W-:Y:S01]  /*961e0*/  STL [R1+0x10c], R4 ;  /* 0x00010c0401007387 */ /* 0x0003e20000100800 */
[----:B------:R-:W-:-:S03]  /*961f0*/  PRMT R24, R22, 0x3340, R23 ;  /* 0x0000334016187816 */ /* 0x000fc60000000017 */
[----:B------:R1:W-:Y:S01]  /*96200*/  STL [R1+0x1c4], R20 ;  /* 0x0001c41401007387 */ /* 0x0003e20000100800 */
[----:B0-----:R-:W-:Y:S02]  /*96210*/  PRMT R0, R0, 0x3340, R17 ;  /* 0x0000334000007816 */ /* 0x001fe40000000011 */
[----:B-1----:R-:W-:Y:S02]  /*96220*/  PRMT R23, R2, 0x3340, R9 ;  /* 0x0000334002177816 */ /* 0x002fe40000000009 */
[----:B------:R-:W-:Y:S02]  /*96230*/  PRMT R22, R11, 0x3340, R16 ;  /* 0x000033400b167816 */ /* 0x000fe40000000010 */
[--C-:B------:R-:W-:Y:S02]  /*96240*/  PRMT R21, R21, 0x3340, R1.reuse ;  /* 0x0000334015157816 */ /* 0x100fe40000000001 */
[--C-:B------:R-:W-:Y:S02]  /*96250*/  PRMT R3, R3, 0x3340, R1.reuse ;  /* 0x0000334003037816 */ /* 0x100fe40000000001 */
[----:B------:R-:W-:-:S02]  /*96260*/  PRMT R4, R4, 0x3340, R1 ;  /* 0x0000334004047816 */ /* 0x000fc40000000001 */
[----:B------:R-:W-:Y:S02]  /*96270*/  PRMT R20, R20, 0x3340, R1 ;  /* 0x0000334014147816 */ /* 0x000fe40000000001 */
[----:B------:R-:W-:Y:S02]  /*96280*/  PRMT R9, R24, 0x5410, R21 ;  /* 0x0000541018097816 */ /* 0x000fe40000000015 */
[----:B------:R-:W-:Y:S02]  /*96290*/  PRMT R2, R0, 0x5410, R3 ;  /* 0x0000541000027816 */ /* 0x000fe40000000003 */
[----:B------:R-:W-:Y:S02]  /*962a0*/  PRMT R0, R22, 0x5410, R4 ;  /* 0x0000541016007816 */ /* 0x000fe40000000004 */
[----:B------:R-:W-:Y:S01]  /*962b0*/  PRMT R29, R23, 0x5410, R20 ;  /* 0x00005410171d7816 */ /* 0x000fe20000000014 */
[----:B------:R-:W-:Y:S04]  /*962c0*/  STL [R1+0x1464], R9 ;  /* 0x0014640901007387 */ /* 0x000fe80000100800 */
[----:B------:R-:W-:Y:S04]  /*962d0*/  STL [R1+0x1460], R2 ;  /* 0x0014600201007387 */ /* 0x000fe80000100800 */
[----:B------:R-:W-:Y:S04]  /*962e0*/  STL [R1+0x2f7c], R29 ;  /* 0x002f7c1d01007387 */ /* 0x000fe80000100800 */
[----:B------:R0:W-:Y:S01]  /*962f0*/  STL [R1+0x145c], R0 ;  /* 0x00145c0001007387 */ /* 0x0001e20000100800 */
[----:B---3--:R-:W-:-:S02]  /*96300*/  LOP3.LUT R16, R25, 0xffff, RZ, 0xc0, !PT ;  /* 0x0000ffff19107812 */ /* 0x008fc400078ec0ff */
[----:B------:R-:W-:Y:S02]  /*96310*/  LOP3.LUT R17, R8, 0xffff, RZ, 0xc0, !PT ;  /* 0x0000ffff08117812 */ /* 0x000fe400078ec0ff */
[----:B0-----:R-:W-:Y:S02]  /*96320*/  LOP3.LUT R0, R14, 0xffff, RZ, 0xc0, !PT ;  /* 0x0000ffff0e007812 */ /* 0x001fe400078ec0ff */
[----:B------:R-:W-:Y:S01]  /*96330*/  LOP3.LUT R6, R6, 0xffff, RZ, 0xc0, !PT ;  /* 0x0000ffff06067812 */ /* 0x000fe200078ec0ff */
[C---:B------:R-:W-:Y:S02]  /*96340*/  IMAD.SHL.U32 R21, R5.reuse, 0x10, RZ ;  /* 0x0000001005157824 */ /* 0x040fe400078e00ff */
[----:B------:R-:W-:Y:S01]  /*96350*/  IMAD.SHL.U32 R24, R5, 0x20, RZ ;  /* 0x0000002005187824 */ /* 0x000fe200078e00ff */
[----:B--2---:R-:W-:Y:S02]  /*96360*/  LOP3.LUT R14, R7, 0xffff, RZ, 0xc0, !PT ;  /* 0x0000ffff070e7812 */ /* 0x004fe400078ec0ff */
[----:B----4-:R-:W-:-:S02]  /*96370*/  LOP3.LUT R26, R26, 0xffff, RZ, 0xc0, !PT ;  /* 0x0000ffff1a1a7812 */ /* 0x010fc400078ec0ff */
[----:B------:R-:W-:-:S03]  /*96380*/  LOP3.LUT R3, R10, 0xffff, RZ, 0xc0, !PT ;  /* 0x0000ffff0a037812 */ /* 0x000fc600078ec0ff */
[----:B------:R-:W-:Y:S04]  /*96390*/  STL [R1+0x154], R26 ;  /* 0x0001541a01007387 */ /* 0x000fe80000100800 */
[----:B------:R0:W-:Y:S04]  /*963a0*/  STL [R1+0x174], R0 ;  /* 0x0001740001007387 */ /* 0x0001e80000100800 */
[----:B------:R-:W-:Y:S04]  /*963b0*/  STL [R1+0x1bc], R16 ;  /* 0x0001bc1001007387 */ /* 0x000fe80000100800 */
[----:B------:R-:W2:Y:S04]  /*963c0*/  LDL.LU R10, [R1+0x2fe0] ;  /* 0x002fe000010a7983 */ /* 0x000ea80000300800 */
[----:B------:R-:W-:Y:S04]  /*963d0*/  STL [R1+0x1b4], R17 ;  /* 0x0001b41101007387 */ /* 0x000fe80000100800 */
[----:B------:R-:W3:Y:S04]  /*963e0*/  LDL.LU R2, [R1+0x1f0] ;  /* 0x0001f00001027983 */ /* 0x000ee80000300800 */
[----:B------:R-:W-:Y:S04]  /*963f0*/  STL [R1+0x168], R3 ;  /* 0x0001680301007387 */ /* 0x000fe80000100800 */
[----:B------:R-:W4:Y:S04]  /*96400*/  LDL.LU R9, [R1+0x1d8] ;  /* 0x0001d80001097983 */ /* 0x000f280000300800 */
[----:B------:R-:W2:Y:S04]  /*96410*/  LDL.LU R11, [R1+0x1c8] ;  /* 0x0001c800010b7983 */ /* 0x000ea80000300800 */
[----:B------:R-:W-:Y:S04]  /*96420*/  STL [R1+0x194], R6 ;  /* 0x0001940601007387 */ /* 0x000fe80000100800 */
[----:B------:R-:W2:Y:S01]  /*96430*/  LDL.LU R25, [R1+0x1b8] ;  /* 0x0001b80001197983 */ /* 0x000ea20000300800 */
[----:B0-----:R-:W-:-:S03]  /*96440*/  LOP3.LUT R0, R28, 0xffff, RZ, 0xc0, !PT ;  /* 0x0000ffff1c007812 */ /* 0x001fc600078ec0ff */
[----:B------:R-:W2:Y:S04]  /*96450*/  LDL.LU R5, [R1+0x198] ;  /* 0x0001980001057983 */ /* 0x000ea80000300800 */
[----:B------:R-:W2:Y:S04]  /*96460*/  LDL.LU R8, [R1+0x19c] ;  /* 0x00019c0001087983 */ /* 0x000ea80000300800 */
[----:B------:R-:W2:Y:S01]  /*96470*/  LDL.LU R7, [R1+0x164] ;  /* 0x0001640001077983 */ /* 0x000ea20000300800 */
[----:B------:R-:W-:-:S03]  /*96480*/  PRMT R4, R0, 0x3340, R1 ;  /* 0x0000334000047816 */ /* 0x000fc60000000001 */
[----:B------:R0:W-:Y:S04]  /*96490*/  STL [R1+0x2fac], R0 ;  /* 0x002fac0001007387 */ /* 0x0001e80000100800 */
[----:B0-----:R-:W2:Y:S01]  /*964a0*/  LDL.LU R0, [R1+0x174] ;  /* 0x0001740001007983 */ /* 0x001ea20000300800 */
[----:B------:R-:W-:Y:S02]  /*964b0*/  LOP3.LUT R15, R15, 0xffff, RZ, 0xc0, !PT ;  /* 0x0000ffff0f0f7812 */ /* 0x000fe400078ec0ff */
[--C-:B------:R-:W-:Y:S02]  /*964c0*/  PRMT R20, R6, 0x3340, R1.reuse ;  /* 0x0000334006147816 */ /* 0x100fe40000000001 */
[----:B------:R-:W-:Y:S02]  /*964d0*/  LOP3.LUT R6, R21, 0xf0, RZ, 0xc0, !PT ;  /* 0x000000f015067812 */ /* 0x000fe400078ec0ff */
[----:B------:R-:W-:-:S02]  /*964e0*/  PRMT R3, R3, 0x3340, R1 ;  /* 0x0000334003037816 */ /* 0x000fc40000000001 */
[----:B------:R-:W-:Y:S02]  /*964f0*/  PRMT R21, R26, 0x3340, R15 ;  /* 0x000033401a157816 */ /* 0x000fe4000000000f */
[----:B------:R-:W-:Y:S01]  /*96500*/  PRMT R23, R16, 0x3340, R17 ;  /* 0x0000334010177816 */ /* 0x000fe20000000011 */
[----:B------:R0:W-:Y:S01]  /*96510*/  STL [R1+0x2fb8], R15 ;  /* 0x002fb80f01007387 */ /* 0x0001e20000100800 */
[----:B------:R-:W-:Y:S02]  /*96520*/  LOP3.LUT R24, R24, 0x200, RZ, 0xc0, !PT ;  /* 0x0000020018187812 */ /* 0x000fe400078ec0ff */
[----:B------:R-:W-:Y:S02]  /*96530*/  PRMT R28, R23, 0x5410, R20 ;  /* 0x00005410171c7816 */ /* 0x000fe40000000014 */
[----:B------:R-:W-:Y:S02]  /*96540*/  IADD3 R6, PT, PT, R24, UR4, R6 ;  /* 0x0000000418067c10 */ /* 0x000fe4000fffe006 */
[----:B0-----:R-:W-:-:S02]  /*96550*/  LOP3.LUT R15, R13, 0xffff, RZ, 0xc0, !PT ;  /* 0x0000ffff0d0f7812 */ /* 0x001fc400078ec0ff */
[----:B---3--:R-:W-:Y:S02]  /*96560*/  LOP3.LUT R16, R2, 0xffff, RZ, 0xc0, !PT ;  /* 0x0000ffff02107812 */ /* 0x008fe400078ec0ff */
[----:B--2---:R-:W-:Y:S01]  /*96570*/  PRMT R22, R0, 0x3340, R14 ;  /* 0x0000334000167816 */ /* 0x004fe2000000000e */
[----:B------:R0:W-:Y:S03]  /*96580*/  STL [R1+0x2fb4], R0 ;  /* 0x002fb40001007387 */ /* 0x0001e60000100800 */
[----:B------:R-:W-:Y:S01]  /*96590*/  PRMT R26, R22, 0x5410, R4 ;  /* 0x00005410161a7816 */ /* 0x000fe20000000004 */
[----:B------:R-:W-:Y:S01]  /*965a0*/  STL [R1+0x2fb0], R14 ;  /* 0x002fb00e01007387 */ /* 0x000fe20000100800 */
[----:B0-----:R-:W-:-:S03]  /*965b0*/  PRMT R0, R21, 0x5410, R3 ;  /* 0x0000541015007816 */ /* 0x001fc60000000003 */
[----:B------:R-:W-:Y:S04]  /*965c0*/  STL [R1+0x2f80], R26 ;  /* 0x002f801a01007387 */ /* 0x000fe80000100800 */
[----:B------:R-:W-:Y:S04]  /*965d0*/  STL [R1+0x214], R0 ;  /* 0x0002140001007387 */ /* 0x000fe80000100800 */
[----:B------:R-:W-:Y:S04]  /*965e0*/  STL [R1+0x2f84], R28 ;  /* 0x002f841c01007387 */ /* 0x000fe80000100800 */
[----:B------:R4:W-:Y:S01]  /*965f0*/  STL [R1+0x2fbc], R6 ;  /* 0x002fbc0601007387 */ /* 0x0009e20000100800 */
[----:B------:R-:W-:-:S02]  /*96600*/  LOP3.LUT R22, R11, 0xffff, RZ, 0xc0, !PT ;  /* 0x0000ffff0b167812 */ /* 0x000fc400078ec0ff */
[----:B------:R-:W-:Y:S02]  /*96610*/  LOP3.LUT R17, R5, 0xffff, RZ, 0xc0, !PT ;  /* 0x0000ffff05117812 */ /* 0x000fe400078ec0ff */
[----:B------:R-:W-:Y:S02]  /*96620*/  LOP3.LUT R24, R8, 0xffff, RZ, 0xc0, !PT ;  /* 0x0000ffff08187812 */ /* 0x000fe400078ec0ff */
[----:B----4-:R-:W-:Y:S02]  /*96630*/  LOP3.LUT R6, R9, 0xffff, RZ, 0xc0, !PT ;  /* 0x0000ffff09067812 */ /* 0x010fe400078ec0ff */
[----:B------:R-:W2:Y:S04]  /*96640*/  LDL.LU R9, [R1+0x1ec] ;  /* 0x0001ec0001097983 */ /* 0x000ea80000300800 */
[----:B------:R-:W-:Y:S04]  /*96650*/  STL [R1+0x18c], R16 ;  /* 0x00018c1001007387 */ /* 0x000fe80000100800 */
[----:B------:R0:W-:Y:S04]  /*96660*/  STL [R1+0xa8], R6 ;  /* 0x0000a80601007387 */ /* 0x0001e80000100800 */
[----:B------:R-:W-:Y:S04]  /*96670*/  STL [R1+0xf8], R22 ;  /* 0x0000f81601007387 */ /* 0x000fe80000100800 */
[----:B------:R-:W3:Y:S01]  /*96680*/  LDL.LU R11, [R1+0x1cc] ;  /* 0x0001cc00010b7983 */ /* 0x000ee20000300800 */
[----:B------:R-:W-:-:S02]  /*96690*/  LOP3.LUT R23, R7, 0xffff, RZ, 0xc0, !PT ;  /* 0x0000ffff07177812 */ /* 0x000fc400078ec0ff */
[----:B------:R-:W-:Y:S02]  /*966a0*/  LOP3.LUT R14, R10, 0xffff, RZ, 0xc0, !PT ;  /* 0x0000ffff0a0e7812 */ /* 0x000fe400078ec0ff */
[----:B------:R-:W4:Y:S04]  /*966b0*/  LDL.LU R10, [R1+0x2fdc] ;  /* 0x002fdc00010a7983 */ /* 0x000f280000300800 */
[----:B------:R-:W-:Y:S04]  /*966c0*/  STL [R1+0x198], R17 ;  /* 0x0001981101007387 */ /* 0x000fe80000100800 */
[----:B------:R1:W-:Y:S01]  /*966d0*/  STL [R1+0xac], R24 ;  /* 0x0000ac1801007387 */ /* 0x0003e20000100800 */
[----:B------:R-:W-:-:S02]  /*966e0*/  LOP3.LUT R4, R12, 0xffff, RZ, 0xc0, !PT ;  /* 0x0000ffff0c047812 */ /* 0x000fc400078ec0ff */
[----:B------:R-:W-:Y:S01]  /*966f0*/  LOP3.LUT R3, R19, 0xffff, RZ, 0xc0, !PT ;  /* 0x0000ffff13037812 */ /* 0x000fe200078ec0ff */
[----:B------:R-:W4:Y:S04]  /*96700*/  LDL.LU R12, [R1+0x2fd8] ;  /* 0x002fd800010c7983 */ /* 0x000f280000300800 */
[----:B------:R-:W-:Y:S01]  /*96710*/  STL [R1+0x104], R23 ;  /* 0x0001041701007387 */ /* 0x000fe20000100800 */
[----:B------:R-:W-:-:S03]  /*96720*/  LOP3.LUT R0, R25, 0xffff, RZ, 0xc0, !PT ;  /* 0x0000ffff19007812 */ /* 0x000fc600078ec0ff */
[----:B------:R-:W4:Y:S04]  /*96730*/  LDL.LU R19, [R1+0x2fd4] ;  /* 0x002fd40001137983 */ /* 0x000f280000300800 */
[----:B------:R-:W4:Y:S04]  /*96740*/  LDL.LU R25, [R1+0x178] ;  /* 0x0001780001197983 */ /* 0x000f280000300800 */
[----:B------:R0:W-:Y:S04]  /*96750*/  STL [R1+0x30], R4 ;  /* 0x0000300401007387 */ /* 0x0001e80000100800 */
[----:B------:R-:W4:Y:S04]  /*96760*/  LDL.LU R5, [R1+0x130] ;  /* 0x0001300001057983 */ /* 0x000f280000300800 */
[----:B------:R-:W4:Y:S04]  /*96770*/  LDL.LU R7, [R1+0xa0] ;  /* 0x0000a00001077983 */ /* 0x000f280000300800 */
[----:B------:R0:W-:Y:S04]  /*96780*/  STL [R1+0xd4], R3 ;  /* 0x0000d40301007387 */ /* 0x0001e80000100800 */
[----:B------:R-:W4:Y:S01]  /*96790*/  LDL.LU R13, [R1+0x2fd0] ;  /* 0x002fd000010d7983 */ /* 0x000f220000300800 */
[----:B------:R-:W-:-:S03]  /*967a0*/  LOP3.LUT R2, R18, 0xffff, RZ, 0xc0, !PT ;  /* 0x0000ffff12027812 */ /* 0x000fc600078ec0ff */
[----:B------:R-:W4:Y:S04]  /*967b0*/  LDL.LU R18, [R1+0x2fcc] ;  /* 0x002fcc0001127983 */ /* 0x000f280000300800 */
[----:B------:R-:W4:Y:S01]  /*967c0*/  LDL.LU R8, [R1+0x98] ;  /* 0x0000980001087983 */ /* 0x000f220000300800 */
[----:B------:R-:W-:Y:S02]  /*967d0*/  PRMT R21, R4, 0x3340, R1 ;  /* 0x0000334004157816 */ /* 0x000fe40000000001 */
[----:B0-----:R-:W-:Y:S02]  /*967e0*/  PRMT R6, R6, 0x3340, R24 ;  /* 0x0000334006067816 */ /* 0x001fe40000000018 */
[----:B-1----:R-:W-:Y:S02]  /*967f0*/  PRMT R24, R22, 0x3340, R23 ;  /* 0x0000334016187816 */ /* 0x002fe40000000017 */
[----:B------:R-:W-:-:S02]  /*96800*/  PRMT R4, R15, 0x3340, R1 ;  /* 0x000033400f047816 */ /* 0x000fc40000000001 */
[----:B------:R-:W-:Y:S02]  /*96810*/  PRMT R3, R3, 0x3340, R1 ;  /* 0x0000334003037816 */ /* 0x000fe40000000001 */
[----:B------:R-:W-:Y:S01]  /*96820*/  PRMT R22, R0, 0x3340, R14 ;  /* 0x0000334000167816 */ /* 0x000fe2000000000e */
[----:B------:R-:W-:Y:S01]  /*96830*/  STL [R1+0x2fc0], R15 ;  /* 0x002fc00f01007387 */ /* 0x000fe20000100800 */
[----:B------:R-:W-:Y:S02]  /*96840*/  PRMT R6, R6, 0x5410, R21 ;  /* 0x0000541006067816 */ /* 0x000fe40000000015 */
[----:B------:R-:W-:Y:S01]  /*96850*/  PRMT R20, R2, 0x3340, R1 ;  /* 0x0000334002147816 */ /* 0x000fe20000000001 */
[----:B------:R0:W-:Y:S01]  /*96860*/  STL [R1+0x2fa8], R2 ;  /* 0x002fa80201007387 */ /* 0x0001e20000100800 */
[----:B------:R-:W-:-:S03]  /*96870*/  PRMT R3, R24, 0x5410, R3 ;  /* 0x0000541018037816 */ /* 0x000fc60000000003 */
[----:B------:R-:W-:Y:S04]  /*96880*/  STL [R1+0x2fc4], R14 ;  /* 0x002fc40e01007387 */ /* 0x000fe80000100800 */
[----:B------:R-:W-:Y:S01]  /*96890*/  STL [R1+0x1454], R6 ;  /* 0x0014540601007387 */ /* 0x000fe20000100800 */
[----:B------:R-:W-:-:S03]  /*968a0*/  PRMT R23, R16, 0x3340, R17 ;  /* 0x0000334010177816 */ /* 0x000fc60000000011 */
[----:B------:R1:W-:Y:S01]  /*968b0*/  STL [R1+0x1450], R3 ;  /* 0x0014500301007387 */ /* 0x0003e20000100800 */
[----:B0-----:R-:W-:-:S05]  /*968c0*/  PRMT R2, R22, 0x5410, R4 ;  /* 0x0000541016027816 */ /* 0x001fca0000000004 */
[----:B------:R2:W-:Y:S01]  /*968d0*/  STL [R1+0x144c], R2 ;  /* 0x00144c0201007387 */ /* 0x0005e20000100800 */
[----:B-1----:R-:W-:Y:S02]  /*968e0*/  LOP3.LUT R3, R27, 0xffff, RZ, 0xc0, !PT ;  /* 0x0000ffff1b037812 */ /* 0x002fe400078ec0ff */
[----:B------:R-:W-:Y:S02]  /*968f0*/  PRMT R16, R23, 0x5410, R20 ;  /* 0x0000541017107816 */ /* 0x000fe40000000014 */
[----:B---3--:R-:W-:Y:S02]  /*96900*/  LOP3.LUT R14, R11, 0xffff, RZ, 0xc0, !PT ;  /* 0x0000ffff0b0e7812 */ /* 0x008fe400078ec0ff */
[----:B--2---:R-:W-:Y:S02]  /*96910*/  LOP3.LUT R2, R9, 0xffff, RZ, 0xc0, !PT ;  /* 0x0000ffff09027812 */ /* 0x004fe400078ec0ff */
[----:B----4-:R-:W-:Y:S02]  /*96920*/  LOP3.LUT R19, R19, 0xffff, RZ, 0xc0, !PT ;  /* 0x0000ffff13137812 */ /* 0x010fe400078ec0ff */
[----:B------:R-:W-:-:S02]  /*96930*/  LOP3.LUT R17, R25, 0xffff, RZ, 0xc0, !PT ;  /* 0x0000ffff19117812 */ /* 0x000fc400078ec0ff */
[----:B------:R-:W-:Y:S02]  /*96940*/  LOP3.LUT R18, R18, 0xffff, RZ, 0xc0, !PT ;  /* 0x0000ffff12127812 */ /* 0x000fe400078ec0ff */
[----:B------:R-:W-:-:S03]  /*96950*/  LOP3.LUT R4, R7, 0xffff, RZ, 0xc0, !PT ;  /* 0x0000ffff07047812 */ /* 0x000fc600078ec0ff */
[----:B------:R-:W-:Y:S04]  /*96960*/  STL [R1+0x19c], R18 ;  /* 0x00019c1201007387 */ /* 0x000fe80000100800 */
[----:B------:R-:W-:Y:S04]  /*96970*/  STL [R1+0x1ec], R14 ;  /* 0x0001ec0e01007387 */ /* 0x000fe80000100800 */
[----:B------:R-:W-:Y:S04]  /*96980*/  STL [R1+0x1ac], R19 ;  /* 0x0001ac1301007387 */ /* 0x000fe80000100800 */
[----:B------:R-:W2:Y:S04]  /*96990*/  LDL.LU R15, [R1+0x204] ;  /* 0x00020400010f7983 */ /* 0x000ea80000300800 */
[----:B------:R-:W-:Y:S04]  /*969a0*/  STL [R1+0x1d8], R17 ;  /* 0x0001d81101007387 */ /* 0x000fe80000100800 */
[----:B------:R-:W3:Y:S04]  /*969b0*/  LDL.LU R6, [R1+0x1fc] ;  /* 0x0001fc0001067983 */ /* 0x000ee80000300800 */
[----:B------:R0:W-:Y:S01]  /*969c0*/  STL [R1+0x1cc], R4 ;  /* 0x0001cc0401007387 */ /* 0x0001e20000100800 */
[----:B------:R-:W-:-:S03]  /*969d0*/  LOP3.LUT R9, R5, 0xffff, RZ, 0xc0, !PT ;  /* 0x0000ffff05097812 */ /* 0x000fc600078ec0ff */
[----:B------:R-:W4:Y:S04]  /*969e0*/  LDL.LU R29, [R1+0x1f8] ;  /* 0x0001f800011d7983 */ /* 0x000f280000300800 */
[----:B------:R-:W4:Y:S04]  /*969f0*/  LDL.LU R7, [R1+0x1e8] ;  /* 0x0001e80001077983 */ /* 0x000f280000300800 */
[----:B------:R-:W4:Y:S01]  /*96a00*/  LDL.LU R25, [R1+0x1dc] ;  /* 0x0001dc0001197983 */ /* 0x000f220000300800 */
[----:B------:R-:W-:-:S03]  /*96a10*/  LOP3.LUT R11, R8, 0xffff, RZ, 0xc0, !PT ;  /* 0x0000ffff080b7812 */ /* 0x000fc600078ec0ff */
[----:B------:R-:W4:Y:S04]  /*96a20*/  LDL.LU R27, [R1+0x2fc8] ;  /* 0x002fc800011b7983 */ /* 0x000f280000300800 */
[----:B------:R-:W-:Y:S04]  /*96a30*/  STL [R1+0x2f9c], R9 ;  /* 0x002f9c0901007387 */ /* 0x000fe80000100800 */
[----:B------:R-:W-:Y:S04]  /*96a40*/  STL [R1+0x124], R3 ;  /* 0x0001240301007387 */ /* 0x000fe80000100800 */
[----:B------:R-:W4:Y:S01]  /*96a50*/  LDL.LU R5, [R1+0x1d4] ;  /* 0x0001d40001057983 */ /* 0x000f220000300800 */
[----:B------:R-:W-:-:S03]  /*96a60*/  PRMT R20, R4, 0x3340, R1 ;  /* 0x0000334004147816 */ /* 0x000fc60000000001 */
[----:B------:R1:W-:Y:S01]  /*96a70*/  STL [R1+0x2f98], R11 ;  /* 0x002f980b01007387 */ /* 0x0003e20000100800 */
[----:B------:R-:W-:Y:S02]  /*96a80*/  LOP3.LUT R13, R13, 0xffff, RZ, 0xc0, !PT ;  /* 0x0000ffff0d0d7812 */ /* 0x000fe400078ec0ff */
[----:B0-----:R-:W-:Y:S01]  /*96a90*/  PRMT R4, R11, 0x3340, R1 ;  /* 0x000033400b047816 */ /* 0x001fe20000000001 */
[----:B------:R-:W4:Y:S01]  /*96aa0*/  LDL.LU R8, [R1+0x1c0] ;  /* 0x0001c00001087983 */ /* 0x000f220000300800 */
[----:B------:R-:W-:-:S03]  /*96ab0*/  LOP3.LUT R10, R10, 0xffff, RZ, 0xc0, !PT ;  /* 0x0000ffff0a0a7812 */ /* 0x000fc600078ec0ff */
[----:B-1----:R-:W4:Y:S04]  /*96ac0*/  LDL.LU R11, [R1+0x78] ;  /* 0x00007800010b7983 */ /* 0x002f280000300800 */
[----:B------:R-:W4:Y:S04]  /*96ad0*/  LDL.LU R28, [R1+0x138] ;  /* 0x00013800011c7983 */ /* 0x000f280000300800 */
[----:B------:R-:W4:Y:S01]  /*96ae0*/  LDL.LU R26, [R1+0x134] ;  /* 0x00013400011a7983 */ /* 0x000f220000300800 */
[----:B------:R-:W-:-:S03]  /*96af0*/  PRMT R24, R13, 0x3340, R10 ;  /* 0x000033400d187816 */ /* 0x000fc6000000000a */
[----:B------:R0:W-:Y:S04]  /*96b00*/  STL [R1+0x2fa4], R13 ;  /* 0x002fa40d01007387 */ /* 0x0001e80000100800 */
[----:B0-----:R-:W4:Y:S01]  /*96b10*/  LDL.LU R13, [R1+0xfc] ;  /* 0x0000fc00010d7983 */ /* 0x001f220000300800 */
[----:B------:R-:W-:Y:S02]  /*96b20*/  LOP3.LUT R12, R12, 0xffff, RZ, 0xc0, !PT ;  /* 0x0000ffff0c0c7812 */ /* 0x000fe400078ec0ff */
[----:B------:R-:W-:Y:S02]  /*96b30*/  PRMT R21, R9, 0x3340, R1 ;  /* 0x0000334009157816 */ /* 0x000fe40000000001 */
[----:B------:R-:W-:Y:S02]  /*96b40*/  PRMT R22, R14, 0x3340, R17 ;  /* 0x000033400e167816 */ /* 0x000fe40000000011 */
[----:B------:R-:W-:-:S02]  /*96b50*/  PRMT R9, R18, 0x3340, R19 ;  /* 0x0000334012097816 */ /* 0x000fc40000000013 */
[----:B------:R-:W-:Y:S02]  /*96b60*/  PRMT R3, R3, 0x3340, R1 ;  /* 0x0000334003037816 */ /* 0x000fe40000000001 */
[----:B------:R-:W-:Y:S02]  /*96b70*/  PRMT R23, R2, 0x3340, R12 ;  /* 0x0000334002177816 */ /* 0x000fe4000000000c */
[----:B------:R-:W-:Y:S02]  /*96b80*/  PRMT R18, R24, 0x5410, R20 ;  /* 0x0000541018127816 */ /* 0x000fe40000000014 */
[----:B------:R-:W-:Y:S02]  /*96b90*/  PRMT R19, R22, 0x5410, R4 ;  /* 0x0000541016137816 */ /* 0x000fe40000000004 */
[----:B------:R-:W-:Y:S02]  /*96ba0*/  PRMT R17, R9, 0x5410, R21 ;  /* 0x0000541009117816 */ /* 0x000fe40000000015 */
[----:B------:R-:W-:Y:S01]  /*96bb0*/  PRMT R3, R23, 0x5410, R3 ;  /* 0x0000541017037816 */ /* 0x000fe20000000003 */
[----:B------:R0:W-:Y:S04]  /*96bc0*/  STL [R1+0x2fa0], R10 ;  /* 0x002fa00a01007387 */ /* 0x0001e80000100800 */
[----:B------:R1:W-:Y:S04]  /*96bd0*/  STL.64 [R1+0x2f30], R18 ;  /* 0x002f301201007387 */ /* 0x0003e80000100a00 */
[----:B------:R0:W-:Y:S04]  /*96be0*/  STL.64 [R1+0x2f28], R16 ;  /* 0x002f281001007387 */ /* 0x0001e80000100a00 */
[----:B------:R-:W-:Y:S01]  /*96bf0*/  STL [R1+0x1438], R3 ;  /* 0x0014380301007387 */ /* 0x000fe20000100800 */
[----:B--2---:R-:W-:-:S02]  /*96c00*/  LOP3.LUT R22, R15, 0xffff, RZ, 0xc0, !PT ;  /* 0x0000ffff0f167812 */ /* 0x004fc400078ec0ff */
[----:B---3--:R-:W-:-:S03]  /*96c10*/  LOP3.LUT R23, R6, 0xffff, RZ, 0xc0, !PT ;  /* 0x0000ffff06177812 */ /* 0x008fc600078ec0ff */
[----:B------:R-:W-:Y:S01]  /*96c20*/  STL [R1+0x1f4], R22 ;  /* 0x0001f41601007387 */ /* 0x000fe20000100800 */
[----:B----4-:R-:W-:-:S03]  /*96c30*/  LOP3.LUT R14, R25, 0xffff, RZ, 0xc0, !PT ;  /* 0x0000ffff190e7812 */ /* 0x010fc600078ec0ff */
[----:B------:R-:W-:Y:S01]  /*96c40*/  STL [R1+0x204], R23 ;  /* 0x0002041701007387 */ /* 0x000fe20000100800 */
[----:B0-----:R-:W-:-:S03]  /*96c50*/  LOP3.LUT R10, R29, 0xffff, RZ, 0xc0, !PT ;  /* 0x0000ffff1d0a7812 */ /* 0x001fc600078ec0ff */
[----:B-1----:R-:W2:Y:S04]  /*96c60*/  LDL.LU R18, [R1+0x25c] ;  /* 0x00025c0001127983 */ /* 0x002ea80000300800 */
[----:B------:R-:W3:Y:S04]  /*96c70*/  LDL.LU R29, [R1+0x21c] ;  /* 0x00021c00011d7983 */ /* 0x000ee80000300800 */
[----:B------:R-:W-:Y:S01]  /*96c80*/  STL [R1+0x1f0], R14 ;  /* 0x0001f00e01007387 */ /* 0x000fe20000100800 */
[----:B------:R-:W-:-:S03]  /*96c90*/  LOP3.LUT R15, R5, 0xffff, RZ, 0xc0, !PT ;  /* 0x0000ffff050f7812 */ /* 0x000fc600078ec0ff */
[----:B------:R-:W4:Y:S04]  /*96ca0*/  LDL.LU R6, [R1+0x244] ;  /* 0x0002440001067983 */ /* 0x000f280000300800 */
[----:B------:R-:W3:Y:S04]  /*96cb0*/  LDL.LU R19, [R1+0x240] ;  /* 0x0002400001137983 */ /* 0x000ee80000300800 */
[----:B------:R-:W3:Y:S04]  /*96cc0*/  LDL.LU R25, [R1+0x1e4] ;  /* 0x0001e40001197983 */ /* 0x000ee80000300800 */
[----:B------:R-:W3:Y:S01]  /*96cd0*/  LDL.LU R5, [R1+0x1e0] ;  /* 0x0001e00001057983 */ /* 0x000ee20000300800 */
[----:B------:R-:W-:-:S03]  /*96ce0*/  LOP3.LUT R9, R8, 0xffff, RZ, 0xc0, !PT ;  /* 0x0000ffff08097812 */ /* 0x000fc600078ec0ff */
[----:B------:R-:W-:Y:S04]  /*96cf0*/  STL [R1+0x1f8], R15 ;  /* 0x0001f80f01007387 */ /* 0x000fe80000100800 */
[----:B------:R-:W3:Y:S01]  /*96d00*/  LDL.LU R8, [R1+0x1a8] ;  /* 0x0001a80001087983 */ /* 0x000ee20000300800 */
[----:B------:R-:W-:Y:S02]  /*96d10*/  LOP3.LUT R4, R28, 0xffff, RZ, 0xc0, !PT ;  /* 0x0000ffff1c047812 */ /* 0x000fe400078ec0ff */
[----:B------:R-:W-:Y:S01]  /*96d20*/  LOP3.LUT R17, R26, 0xffff, RZ, 0xc0, !PT ;  /* 0x0000ffff1a117812 */ /* 0x000fe200078ec0ff */
[----:B------:R-:W3:Y:S04]  /*96d30*/  LDL.LU R28, [R1+0xbc] ;  /* 0x0000bc00011c7983 */ /* 0x000ee80000300800 */
[----:B------:R-:W3:Y:S04]  /*96d40*/  LDL.LU R16, [R1+0xb8] ;  /* 0x0000b80001107983 */ /* 0x000ee80000300800 */
[----:B------:R-:W-:Y:S04]  /*96d50*/  STL [R1+0x1e8], R4 ;  /* 0x0001e80401007387 */ /* 0x000fe80000100800 */
[----:B------:R-:W3:Y:S04]  /*96d60*/  LDL.LU R26, [R1+0x110] ;  /* 0x00011000011a7983 */ /* 0x000ee80000300800 */
[----:B------:R0:W-:Y:S01]  /*96d70*/  STL [R1+0x1fc], R17 ;  /* 0x0001fc1101007387 */ /* 0x0001e20000100800 */
[----:B------:R-:W-:-:S02]  /*96d80*/  PRMT R20, R17, 0x3340, R1 ;  /* 0x0000334011147816 */ /* 0x000fc40000000001 */
[----:B------:R-:W-:Y:S02]  /*96d90*/  LOP3.LUT R11, R11, 0xffff, RZ, 0xc0, !PT ;  /* 0x0000ffff0b0b7812 */ /* 0x000fe400078ec0ff */
[----:B------:R-:W-:Y:S02]  /*96da0*/  LOP3.LUT R13, R13, 0xffff, RZ, 0xc0, !PT ;  /* 0x0000ffff0d0d7812 */ /* 0x000fe400078ec0ff */
[----:B------:R-:W-:Y:S02]  /*96db0*/  LOP3.LUT R7, R7, 0xffff, RZ, 0xc0, !PT ;  /* 0x0000ffff07077812 */ /* 0x000fe400078ec0ff */
[----:B------:R-:W-:Y:S02]  /*96dc0*/  LOP3.LUT R27, R27, 0xffff, RZ, 0xc0, !PT ;  /* 0x0000ffff1b1b7812 */ /* 0x000fe400078ec0ff */
[----:B0-----:R-:W-:Y:S02]  /*96dd0*/  PRMT R17, R10, 0x3340, R9 ;  /* 0x000033400a117816 */ /* 0x001fe40000000009 */
[----:B------:R-:W-:-:S02]  /*96de0*/  PRMT R21, R13, 0x3340, R1 ;  /* 0x000033400d157816 */ /* 0x000fc40000000001 */
[----:B------:R-:W-:Y:S02]  /*96df0*/  PRMT R3, R11, 0x3340, R1 ;  /* 0x000033400b037816 */ /* 0x000fe40000000001 */
[----:B------:R-:W-:Y:S02]  /*96e00*/  PRMT R24, R7, 0x3340, R27 ;  /* 0x0000334007187816 */ /* 0x000fe4000000001b */
[----:B------:R-:W-:Y:S02]  /*96e10*/  PRMT R22, R22, 0x3340, R14 ;  /* 0x0000334016167816 */ /* 0x000fe4000000000e */
[----:B------:R-:W-:Y:S01]  /*96e20*/  PRMT R17, R17, 0x5410, R21 ;  /* 0x0000541011117816 */ /* 0x000fe20000000015 */
[----:B------:R-:W3:Y:S01]  /*96e30*/  LDL.LU R14, [R1+0x2fc4] ;  /* 0x002fc400010e7983 */ /* 0x000ee20000300800 */
[----:B------:R-:W-:-:S03]  /*96e40*/  PRMT R23, R23, 0x3340, R15 ;  /* 0x0000334017177816 */ /* 0x000fc6000000000f */
[----:B------:R-:W3:Y:S04]  /*96e50*/  LDL.LU R15, [R1+0x2fc0] ;  /* 0x002fc000010f7983 */ /* 0x000ee80000300800 */
[----:B------:R-:W3:Y:S01]  /*96e60*/  LDL.LU R21, [R1+0x11c] ;  /* 0x00011c0001157983 */ /* 0x000ee20000300800 */
[----:B------:R-:W-:-:S03]  /*96e70*/  PRMT R24, R24, 0x5410, R3 ;  /* 0x0000541018187816 */ /* 0x000fc60000000003 */
[----:B------:R0:W-:Y:S04]  /*96e80*/  STL [R1+0x1444], R17 ;  /* 0x0014441101007387 */ /* 0x0001e80000100800 */
[----:B------:R-:W3:Y:S01]  /*96e90*/  LDL.LU R3, [R1+0x1a0] ;  /* 0x0001a00001037983 */ /* 0x000ee20000300800 */
[----:B------:R-:W-:-:S03]  /*96ea0*/  PRMT R4, R4, 0x3340, R1 ;  /* 0x0000334004047816 */ /* 0x000fc60000000001 */
[----:B------:R-:W-:Y:S01]  /*96eb0*/  STL [R1+0x1440], R24 ;  /* 0x0014401801007387 */ /* 0x000fe20000100800 */
[----:B0-----:R-:W-:Y:S02]  /*96ec0*/  PRMT R17, R22, 0x5410, R4 ;  /* 0x0000541016117816 */ /* 0x001fe40000000004 */
[----:B------:R-:W-:-:S03]  /*96ed0*/  PRMT R4, R23, 0x5410, R20 ;  /* 0x0000541017047816 */ /* 0x000fc60000000014 */
[----:B------:R3:W-:Y:S04]  /*96ee0*/  STL [R1+0x141c], R17 ;  /* 0x00141c1101007387 */ /* 0x0007e80000100800 */
[----:B------:R0:W-:Y:S01]  /*96ef0*/  STL [R1+0x1424], R4 ;  /* 0x0014240401007387 */ /* 0x0001e20000100800 */
[----:B--2---:R-:W-:Y:S02]  /*96f00*/  LOP3.LUT R22, R18, 0xffff, RZ, 0xc0, !PT ;  /* 0x0000ffff12167812 */ /* 0x004fe400078ec0ff */
[----:B----4-:R-:W-:Y:S02]  /*96f10*/  LOP3.LUT R6, R6, 0xffff, RZ, 0xc0, !PT ;  /* 0x0000ffff06067812 */ /* 0x010fe400078ec0ff */
[----:B---3--:R-:W-:Y:S02]  /*96f20*/  LOP3.LUT R17, R19, 0xffff, RZ, 0xc0, !PT ;  /* 0x0000ffff13117812 */ /* 0x008fe400078ec0ff */
[----:B0-----:R-:W-:Y:S01]  /*96f30*/  LOP3.LUT R4, R25, 0xffff, RZ, 0xc0, !PT ;  /* 0x0000ffff19047812 */ /* 0x001fe200078ec0ff */
[----:B------:R-:W-:Y:S04]  /*96f40*/  STL [R1+0x134], R22 ;  /* 0x0001341601007387 */ /* 0x000fe80000100800 */
[----:B------:R0:W-:Y:S04]  /*96f50*/  STL [R1+0x1dc], R17 ;  /* 0x0001dc1101007387 */ /* 0x0001e80000100800 */
[----:B------:R-:W-:Y:S01]  /*96f60*/  STL [R1+0x1d4], R6 ;  /* 0x0001d40601007387 */ /* 0x000fe20000100800 */
[----:B------:R-:W-:-:S03]  /*96f70*/  LOP3.LUT R25, R5, 0xffff, RZ, 0xc0, !PT ;  /* 0x0000ffff05197812 */ /* 0x000fc600078ec0ff */
[----:B------:R1:W-:Y:S04]  /*96f80*/  STL [R1+0x138], R4 ;  /* 0x0001380401007387 */ /* 0x0003e80000100800 */
[----:B------:R-:W2:Y:S01]  /*96f90*/  LDL.LU R5, [R1+0x23c] ;  /* 0x00023c0001057983 */ /* 0x000ea20000300800 */
[----:B0-----:R-:W-:Y:S02]  /*96fa0*/  LOP3.LUT R17, R8, 0xffff, RZ, 0xc0, !PT ;  /* 0x0000ffff08117812 */ /* 0x001fe400078ec0ff */
[----:B------:R-:W-:Y:S01]  /*96fb0*/  LOP3.LUT R28, R28, 0xffff, RZ, 0xc0, !PT ;  /* 0x0000ffff1c1c7812 */ /* 0x000fe200078ec0ff */
[----:B------:R-:W3:Y:S04]  /*96fc0*/  LDL.LU R8, [R1+0x184] ;  /* 0x0001840001087983 */ /* 0x000ee80000300800 */
[----:B------:R-:W4:Y:S04]  /*96fd0*/  LDL.LU R18, [R1+0x18] ;  /* 0x0000180001127983 */ /* 0x000f280000300800 */
[----:B------:R-:W-:Y:S04]  /*96fe0*/  STL [R1+0x160], R17 ;  /* 0x0001601101007387 */ /* 0x000fe80000100800 */
[----:B------:R-:W2:Y:S01]  /*96ff0*/  LDL.LU R19, [R1+0x14] ;  /* 0x0000140001137983 */ /* 0x000ea20000300800 */
[----:B------:R-:W-:-:S02]  /*97000*/  LOP3.LUT R16, R16, 0xffff, RZ, 0xc0, !PT ;  /* 0x0000ffff10107812 */ /* 0x000fc400078ec0ff */
[----:B-1----:R-:W-:Y:S02]  /*97010*/  LOP3.LUT R4, R21, 0xffff, RZ, 0xc0, !PT ;  /* 0x0000ffff15047812 */ /* 0x002fe400078ec0ff */
[----:B------:R-:W-:Y:S02]  /*97020*/  LOP3.LUT R3, R3, 0xffff, RZ, 0xc0, !PT ;  /* 0x0000ffff03037812 */ /* 0x000fe400078ec0ff */
[----:B------:R-:W-:-:S03]  /*97030*/  PRMT R21, R28, 0x3340, R1 ;  /* 0x000033401c157816 */ /* 0x000fc60000000001 */
[----:B------:R0:W-:Y:S04]  /*97040*/  STL [R1+0x1a0], R3 ;  /* 0x0001a00301007387 */ /* 0x0001e80000100800 */
[----:B------:R1:W-:Y:S04]  /*97050*/  STL [R1+0x2f88], R28 ;  /* 0x002f881c01007387 */ /* 0x0003e80000100800 */
[----:B------:R-:W-:Y:S01]  /*97060*/  STL [R1+0xbc], R4 ;  /* 0x0000bc0401007387 */ /* 0x000fe20000100800 */
[----:B0-----:R-:W-:-:S03]  /*97070*/  PRMT R3, R16, 0x3340, R1 ;  /* 0x0000334010037816 */ /* 0x001fc60000000001 */
[----:B-1----:R-:W2:Y:S04]  /*97080*/  LDL.LU R28, [R1+0x1a0] ;  /* 0x0001a000011c7983 */ /* 0x002ea80000300800 */
[----:B------:R0:W-:Y:S04]  /*97090*/  STL [R1+0x2f8c], R16 ;  /* 0x002f8c1001007387 */ /* 0x0001e80000100800 */
[----:B0-----:R-:W2:Y:S01]  /*970a0*/  LDL.LU R16, [R1+0x1dc] ;  /* 0x0001dc0001107983 */ /* 0x001ea20000300800 */
[----:B------:R-:W-:Y:S02]  /*970b0*/  LOP3.LUT R26, R26, 0xffff, RZ, 0xc0, !PT ;  /* 0x0000ffff1a1a7812 */ /* 0x000fe400078ec0ff */
[----:B------:R-:W-:-:S02]  /*970c0*/  PRMT R6, R6, 0x3340, R17 ;  /* 0x0000334006067816 */ /* 0x000fc40000000011 */
[----:B------:R-:W-:Y:S01]  /*970d0*/  PRMT R20, R26, 0x3340, R1 ;  /* 0x000033401a147816 */ /* 0x000fe20000000001 */
[----:B------:R0:W-:Y:S01]  /*970e0*/  STL [R1+0x2f90], R26 ;  /* 0x002f901a01007387 */ /* 0x0001e20000100800 */
[----:B------:R-:W-:-:S03]  /*970f0*/  PRMT R21, R6, 0x5410, R21 ;  /* 0x0000541006157816 */ /* 0x000fc60000000015 */
[----:B0-----:R-:W3:Y:S04]  /*97100*/  LDL.LU R26, [R1+0x138] ;  /* 0x00013800011a7983 */ /* 0x001ee80000300800 */
[----:B------:R-:W3:Y:S04]  /*97110*/  LDL.LU R17, [R1+0x24] ;  /* 0x0000240001117983 */ /* 0x000ee80000300800 */
[----:B------:R-:W3:Y:S04]  /*97120*/  LDL.LU R6, [R1+0x2fbc] ;  /* 0x002fbc0001067983 */ /* 0x000ee80000300800 */
[----:B------:R0:W-:Y:S04]  /*97130*/  STL [R1+0x1414], R21 ;  /* 0x0014141501007387 */ /* 0x0001e80000100800 */
[----:B0-----:R-:W4:Y:S01]  /*97140*/  LDL.LU R21, [R1+0x10] ;  /* 0x0000100001157983 */ /* 0x001f220000300800 */
[----:B--2---:R-:W-:-:S04]  /*97150*/  PRMT R24, R16, 0x3340, R28 ;  /* 0x0000334010187816 */ /* 0x004fc8000000001c */
[----:B------:R-:W-:Y:S02]  /*97160*/  PRMT R3, R24, 0x5410, R3 ;  /* 0x0000541018037816 */ /* 0x000fe40000000003 */
[----:B------:R-:W2:Y:S04]  /*97170*/  LDL.LU R24, [R1+0x9c] ;  /* 0x00009c0001187983 */ /* 0x000ea80000300800 */
[----:B------:R0:W-:Y:S04]  /*97180*/  STL [R1+0x1410], R3 ;  /* 0x0014100301007387 */ /* 0x0001e80000100800 */
[----:B0-----:R-:W2:Y:S01]  /*97190*/  LDL.LU R3, [R1+0xc] ;  /* 0x00000c0001037983 */ /* 0x001ea20000300800 */
[----:B------:R-:W-:-:S02]  /*971a0*/  LOP3.LUT R29, R29, 0xffff, RZ, 0xc0, !PT ;  /* 0x0000ffff1d1d7812 */ /* 0x000fc400078ec0ff */
[----:B------:R-:W-:Y:S02]  /*971b0*/  PRMT R4, R4, 0x3340, R1 ;  /* 0x0000334004047816 */ /* 0x000fe40000000001 */
[----:B---3--:R-:W-:Y:S02]  /*971c0*/  PRMT R22, R22, 0x3340, R26 ;  /* 0x0000334016167816 */ /* 0x008fe4000000001a */
[----:B------:R-:W-:Y:S02]  /*971d0*/  PRMT R23, R29, 0x3340, R25 ;  /* 0x000033401d177816 */ /* 0x000fe40000000019 */
[----:B------:R-:W-:Y:S02]  /*971e0*/  PRMT R22, R22, 0x5410, R4 ;  /* 0x0000541016167816 */ /* 0x000fe40000000004 */
[----:B------:R-:W-:Y:S02]  /*971f0*/  PRMT R4, R23, 0x5410, R20 ;  /* 0x0000541017047816 */ /* 0x000fe40000000014 */
[----:B------:R-:W-:-:S02]  /*97200*/  LOP3.LUT R5, R5, 0xffff, RZ, 0xc0, !PT ;  /* 0x0000ffff05057812 */ /* 0x000fc400078ec0ff */
[----:B------:R-:W-:Y:S01]  /*97210*/  LOP3.LUT R8, R8, 0xffff, RZ, 0xc0, !PT ;  /* 0x0000ffff08087812 */ /* 0x000fe200078ec0ff */
[----:B------:R-:W-:Y:S04]  /*97220*/  STL [R1+0x1434], R22 ;  /* 0x0014341601007387 */ /* 0x000fe80000100800 */
[----:B------:R0:W-:Y:S01]  /*97230*/  STL [R1+0x1430], R4 ;  /* 0x0014300401007387 */ /* 0x0001e20000100800 */
[----:B----4-:R-:W-:Y:S02]  /*97240*/  SHF.R.U32.HI R21, RZ, 0x8, R21 ;  /* 0x00000008ff157819 */ /* 0x010fe40000011615 */
[----:B------:R-:W-:Y:S02]  /*97250*/  SHF.R.U32.HI R23, RZ, 0x8, R19 ;  /* 0x00000008ff177819 */ /* 0x000fe40000011613 */
[----:B0-----:R-:W-:-:S02]  /*97260*/  PRMT R4, R5, 0x3340, R8 ;  /* 0x0000334005047816 */ /* 0x001fc40000000008 */
[----:B------:R-:W-:Y:S02]  /*97270*/  SHF.R.U32.HI R22, RZ, 0x8, R18 ;  /* 0x00000008ff167819 */ /* 0x000fe40000011612 */
[----:B------:R-:W3:Y:S04]  /*97280*/  LDL.LU R18, [R1+0x54] ;  /* 0x0000540001127983 */ /* 0x000ee80000300800 */
[----:B------:R-:W4:Y:S01]  /*97290*/  LDL.LU R19, [R1+0x50] ;  /* 0x0000500001137983 */ /* 0x000f220000300800 */
[----:B------:R-:W-:Y:S02]  /*972a0*/  LOP3.LUT R21, R21, 0xffff, RZ, 0xc0, !PT ;  /* 0x0000ffff15157812 */ /* 0x000fe400078ec0ff */
[----:B------:R-:W-:-:S04]  /*972b0*/  LOP3.LUT R22, R22, 0xffff, RZ, 0xc0, !PT ;  /* 0x0000ffff16167812 */ /* 0x000fc800078ec0ff */
[----:B------:R-:W-:Y:S02]  /*972c0*/  PRMT R22, R21, 0x3340, R22 ;  /* 0x0000334015167816 */ /* 0x000fe40000000016 */
[----:B--2---:R-:W-:Y:S02]  /*972d0*/  LOP3.LUT R24, R24, 0xffff, RZ, 0xc0, !PT ;  /* 0x0000ffff18187812 */ /* 0x004fe400078ec0ff */
[----:B------:R-:W-:Y:S02]  /*972e0*/  SHF.R.U32.HI R20, RZ, 0x8, R3 ;  /* 0x00000008ff147819 */ /* 0x000fe40000011603 */
[----:B------:R-:W-:Y:S02]  /*972f0*/  PRMT R3, R24, 0x3340, R1 ;  /* 0x0000334018037816 */ /* 0x000fe40000000001 */
[----:B------:R-:W-:Y:S02]  /*97300*/  LOP3.LUT R20, R20, 0xffff, RZ, 0xc0, !PT ;  /* 0x0000ffff14147812 */ /* 0x000fe400078ec0ff */
[----:B------:R-:W-:-:S02]  /*97310*/  PRMT R4, R4, 0x5410, R3 ;  /* 0x0000541004047816 */ /* 0x000fc40000000003 */
[----:B------:R-:W2:Y:S01]  /*97320*/  LDL.LU R3, [R1+0x2c] ;  /* 0x00002c0001037983 */ /* 0x000ea20000300800 */
[----:B------:R-:W-:-:S03]  /*97330*/  PRMT R20, R20, 0x3340, R1 ;  /* 0x0000334014147816 */ /* 0x000fc60000000001 */
[----:B------:R0:W-:Y:S04]  /*97340*/  STL [R1+0x1428], R4 ;  /* 0x0014280401007387 */ /* 0x0001e80000100800 */
[----:B0-----:R-:W3:Y:S04]  /*97350*/  LDL.LU R4, [R1+0x28] ;  /* 0x0000280001047983 */ /* 0x001ee80000300800 */
[----:B------:R0:W-:Y:S04]  /*97360*/  STL [R1+0x88], R20 ;  /* 0x0000881401007387 */ /* 0x0001e80000100800 */
[----:B0-----:R-:W4:Y:S04]  /*97370*/  LDL.LU R20, [R1+0x34] ;  /* 0x0000340001147983 */ /* 0x001f280000300800 */
[----:B------:R-:W4:Y:S04]  /*97380*/  LDL.LU R21, [R1+0x40] ;  /* 0x0000400001157983 */ /* 0x000f280000300800 */
[----:B------:R0:W-:Y:S04]  /*97390*/  STL [R1+0xb8], R22 ;  /* 0x0000b81601007387 */ /* 0x0001e80000100800 */
[----:B0-----:R-:W4:Y:S01]  /*973a0*/  LDL.LU R22, [R1+0x48] ;  /* 0x0000480001167983 */ /* 0x001f220000300800 */
[----:B------:R-:W-:-:S04]  /*973b0*/  LOP3.LUT R23, R23, 0xffff, RZ, 0xc0, !PT ;  /* 0x0000ffff17177812 */ /* 0x000fc800078ec0ff */
[----:B------:R-:W-:-:S05]  /*973c0*/  PRMT R23, R23, 0x3340, R1 ;  /* 0x0000334017177816 */ /* 0x000fca0000000001 */
[----:B------:R0:W-:Y:S02]  /*973d0*/  STL [R1+0x84], R23 ;  /* 0x0000841701007387 */ /* 0x0001e40000100800 */
[----:B0-----:R-:W-:Y:S02]  /*973e0*/  SHF.R.U32.HI R23, RZ, 0x8, R17 ;  /* 0x00000008ff177819 */ /* 0x001fe40000011611 */
[----:B--2---:R-:W-:-:S04]  /*973f0*/  SHF.R.U32.HI R3, RZ, 0x8, R3 ;  /* 0x00000008ff037819 */ /* 0x004fc80000011603 */
[----:B------:R-:W-:Y:S02]  /*97400*/  LOP3.LUT R3, R3, 0xffff, RZ, 0xc0, !PT ;  /* 0x0000ffff03037812 */ /* 0x000fe400078ec0ff */
[----:B---3--:R-:W-:-:S04]  /*97410*/  SHF.R.U32.HI R4, RZ, 0x8, R4 ;  /* 0x00000008ff047819 */ /* 0x008fc80000011604 */
[----:B------:R-:W-:Y:S02]  /*97420*/  LOP3.LUT R4, R4, 0xffff, RZ, 0xc0, !PT ;  /* 0x0000ffff04047812 */ /* 0x000fe400078ec0ff */
[----:B----4-:R-:W-:Y:S02]  /*97430*/  SHF.R.U32.HI R20, RZ, 0x8, R20 ;  /* 0x00000008ff147819 */ /* 0x010fe40000011614 */
[----:B------:R-:W-:Y:S02]  /*97440*/  PRMT R17, R3, 0x3340, R4 ;  /* 0x0000334003117816 */ /* 0x000fe40000000004 */
[----:B------:R-:W-:Y:S01]  /*97450*/  SHF.R.U32.HI R21, RZ, 0x8, R21 ;  /* 0x00000008ff157819 */ /* 0x000fe20000011615 */
[----:B------:R-:W2:Y:S01]  /*97460*/  LDL.LU R3, [R1+0x38] ;  /* 0x0000380001037983 */ /* 0x000ea20000300800 */
[----:B------:R-:W-:-:S03]  /*97470*/  LOP3.LUT R20, R20, 0xffff, RZ, 0xc0, !PT ;  /* 0x0000ffff14147812 */ /* 0x000fc600078ec0ff */
[----:B------:R-:W3:Y:S01]  /*97480*/  LDL.LU R4, [R1+0x3c] ;  /* 0x00003c0001047983 */ /* 0x000ee20000300800 */
[----:B------:R-:W-:Y:S02]  /*97490*/  PRMT R20, R20, 0x3340, R1 ;  /* 0x0000334014147816 */ /* 0x000fe40000000001 */
[----:B------:R-:W-:Y:S02]  /*974a0*/  SHF.R.U32.HI R22, RZ, 0x8, R22 ;  /* 0x00000008ff167819 */ /* 0x000fe40000011616 */
[----:B------:R-:W-:Y:S01]  /*974b0*/  LOP3.LUT R21, R21, 0xffff, RZ, 0xc0, !PT ;  /* 0x0000ffff15157812 */ /* 0x000fe200078ec0ff */
[----:B------:R0:W-:Y:S01]  /*974c0*/  STL [R1+0x9c], R17 ;  /* 0x00009c1101007387 */ /* 0x0001e20000100800 */
[----:B------:R-:W-:-:S04]  /*974d0*/  LOP3.LUT R22, R22, 0xffff, RZ, 0xc0, !PT ;  /* 0x0000ffff16167812 */ /* 0x000fc800078ec0ff */
[----:B------:R-:W-:Y:S01]  /*974e0*/  PRMT R21, R21, 0x3340, R22 ;  /* 0x0000334015157816 */ /* 0x000fe20000000016 */
[----:B0-----:R-:W4:Y:S04]  /*974f0*/  LDL.LU R17, [R1+0x74] ;  /* 0x0000740001117983 */ /* 0x001f280000300800 */
[----:B------:R0:W-:Y:S04]  /*97500*/  STL [R1+0x78], R20 ;  /* 0x0000781401007387 */ /* 0x0001e80000100800 */
[----:B0-----:R-:W4:Y:S04]  /*97510*/  LDL.LU R20, [R1+0x44] ;  /* 0x0000440001147983 */ /* 0x001f280000300800 */
[----:B------:R-:W4:Y:S01]  /*97520*/  LDL.LU R22, [R1+0x4c] ;  /* 0x00004c0001167983 */ /* 0x000f220000300800 */
[----:B------:R-:W-:-:S03]  /*97530*/  LOP3.LUT R23, R23, 0xffff, RZ, 0xc0, !PT ;  /* 0x0000ffff17177812 */ /* 0x000fc600078ec0ff */
[----:B------:R0:W-:Y:S02]  /*97540*/  STL [R1+0x98], R21 ;  /* 0x0000981501007387 */ /* 0x0001e40000100800 */
[----:B0-----:R-:W-:-:S05]  /*97550*/  PRMT R21, R23, 0x3340, R1 ;  /* 0x0000334017157816 */ /* 0x001fca0000000001 */
[----:B------:R0:W-:Y:S01]  /*97560*/  STL [R1+0x1224], R21 ;  /* 0x0012241501007387 */ /* 0x0001e20000100800 */
[----:B------:R-:W-:Y:S02]  /*97570*/  SHF.R.U32.HI R23, RZ, 0x8, R19 ;  /* 0x00000008ff177819 */ /* 0x000fe40000011613 */
[----:B--2---:R-:W-:Y:S02]  /*97580*/  SHF.R.U32.HI R3, RZ, 0x8, R3 ;  /* 0x00000008ff037819 */ /* 0x004fe40000011603 */
[----:B---3--:R-:W-:Y:S02]  /*97590*/  SHF.R.U32.HI R4, RZ, 0x8, R4 ;  /* 0x00000008ff047819 */ /* 0x008fe40000011604 */
[----:B------:R-:W-:Y:S02]  /*975a0*/  LOP3.LUT R3, R3, 0xffff, RZ, 0xc0, !PT ;  /* 0x0000ffff03037812 */ /* 0x000fe400078ec0ff */
[----:B------:R-:W-:Y:S02]  /*975b0*/  LOP3.LUT R4, R4, 0xffff, RZ, 0xc0, !PT ;  /* 0x0000ffff04047812 */ /* 0x000fe400078ec0ff */
[----:B----4-:R-:W-:-:S02]  /*975c0*/  SHF.R.U32.HI R20, RZ, 0x8, R20 ;  /* 0x00000008ff147819 */ /* 0x010fc40000011614 */
[----:B0-----:R-:W-:Y:S02]  /*975d0*/  SHF.R.U32.HI R21, RZ, 0x8, R22 ;  /* 0x00000008ff157819 */ /* 0x001fe40000011616 */
[----:B------:R-:W-:Y:S02]  /*975e0*/  SHF.R.U32.HI R22, RZ, 0x8, R18 ;  /* 0x00000008ff167819 */ /* 0x000fe40000011612 */
[----:B------:R-:W-:Y:S02]  /*975f0*/  PRMT R18, R3, 0x3340, R4 ;  /* 0x0000334003127816 */ /* 0x000fe40000000004 */
[----:B------:R-:W-:Y:S02]  /*97600*/  LOP3.LUT R20, R20, 0xffff, RZ, 0xc0, !PT ;  /* 0x0000ffff14147812 */ /* 0x000fe400078ec0ff */
[----:B------:R-:W-:Y:S02]  /*97610*/  LOP3.LUT R21, R21, 0xffff, RZ, 0xc0, !PT ;  /* 0x0000ffff15157812 */ /* 0x000fe400078ec0ff */
[----:B------:R-:W-:Y:S01]  /*97620*/  LOP3.LUT R22, R22, 0xffff, RZ, 0xc0, !PT ;  /* 0x0000ffff16167812 */ /* 0x000fe200078ec0ff */
[----:B------:R-:W2:Y:S01]  /*97630*/  LDL.LU R3, [R1+0x6c] ;  /* 0x00006c0001037983 */ /* 0x000ea20000300800 */
[----:B------:R-:W-:-:S03]  /*97640*/  PRMT R20, R20, 0x3340, R1 ;  /* 0x0000334014147816 */ /* 0x000fc60000000001 */
[----:B------:R-:W3:Y:S04]  /*97650*/  LDL.LU R4, [R1+0x7c] ;  /* 0x00007c0001047983 */ /* 0x000ee80000300800 */
[----:B------:R0:W-:Y:S01]  /*97660*/  STL [R1+0x1290], R18 ;  /* 0x0012901201007387 */ /* 0x0001e20000100800 */
[----:B------:R-:W-:-:S03]  /*97670*/  PRMT R21, R21, 0x3340, R22 ;  /* 0x0000334015157816 */ /* 0x000fc60000000016 */
[----:B0-----:R-:W4:Y:S04]  /*97680*/  LDL.LU R18, [R1+0x5c] ;  /* 0x00005c0001127983 */ /* 0x001f280000300800 */
[----:B------:R-:W4:Y:S04]  /*97690*/  LDL.LU R19, [R1+0x64] ;  /* 0x0000640001137983 */ /* 0x000f280000300800 */
[----:B------:R0:W-:Y:S04]  /*976a0*/  STL [R1+0x1208], R20 ;  /* 0x0012081401007387 */ /* 0x0001e80000100800 */
[----:B0-----:R-:W4:Y:S04]  /*976b0*/  LDL.LU R20, [R1+0x250] ;  /* 0x0002500001147983 */ /* 0x001f280000300800 */
[----:B------:R-:W4:Y:S04]  /*976c0*/  LDL.LU R22, [R1+0x1a4] ;  /* 0x0001a40001167983 */ /* 0x000f280000300800 */
[----:B------:R0:W-:Y:S04]  /*976d0*/  STL [R1+0x128c], R21 ;  /* 0x00128c1501007387 */ /* 0x0001e80000100800 */
[----:B0-----:R-:W4:Y:S01]  /*976e0*/  LDL.LU R21, [R1+0xb0] ;  /* 0x0000b00001157983 */ /* 0x001f220000300800 */
[----:B------:R-:W-:-:S04]  /*976f0*/  LOP3.LUT R23, R23, 0xffff, RZ, 0xc0, !PT ;  /* 0x0000ffff17177812 */ /* 0x000fc800078ec0ff */
[----:B------:R-:W-:-:S05]  /*97700*/  PRMT R23, R23, 0x3340, R1 ;  /* 0x0000334017177816 */ /* 0x000fca0000000001 */
[----:B------:R0:W-:Y:S01]  /*97710*/  STL [R1+0xea8], R23 ;  /* 0x000ea81701007387 */ /* 0x0001e20000100800 */
[----:B--2---:R-:W-:Y:S02]  /*97720*/  SHF.R.U32.HI R3, RZ, 0x8, R3 ;  /* 0x00000008ff037819 */ /* 0x004fe40000011603 */
[----:B---3--:R-:W-:Y:S02]  /*97730*/  SHF.R.U32.HI R4, RZ, 0x8, R4 ;  /* 0x00000008ff047819 */ /* 0x008fe40000011604 */
[----:B------:R-:W-:Y:S02]  /*97740*/  LOP3.LUT R3, R3, 0xffff, RZ, 0xc0, !PT ;  /* 0x0000ffff03037812 */ /* 0x000fe400078ec0ff */
[----:B------:R-:W-:Y:S02]  /*97750*/  LOP3.LUT R4, R4, 0xffff, RZ, 0xc0, !PT ;  /* 0x0000ffff04047812 */ /* 0x000fe400078ec0ff */
[----:B----4-:R-:W-:Y:S02]  /*97760*/  LOP3.LUT R20, R20, 0xffff, RZ, 0xc0, !PT ;  /* 0x0000ffff14147812 */ /* 0x010fe400078ec0ff */
[----:B------:R-:W-:-:S02]  /*97770*/  LOP3.LUT R22, R22, 0xffff, RZ, 0xc0, !PT ;  /* 0x0000ffff16167812 */ /* 0x000fc400078ec0ff */
[----:B0-----:R-:W-:Y:S02]  /*97780*/  LOP3.LUT R23, R21, 0xffff, RZ, 0xc0, !PT ;  /* 0x0000ffff15177812 */ /* 0x001fe400078ec0ff */
[----:B------:R-:W-:Y:S02]  /*97790*/  SHF.R.U32.HI R21, RZ, 0x8, R20 ;  /* 0x00000008ff157819 */ /* 0x000fe40000011614 */
[----:B------:R-:W-:Y:S01]  /*977a0*/  PRMT R20, R20, 0x3340, R22 ;  /* 0x0000334014147816 */ /* 0x000fe20000000016 */
[----:B------:R-:W-:Y:S04]  /*977b0*/  STL [R1+0x1458], R23 ;  /* 0x0014581701007387 */ /* 0x000fe80000100800 */
[----:B------:R0:W-:Y:S01]  /*977c0*/  STL [R1+0x143c], R20 ;  /* 0x00143c1401007387 */ /* 0x0001e20000100800 */
[----:B------:R-:W-:-:S02]  /*977d0*/  PRMT R4, R3, 0x3340, R4 ;  /* 0x0000334003047816 */ /* 0x000fc40000000004 */
[----:B0-----:R-:W-:-:S04]  /*977e0*/  SHF.R.U32.HI R20, RZ, 0x8, R23 ;  /* 0x00000008ff147819 */ /* 0x001fc80000011617 */
[----:B------:R-:W-:Y:S02]  /*977f0*/  LOP3.LUT R20, R20, 0xffff, RZ, 0xc0, !PT ;  /* 0x0000ffff14147812 */ /* 0x000fe400078ec0ff */
[----:B------:R-:W-:Y:S02]  /*97800*/  SHF.R.U32.HI R23, RZ, 0x8, R17 ;  /* 0x00000008ff177819 */ /* 0x000fe40000011611 */
[----:B------:R-:W2:Y:S01]  /*97810*/  LDL.LU R17, [R1+0x70] ;  /* 0x0000700001117983 */ /* 0x000ea20000300800 */
[----:B------:R-:W-:-:S03]  /*97820*/  PRMT R20, R20, 0x3340, R1 ;  /* 0x0000334014147816 */ /* 0x000fc60000000001 */
[----:B------:R-:W3:Y:S04]  /*97830*/  LDL.LU R3, [R1+0xc8] ;  /* 0x0000c80001037983 */ /* 0x000ee80000300800 */
[----:B------:R0:W-:Y:S04]  /*97840*/  STL [R1+0x1274], R4 ;  /* 0x0012740401007387 */ /* 0x0001e80000100800 */
[----:B0-----:R-:W4:Y:S04]  /*97850*/  LDL.LU R4, [R1+0x68] ;  /* 0x0000680001047983 */ /* 0x001f280000300800 */
[----:B------:R0:W-:Y:S04]  /*97860*/  STL [R1+0x7c], R20 ;  /* 0x00007c1401007387 */ /* 0x0001e80000100800 */
[----:B0-----:R-:W2:Y:S01]  /*97870*/  LDL.LU R20, [R1+0xc4] ;  /* 0x0000c40001147983 */ /* 0x001ea20000300800 */
[----:B------:R-:W-:-:S02]  /*97880*/  SHF.R.U32.HI R22, RZ, 0x8, R22 ;  /* 0x00000008ff167819 */ /* 0x000fc40000011616 */
[----:B------:R-:W-:Y:S02]  /*97890*/  LOP3.LUT R21, R21, 0xffff, RZ, 0xc0, !PT ;  /* 0x0000ffff15157812 */ /* 0x000fe400078ec0ff */
[----:B------:R-:W-:Y:S02]  /*978a0*/  LOP3.LUT R23, R23, 0xffff, RZ, 0xc0, !PT ;  /* 0x0000ffff17177812 */ /* 0x000fe400078ec0ff */
[----:B------:R-:W-:-:S04]  /*978b0*/  LOP3.LUT R22, R22, 0xffff, RZ, 0xc0, !PT ;  /* 0x0000ffff16167812 */ /* 0x000fc800078ec0ff */
[----:B------:R-:W-:Y:S02]  /*978c0*/  PRMT R22, R21, 0x3340, R22 ;  /* 0x0000334015167816 */ /* 0x000fe40000000016 */
[----:B------:R-:W-:Y:S02]  /*978d0*/  PRMT R21, R23, 0x3340, R1 ;  /* 0x0000334017157816 */ /* 0x000fe40000000001 */
[----:B------:R-:W4:Y:S04]  /*978e0*/  LDL.LU R23, [R1+0xa4] ;  /* 0x0000a40001177983 */ /* 0x000f280000300800 */
[----:B------:R0:W-:Y:S04]  /*978f0*/  STL [R1+0x1280], R22 ;  /* 0x0012801601007387 */ /* 0x0001e80000100800 */
[----:B------:R1:W-:Y:S01]  /*97900*/  STL [R1+0x1234], R21 ;  /* 0x0012341501007387 */ /* 0x0003e20000100800 */
[----:B0-----:R-:W-:-:S02]  /*97910*/  SHF.R.U32.HI R22, RZ, 0x8, R18 ;  /* 0x00000008ff167819 */ /* 0x001fc40000011612 */
[----:B-1----:R-:W-:Y:S01]  /*97920*/  SHF.R.U32.HI R21, RZ, 0x8, R19 ;  /* 0x00000008ff157819 */ /* 0x002fe20000011613 */
[----:B------:R-:W4:Y:S04]  /*97930*/  LDL.LU R18, [R1+0xcc] ;  /* 0x0000cc0001127983 */ /* 0x000f280000300800 */
[----:B------:R-:W4:Y:S01]  /*97940*/  LDL.LU R19, [R1+0xd0] ;  /* 0x0000d00001137983 */ /* 0x000f220000300800 */
[----:B---3--:R-:W-:-:S04]  /*97950*/  SHF.R.U32.HI R3, RZ, 0x8, R3 ;  /* 0x00000008ff037819 */ /* 0x008fc80000011603 */
[----:B------:R-:W-:Y:S02]  /*97960*/  LOP3.LUT R3, R3, 0xffff, RZ, 0xc0, !PT ;  /* 0x0000ffff03037812 */ /* 0x000fe400078ec0ff */
[----:B--2---:R-:W-:-:S04]  /*97970*/  SHF.R.U32.HI R20, RZ, 0x8, R20 ;  /* 0x00000008ff147819 */ /* 0x004fc80000011614 */
[----:B------:R-:W-:-:S04]  /*97980*/  LOP3.LUT R20, R20, 0xffff, RZ, 0xc0, !PT ;  /* 0x0000ffff14147812 */ /* 0x000fc800078ec0ff */
[----:B------:R-:W-:Y:S02]  /*97990*/  PRMT R3, R20, 0x3340, R3 ;  /* 0x0000334014037816 */ /* 0x000fe40000000003 */
[----:B------:R-:W2:Y:S04]  /*979a0*/  LDL.LU R20, [R1+0x60] ;  /* 0x0000600001147983 */ /* 0x000ea80000300800 */
[----:B------:R0:W-:Y:S04]  /*979b0*/  STL [R1+0x12a0], R3 ;  /* 0x0012a00301007387 */ /* 0x0001e80000100800 */
[----:B0-----:R-:W3:Y:S01]  /*979c0*/  LDL.LU R3, [R1+0x94] ;  /* 0x0000940001037983 */ /* 0x001ee20000300800 */
[----:B----4-:R-:W-:-:S02]  /*979d0*/  SHF.R.U32.HI R4, RZ, 0x8, R4 ;  /* 0x00000008ff047819 */ /* 0x010fc40000011604 */
[----:B------:R-:W-:Y:S02]  /*979e0*/  LOP3.LUT R22, R22, 0xffff, RZ, 0xc0, !PT ;  /* 0x0000ffff16167812 */ /* 0x000fe400078ec0ff */
[----:B------:R-:W-:Y:S02]  /*979f0*/  LOP3.LUT R21, R21, 0xffff, RZ, 0xc0, !PT ;  /* 0x0000ffff15157812 */ /* 0x000fe400078ec0ff */
[----:B------:R-:W-:Y:S02]  /*97a00*/  LOP3.LUT R4, R4, 0xffff, RZ, 0xc0, !PT ;  /* 0x0000ffff04047812 */ /* 0x000fe400078ec0ff */
[----:B------:R-:W-:Y:S02]  /*97a10*/  PRMT R22, R22, 0x3340, R1 ;  /* 0x0000334016167816 */ /* 0x000fe40000000001 */
[----:B------:R-:W-:-:S03]  /*97a20*/  PRMT R4, R21, 0x3340, R4 ;  /* 0x0000334015047816 */ /* 0x000fc60000000004 */
[----:B------:R0:W-:Y:S04]  /*97a30*/  STL [R1+0x1238], R22 ;  /* 0x0012381601007387 */ /* 0x0001e80000100800 */
[----:B0-----:R-:W4:Y:S04]  /*97a40*/  LDL.LU R22, [R1+0xc0] ;  /* 0x0000c00001167983 */ /* 0x001f280000300800 */
[----:B------:R0:W-:Y:S02]  /*97a50*/  STL [R1+0x12a8], R4 ;  /* 0x0012a80401007387 */ /* 0x0001e40000100800 */
[----:B0-----:R-:W-:-:S04]  /*97a60*/  SHF.R.U32.HI R4, RZ, 0x8, R17 ;  /* 0x00000008ff047819 */ /* 0x001fc80000011611 */
[----:B------:R-:W-:Y:S02]  /*97a70*/  LOP3.LUT R4, R4, 0xffff, RZ, 0xc0, !PT ;  /* 0x0000ffff04047812 */ /* 0x000fe400078ec0ff */
[----:B--2---:R-:W-:-:S04]  /*97a80*/  SHF.R.U32.HI R20, RZ, 0x8, R20 ;  /* 0x00000008ff147819 */ /* 0x004fc80000011614 */
[----:B------:R-:W-:-:S04]  /*97a90*/  LOP3.LUT R20, R20, 0xffff, RZ, 0xc0, !PT ;  /* 0x0000ffff14147812 */ /* 0x000fc800078ec0ff */
[----:B------:R-:W-:Y:S02]  /*97aa0*/  PRMT R20, R20, 0x3340, R1 ;  /* 0x0000334014147816 */ /* 0x000fe40000000001 */
[----:B---3--:R-:W-:Y:S02]  /*97ab0*/  SHF.R.U32.HI R21, RZ, 0x8, R3 ;  /* 0x00000008ff157819 */ /* 0x008fe40000011603 */
[----:B------:R-:W-:Y:S02]  /*97ac0*/  SHF.R.U32.HI R3, RZ, 0x8, R23 ;  /* 0x00000008ff037819 */ /* 0x000fe40000011617 */
[----:B------:R-:W2:Y:S01]  /*97ad0*/  LDL.LU R23, [R1+0xb4] ;  /* 0x0000b40001177983 */ /* 0x000ea20000300800 */
[----:B------:R-:W-:Y:S02]  /*97ae0*/  LOP3.LUT R21, R21, 0xffff, RZ, 0xc0, !PT ;  /* 0x0000ffff15157812 */ /* 0x000fe400078ec0ff */
[----:B------:R-:W-:Y:S01]  /*97af0*/  LOP3.LUT R3, R3, 0xffff, RZ, 0xc0, !PT ;  /* 0x0000ffff03037812 */ /* 0x000fe200078ec0ff */
[----:B------:R-:W3:Y:S04]  /*97b00*/  LDL.LU R17, [R1+0x12c] ;  /* 0x00012c0001117983 */ /* 0x000ee80000300800 */
[----:B------:R0:W-:Y:S02]  /*97b10*/  STL [R1+0x1230], R20 ;  /* 0x0012301401007387 */ /* 0x0001e40000100800 */
[----:B0-----:R-:W-:-:S02]  /*97b20*/  PRMT R20, R21, 0x3340, R3 ;  /* 0x0000334015147816 */ /* 0x001fc40000000003 */
[----:B------:R-:W-:Y:S01]  /*97b30*/  PRMT R3, R4, 0x3340, R1 ;  /* 0x0000334004037816 */ /* 0x000fe20000000001 */
[----:B------:R-:W2:Y:S04]  /*97b40*/  LDL.LU R21, [R1+0xdc] ;  /* 0x0000dc0001157983 */ /* 0x000ea80000300800 */
[----:B------:R0:W-:Y:S04]  /*97b50*/  STL [R1+0x129c], R20 ;  /* 0x00129c1401007387 */ /* 0x0001e80000100800 */
[----:B------:R-:W3:Y:S04]  /*97b60*/  LDL.LU R4, [R1+0xe0] ;  /* 0x0000e00001047983 */ /* 0x000ee80000300800 */
[----:B------:R1:W-:Y:S01]  /*97b70*/  STL [R1+0x1228], R3 ;  /* 0x0012280301007387 */ /* 0x0003e20000100800 */
[----:B0-----:R-:W-:-:S03]  /*97b80*/  SHF.R.U32.HI R20, RZ, 0x8, R18 ;  /* 0x00000008ff147819 */ /* 0x001fc60000011612 */
[----:B------:R-:W3:Y:S01]  /*97b90*/  LDL.LU R18, [R1+0x260] ;  /* 0x0002600001127983 */ /* 0x000ee20000300800 */
[----:B-1----:R-:W-:Y:S02]  /*97ba0*/  SHF.R.U32.HI R3, RZ, 0x8, R19 ;  /* 0x00000008ff037819 */ /* 0x002fe40000011613 */
[----:B------:R-:W-:Y:S01]  /*97bb0*/  LOP3.LUT R20, R20, 0xffff, RZ, 0xc0, !PT ;  /* 0x0000ffff14147812 */ /* 0x000fe200078ec0ff */
[----:B------:R-:W3:Y:S01]  /*97bc0*/  LDL.LU R19, [R1+0x220] ;  /* 0x0002200001137983 */ /* 0x000ee20000300800 */
[----:B------:R-:W-:-:S04]  /*97bd0*/  LOP3.LUT R3, R3, 0xffff, RZ, 0xc0, !PT ;  /* 0x0000ffff03037812 */ /* 0x000fc800078ec0ff */
[----:B------:R-:W-:Y:S02]  /*97be0*/  PRMT R20, R20, 0x3340, R3 ;  /* 0x0000334014147816 */ /* 0x000fe40000000003 */
[----:B------:R-:W3:Y:S04]  /*97bf0*/  LDL.LU R3, [R1+0x1c] ;  /* 0x00001c0001037983 */ /* 0x000ee80000300800 */
[----:B------:R0:W-:Y:S04]  /*97c00*/  STL [R1+0x1284], R20 ;  /* 0x0012841401007387 */ /* 0x0001e80000100800 */
[----:B0-----:R-:W3:Y:S01]  /*97c10*/  LDL.LU R20, [R1+0x80] ;  /* 0x0000800001147983 */ /* 0x001ee20000300800 */
[----:B----4-:R-:W-:-:S04]  /*97c20*/  SHF.R.U32.HI R22, RZ, 0x8, R22 ;  /* 0x00000008ff167819 */ /* 0x010fc80000011616 */
[----:B------:R-:W-:-:S04]  /*97c30*/  LOP3.LUT R22, R22, 0xffff, RZ, 0xc0, !PT ;  /* 0x0000ffff16167812 */ /* 0x000fc800078ec0ff */
[----:B------:R-:W-:-:S05]  /*97c40*/  PRMT R22, R22, 0x3340, R1 ;  /* 0x0000334016167816 */ /* 0x000fca0000000001 */
[----:B------:R0:W-:Y:S04]  /*97c50*/  STL [R1+0x122c], R22 ;  /* 0x00122c1601007387 */ /* 0x0001e80000100800 */
[----:B0-----:R-:W4:Y:S01]  /*97c60*/  LDL.LU R22, [R1+0x90] ;  /* 0x0000900001167983 */ /* 0x001f220000300800 */
[----:B--2---:R-:W-:Y:S02]  /*97c70*/  SHF.R.U32.HI R21, RZ, 0x8, R21 ;  /* 0x00000008ff157819 */ /* 0x004fe40000011615 */
[----:B---3--:R-:W-:Y:S02]  /*97c80*/  SHF.R.U32.HI R4, RZ, 0x8, R4 ;  /* 0x00000008ff047819 */ /* 0x008fe40000011604 */
[----:B------:R-:W-:Y:S02]  /*97c90*/  LOP3.LUT R21, R21, 0xffff, RZ, 0xc0, !PT ;  /* 0x0000ffff15157812 */ /* 0x000fe400078ec0ff */
[----:B------:R-:W-:-:S04]  /*97ca0*/  LOP3.LUT R4, R4, 0xffff, RZ, 0xc0, !PT ;  /* 0x0000ffff04047812 */ /* 0x000fc800078ec0ff */
[----:B------:R-:W-:Y:S02]  /*97cb0*/  PRMT R4, R21, 0x3340, R4 ;  /* 0x0000334015047816 */ /* 0x000fe40000000004 */
[----:B------:R-:W-:-:S03]  /*97cc0*/  LOP3.LUT R17, R17, 0xffff, RZ, 0xc0, !PT ;  /* 0x0000ffff11117812 */ /* 0x000fc600078ec0ff */
[----:B------:R0:W-:Y:S01]  /*97cd0*/  STL [R1+0x1298], R4 ;  /* 0x0012980401007387 */ /* 0x0001e20000100800 */
[----:B------:R-:W-:-:S04]  /*97ce0*/  SHF.R.U32.HI R3, RZ, 0x8, R3 ;  /* 0x00000008ff037819 */ /* 0x000fc80000011603 */
[----:B------:R-:W-:Y:S01]  /*97cf0*/  LOP3.LUT R3, R3, 0xffff, RZ, 0xc0, !PT ;  /* 0x0000ffff03037812 */ /* 0x000fe200078ec0ff */
[----:B------:R1:W-:Y:S03]  /*97d00*/  STL [R1+0x1448], R17 ;  /* 0x0014481101007387 */ /* 0x0003e60000100800 */
[----:B------:R-:W-:Y:S02]  /*97d10*/  PRMT R3, R3, 0x3340, R1 ;  /* 0x0000334003037816 */ /* 0x000fe40000000001 */
[----:B0-----:R-:W-:Y:S02]  /*97d20*/  SHF.R.U32.HI R4, RZ, 0x8, R20 ;  /* 0x00000008ff047819 */ /* 0x001fe40000011614 */
[----:B------:R-:W-:Y:S02]  /*97d30*/  SHF.R.U32.HI R20, RZ, 0x8, R23 ;  /* 0x00000008ff147819 */ /* 0x000fe40000011617 */
[----:B------:R-:W-:Y:S01]  /*97d40*/  SHF.R.U32.HI R21, RZ, 0x8, R17 ;  /* 0x00000008ff157819 */ /* 0x000fe20000011611 */
[----:B------:R-:W2:Y:S01]  /*97d50*/  LDL.LU R23, [R1+0x114] ;  /* 0x0001140001177983 */ /* 0x000ea20000300800 */
[----:B------:R-:W-:-:S02]  /*97d60*/  LOP3.LUT R4, R4, 0xffff, RZ, 0xc0, !PT ;  /* 0x0000ffff04047812 */ /* 0x000fc400078ec0ff */
[----:B------:R-:W-:Y:S01]  /*97d70*/  LOP3.LUT R20, R20, 0xffff, RZ, 0xc0, !PT ;  /* 0x0000ffff14147812 */ /* 0x000fe200078ec0ff */
[----:B-1----:R-:W3:Y:S04]  /*97d80*/  LDL.LU R17, [R1+0x100] ;  /* 0x0001000001117983 */ /* 0x002ee80000300800 */
[----:B------:R0:W-:Y:S01]  /*97d90*/  STL [R1+0x1a4], R3 ;  /* 0x0001a40301007387 */ /* 0x0001e20000100800 */
[----:B------:R-:W-:Y:S02]  /*97da0*/  LOP3.LUT R21, R21, 0xffff, RZ, 0xc0, !PT ;  /* 0x0000ffff15157812 */ /* 0x000fe400078ec0ff */
[----:B0-----:R-:W-:Y:S02]  /*97db0*/  PRMT R3, R4, 0x3340, R20 ;  /* 0x0000334004037816 */ /* 0x001fe40000000014 */
[----:B------:R-:W-:-:S03]  /*97dc0*/  LOP3.LUT R4, R19, 0xffff, RZ, 0xc0, !PT ;  /* 0x0000ffff13047812 */ /* 0x000fc600078ec0ff */
[----:B------:R0:W-:Y:S02]  /*97dd0*/  STL [R1+0x1288], R3 ;  /* 0x0012880301007387 */ /* 0x0001e40000100800 */
[----:B0-----:R-:W-:Y:S02]  /*97de0*/  LOP3.LUT R3, R18, 0xffff, RZ, 0xc0, !PT ;  /* 0x0000ffff12037812 */ /* 0x001fe400078ec0ff */
[----:B------:R-:W-:Y:S02]  /*97df0*/  PRMT R18, R21, 0x3340, R1 ;  /* 0x0000334015127816 */ /* 0x000fe40000000001 */
[----:B------:R-:W2:Y:S01]  /*97e00*/  LDL.LU R21, [R1+0xe4] ;  /* 0x0000e40001157983 */ /* 0x000ea20000300800 */
[----:B------:R-:W-:Y:S02]  /*97e10*/  SHF.R.U32.HI R20, RZ, 0x8, R3 ;  /* 0x00000008ff147819 */ /* 0x000fe40000011603 */
[----:B------:R-:W-:Y:S01]  /*97e20*/  PRMT R3, R3, 0x3340, R4 ;  /* 0x0000334003037816 */ /* 0x000fe20000000004 */
[----:B------:R0:W-:Y:S01]  /*97e30*/  STL [R1+0xc0], R18 ;  /* 0x0000c01201007387 */ /* 0x0001e20000100800 */
[----:B------:R-:W-:-:S03]  /*97e40*/  LOP3.LUT R20, R20, 0xffff, RZ, 0xc0, !PT ;  /* 0x0000ffff14147812 */ /* 0x000fc600078ec0ff */
[----:B0-----:R-:W3:Y:S04]  /*97e50*/  LDL.LU R18, [R1+0x140] ;  /* 0x0001400001127983 */ /* 0x001ee80000300800 */
[----:B------:R-:W3:Y:S04]  /*97e60*/  LDL.LU R19, [R1+0x148] ;  /* 0x0001480001137983 */ /* 0x000ee80000300800 */
[----:B------:R0:W-:Y:S02]  /*97e70*/  STL [R1+0x142c], R3 ;  /* 0x00142c0301007387 */ /* 0x0001e40000100800 */
[----:B0-----:R-:W-:-:S02]  /*97e80*/  SHF.R.U32.HI R3, RZ, 0x8, R4 ;  /* 0x00000008ff037819 */ /* 0x001fc40000011604 */
[----:B------:R-:W3:Y:S02]  /*97e90*/  LDL.LU R4, [R1+0xec] ;  /* 0x0000ec0001047983 */ /* 0x000ee40000300800 */
        /* <DEDUP_REMOVED lines=10> */
[----:B--2---:R-:W-:-:S04]  /*97f40*/  SHF.R.U32.HI R21, RZ, 0x8, R21 ;  /* 0x00000008ff157819 */ /* 0x004fc80000011615 */
[----:B------:R-:W-:Y:S02]  /*97f50*/  LOP3.LUT R21, R21, 0xffff, RZ, 0xc0, !PT ;  /* 0x0000ffff15157812 */ /* 0x000fe400078ec0ff */
[----:B---3--:R-:W-:-:S04]  /*97f60*/  SHF.R.U32.HI R4, RZ, 0x8, R4 ;  /* 0x00000008ff047819 */ /* 0x008fc80000011604 */
[----:B------:R-:W-:-:S04]  /*97f70*/  LOP3.LUT R4, R4, 0xffff, RZ, 0xc0, !PT ;  /* 0x0000ffff04047812 */ /* 0x000fc800078ec0ff */
[----:B------:R-:W-:Y:S02]  /*97f80*/  PRMT R4, R21, 0x3340, R4 ;  /* 0x0000334015047816 */ /* 0x000fe40000000004 */
[----:B------:R-:W-:-:S03]  /*97f90*/  SHF.R.U32.HI R20, RZ, 0x8, R20 ;  /* 0x00000008ff147819 */ /* 0x000fc60000011614 */
[----:B------:R0:W-:Y:S01]  /*97fa0*/  STL [R1+0x127c], R4 ;  /* 0x00127c0401007387 */ /* 0x0001e20000100800 */
[----:B------:R-:W-:Y:S02]  /*97fb0*/  LOP3.LUT R20, R20, 0xffff, RZ, 0xc0, !PT ;  /* 0x0000ffff14147812 */ /* 0x000fe400078ec0ff */
[----:B------:R-:W-:Y:S02]  /*97fc0*/  SHF.R.U32.HI R21, RZ, 0x8, R3 ;  /* 0x00000008ff157819 */ /* 0x000fe40000011603 */
[----:B------:R-:W-:Y:S02]  /*97fd0*/  SHF.R.U32.HI R3, RZ, 0x8, R23 ;  /* 0x00000008ff037819 */ /* 0x000fe40000011617 */
[----:B0-----:R-:W-:Y:S02]  /*97fe0*/  SHF.R.U32.HI R4, RZ, 0x8, R17 ;  /* 0x00000008ff047819 */ /* 0x001fe40000011611 */
[----:B------:R-:W-:Y:S02]  /*97ff0*/  LOP3.LUT R21, R21, 0xffff, RZ, 0xc0, !PT ;  /* 0x0000ffff15157812 */ /* 0x000fe400078ec0ff */
[----:B------:R-:W-:-:S02]  /*98000*/  LOP3.LUT R3, R3, 0xffff, RZ, 0xc0, !PT ;  /* 0x0000ffff03037812 */ /* 0x000fc400078ec0ff */
[----:B------:R-:W-:Y:S02]  /*98010*/  PRMT R20, R20, 0x3340, R1 ;  /* 0x0000334014147816 */ /* 0x000fe40000000001 */
[----:B------:R-:W-:Y:S02]  /*98020*/  LOP3.LUT R4, R4, 0xffff, RZ, 0xc0, !PT ;  /* 0x0000ffff04047812 */ /* 0x000fe400078ec0ff */
[----:B------:R-:W-:Y:S02]  /*98030*/  PRMT R17, R21, 0x3340, R3 ;  /* 0x0000334015117816 */ /* 0x000fe40000000003 */
[----:B------:R-:W2:Y:S04]  /*98040*/  LDL.LU R21, [R1+0x8c] ;  /* 0x00008c0001157983 */ /* 0x000ea80000300800 */
[----:B------:R0:W-:Y:S01]  /*98050*/  STL [R1+0x100], R20 ;  /* 0x0001001401007387 */ /* 0x0001e20000100800 */
[----:B------:R-:W-:-:S03]  /*98060*/  PRMT R3, R4, 0x3340, R1 ;  /* 0x0000334004037816 */ /* 0x000fc60000000001 */
[----:B------:R1:W-:Y:S04]  /*98070*/  STL [R1+0x126c], R17 ;  /* 0x00126c1101007387 */ /* 0x0003e80000100800 */
[----:B------:R-:W3:Y:S04]  /*98080*/  LDL.LU R4, [R1+0xf4] ;  /* 0x0000f40001047983 */ /* 0x000ee80000300800 */
[----:B------:R1:W-:Y:S04]  /*98090*/  STL [R1+0xc8], R3 ;  /* 0x0000c80301007387 */ /* 0x0003e80000100800 */
[----:B------:R-:W3:Y:S01]  /*980a0*/  LDL.LU R23, [R1+0x238] ;  /* 0x0002380001177983 */ /* 0x000ee20000300800 */
[----:B0-----:R-:W-:-:S02]  /*980b0*/  SHF.R.U32.HI R20, RZ, 0x8, R18 ;  /* 0x00000008ff147819 */ /* 0x001fc40000011612 */
[----:B----4-:R-:W-:Y:S01]  /*980c0*/  SHF.R.U32.HI R22, RZ, 0x8, R22 ;  /* 0x00000008ff167819 */ /* 0x010fe20000011616 */
[----:B-1----:R-:W4:Y:S04]  /*980d0*/  LDL.LU R17, [R1+0x16c] ;  /* 0x00016c0001117983 */ /* 0x002f280000300800 */
[----:B------:R-:W4:Y:S01]  /*980e0*/  LDL.LU R18, [R1+0x150] ;  /* 0x0001500001127983 */ /* 0x000f220000300800 */
[----:B------:R-:W-:Y:S02]  /*980f0*/  SHF.R.U32.HI R3, RZ, 0x8, R19 ;  /* 0x00000008ff037819 */ /* 0x000fe40000011613 */
[----:B------:R-:W-:Y:S02]  /*98100*/  LOP3.LUT R20, R20, 0xffff, RZ, 0xc0, !PT ;  /* 0x0000ffff14147812 */ /* 0x000fe400078ec0ff */
[----:B------:R-:W-:Y:S01]  /*98110*/  LOP3.LUT R22, R22, 0xffff, RZ, 0xc0, !PT ;  /* 0x0000ffff16167812 */ /* 0x000fe200078ec0ff */
[----:B------:R-:W4:Y:S01]  /*98120*/  LDL.LU R19, [R1+0x14c] ;  /* 0x00014c0001137983 */ /* 0x000f220000300800 */
[----:B------:R-:W-:-:S02]  /*98130*/  LOP3.LUT R3, R3, 0xffff, RZ, 0xc0, !PT ;  /* 0x0000ffff03037812 */ /* 0x000fc400078ec0ff */
[----:B------:R-:W-:Y:S02]  /*98140*/  PRMT R22, R22, 0x3340, R1 ;  /* 0x0000334016167816 */ /* 0x000fe40000000001 */
[----:B------:R-:W-:Y:S02]  /*98150*/  PRMT R3, R20, 0x3340, R3 ;  /* 0x0000334014037816 */ /* 0x000fe40000000003 */
[----:B------:R-:W4:Y:S04]  /*98160*/  LDL.LU R20, [R1+0x108] ;  /* 0x0001080001147983 */ /* 0x000f280000300800 */
[----:B------:R0:W-:Y:S04]  /*98170*/  STL [R1+0x1264], R3 ;  /* 0x0012640301007387 */ /* 0x0001e80000100800 */
[----:B0-----:R-:W4:Y:S04]  /*98180*/  LDL.LU R3, [R1+0x128] ;  /* 0x0001280001037983 */ /* 0x001f280000300800 */
[----:B------:R0:W-:Y:S04]  /*98190*/  STL [R1+0x140], R22 ;  /* 0x0001401601007387 */ /* 0x0001e80000100800 */
[----:B0-----:R-:W4:Y:S01]  /*981a0*/  LDL.LU R22, [R1+0x274] ;  /* 0x0002740001167983 */ /* 0x001f220000300800 */
[----:B--2---:R-:W-:-:S02]  /*981b0*/  SHF.R.U32.HI R21, RZ, 0x8, R21 ;  /* 0x00000008ff157819 */ /* 0x004fc40000011615 */
[----:B---3--:R-:W-:Y:S02]  /*981c0*/  SHF.R.U32.HI R4, RZ, 0x8, R4 ;  /* 0x00000008ff047819 */ /* 0x008fe40000011604 */
[----:B------:R-:W-:Y:S02]  /*981d0*/  LOP3.LUT R21, R21, 0xffff, RZ, 0xc0, !PT ;  /* 0x0000ffff15157812 */ /* 0x000fe400078ec0ff */
[----:B------:R-:W-:-:S04]  /*981e0*/  LOP3.LUT R4, R4, 0xffff, RZ, 0xc0, !PT ;  /* 0x0000ffff04047812 */ /* 0x000fc800078ec0ff */
[----:B------:R-:W-:Y:S02]  /*981f0*/  PRMT R4, R21, 0x3340, R4 ;  /* 0x0000334015047816 */ /* 0x000fe40000000004 */
[----:B------:R-:W2:Y:S04]  /*98200*/  LDL.LU R21, [R1+0x120] ;  /* 0x0001200001157983 */ /* 0x000ea80000300800 */
[----:B------:R0:W-:Y:S04]  /*98210*/  STL [R1+0x1268], R4 ;  /* 0x0012680401007387 */ /* 0x0001e80000100800 */
[----:B0-----:R-:W3:Y:S01]  /*98220*/  LDL.LU R4, [R1+0x10c] ;  /* 0x00010c0001047983 */ /* 0x001ee20000300800 */
[----:B----4-:R-:W-:-:S04]  /*98230*/  SHF.R.U32.HI R20, RZ, 0x8, R20 ;  /* 0x00000008ff147819 */ /* 0x010fc80000011614 */
[----:B------:R-:W-:-:S04]  /*98240*/  LOP3.LUT R20, R20, 0xffff, RZ, 0xc0, !PT ;  /* 0x0000ffff14147812 */ /* 0x000fc800078ec0ff */
[----:B------:R-:W-:Y:S02]  /*98250*/  PRMT R20, R20, 0x3340, R1 ;  /* 0x0000334014147816 */ /* 0x000fe40000000001 */
[----:B------:R-:W-:-:S04]  /*98260*/  SHF.R.U32.HI R3, RZ, 0x8, R3 ;  /* 0x00000008ff037819 */ /* 0x000fc80000011603 */
[----:B------:R-:W-:Y:S01]  /*98270*/  LOP3.LUT R3, R3, 0xffff, RZ, 0xc0, !PT ;  /* 0x0000ffff03037812 */ /* 0x000fe200078ec0ff */
[----:B------:R0:W-:Y:S01]  /*98280*/  STL [R1+0xb0], R20 ;  /* 0x0000b01401007387 */ /* 0x0001e20000100800 */
[----:B------:R-:W-:Y:S02]  /*98290*/  LOP3.LUT R17, R17, 0xffff, RZ, 0xc0, !PT ;  /* 0x0000ffff11117812 */ /* 0x000fe400078ec0ff */
[----:B--2---:R-:W-:-:S04]  /*982a0*/  SHF.R.U32.HI R21, RZ, 0x8, R21 ;  /* 0x00000008ff157819 */ /* 0x004fc80000011615 */
[----:B------:R-:W-:Y:S02]  /*982b0*/  LOP3.LUT R21, R21, 0xffff, RZ, 0xc0, !PT ;  /* 0x0000ffff15157812 */ /* 0x000fe400078ec0ff */
[----:B---3--:R-:W-:Y:S02]  /*982c0*/  SHF.R.U32.HI R4, RZ, 0x8, R4 ;  /* 0x00000008ff047819 */ /* 0x008fe40000011604 */
[----:B0-----:R-:W-:Y:S02]  /*982d0*/  PRMT R20, R21, 0x3340, R3 ;  /* 0x0000334015147816 */ /* 0x001fe40000000003 */
[----:B------:R-:W-:-:S04]  /*982e0*/  LOP3.LUT R4, R4, 0xffff, RZ, 0xc0, !PT ;  /* 0x0000ffff04047812 */ /* 0x000fc800078ec0ff */
[----:B------:R-:W-:Y:S01]  /*982f0*/  PRMT R3, R4, 0x3340, R1 ;  /* 0x0000334004037816 */ /* 0x000fe20000000001 */
[----:B------:R0:W-:Y:S01]  /*98300*/  STL [R1+0x1260], R20 ;  /* 0x0012601401007387 */ /* 0x0001e20000100800 */
[----:B------:R-:W-:Y:S02]  /*98310*/  LOP3.LUT R21, R22, 0xffff, RZ, 0xc0, !PT ;  /* 0x0000ffff16157812 */ /* 0x000fe400078ec0ff */
[----:B------:R-:W-:Y:S01]  /*98320*/  SHF.R.U32.HI R22, RZ, 0x8, R19 ;  /* 0x00000008ff167819 */ /* 0x000fe20000011613 */
[----:B------:R1:W-:Y:S01]  /*98330*/  STL [R1+0x74], R3 ;  /* 0x0000740301007387 */ /* 0x0003e20000100800 */
[----:B0-----:R-:W-:Y:S02]  /*98340*/  SHF.R.U32.HI R20, RZ, 0x8, R18 ;  /* 0x00000008ff147819 */ /* 0x001fe40000011612 */
[----:B-1----:R-:W-:Y:S02]  /*98350*/  LOP3.LUT R3, R23, 0xffff, RZ, 0xc0, !PT ;  /* 0x0000ffff17037812 */ /* 0x002fe400078ec0ff */
[----:B------:R-:W-:-:S02]  /*98360*/  LOP3.LUT R20, R20, 0xffff, RZ, 0xc0, !PT ;  /* 0x0000ffff14147812 */ /* 0x000fc400078ec0ff */
[----:B------:R-:W-:Y:S02]  /*98370*/  LOP3.LUT R22, R22, 0xffff, RZ, 0xc0, !PT ;  /* 0x0000ffff16167812 */ /* 0x000fe400078ec0ff */
[----:B------:R-:W-:Y:S02]  /*98380*/  PRMT R18, R21, 0x3340, R3 ;  /* 0x0000334015127816 */ /* 0x000fe40000000003 */
[----:B------:R-:W-:Y:S01]  /*98390*/  SHF.R.U32.HI R4, RZ, 0x8, R21 ;  /* 0x00000008ff047819 */ /* 0x000fe20000011615 */
[----:B------:R0:W-:Y:S01]  /*983a0*/  STL [R1+0x10c], R17 ;  /* 0x00010c1101007387 */ /* 0x0001e20000100800 */
[----:B------:R-:W-:Y:S02]  /*983b0*/  SHF.R.U32.HI R3, RZ, 0x8, R3 ;  /* 0x00000008ff037819 */ /* 0x000fe40000011603 */
[----:B------:R-:W-:Y:S01]  /*983c0*/  SHF.R.U32.HI R21, RZ, 0x8, R17 ;  /* 0x00000008ff157819 */ /* 0x000fe20000011611 */
[----:B------:R-:W2:Y:S04]  /*983d0*/  LDL.LU R19, [R1+0x104] ;  /* 0x0001040001137983 */ /* 0x000ea80000300800 */
[----:B------:R-:W-:Y:S01]  /*983e0*/  STL [R1+0x108], R18 ;  /* 0x0001081201007387 */ /* 0x000fe20000100800 */
[----:B------:R-:W-:-:S02]  /*983f0*/  LOP3.LUT R3, R3, 0xffff, RZ, 0xc0, !PT ;  /* 0x0000ffff03037812 */ /* 0x000fc400078ec0ff */
[----:B------:R-:W-:Y:S02]  /*98400*/  LOP3.LUT R4, R4, 0xffff, RZ, 0xc0, !PT ;  /* 0x0000ffff04047812 */ /* 0x000fe400078ec0ff */
[----:B0-----:R-:W-:Y:S02]  /*98410*/  PRMT R17, R20, 0x3340, R22 ;  /* 0x0000334014117816 */ /* 0x001fe40000000016 */
[----:B------:R-:W3:Y:S04]  /*98420*/  LDL.LU R20, [R1+0xa8] ;  /* 0x0000a80001147983 */ /* 0x000ee80000300800 */
[----:B------:R-:W4:Y:S04]  /*98430*/  LDL.LU R22, [R1+0xac] ;  /* 0x0000ac0001167983 */ /* 0x000f280000300800 */
[----:B------:R0:W-:Y:S01]  /*98440*/  STL [R1+0x1254], R17 ;  /* 0x0012541101007387 */ /* 0x0001e20000100800 */
[----:B------:R-:W-:-:S03]  /*98450*/  PRMT R4, R4, 0x3340, R3 ;  /* 0x0000334004047816 */ /* 0x000fc60000000003 */
[----:B------:R-:W2:Y:S01]  /*98460*/  LDL.LU R3, [R1+0x30] ;  /* 0x0000300001037983 */ /* 0x000ea20000300800 */
[----:B0-----:R-:W0:Y:S01]  /*98470*/  S2R R17, SR_TID.X ;  /* 0x0000000000117919 */ /* 0x001e220000002100 */
[----:B------:R-:W-:-:S04]  /*98480*/  LOP3.LUT R21, R21, 0xffff, RZ, 0xc0, !PT ;  /* 0x0000ffff15157812 */ /* 0x000fc800078ec0ff */
[----:B------:R-:W-:-:S05]  /*98490*/  PRMT R18, R21, 0x3340, R1 ;  /* 0x0000334015127816 */ /* 0x000fca0000000001 */
[----:B------:R1:W-:Y:S04]  /*984a0*/  STL [R1+0xb4], R18 ;  /* 0x0000b41201007387 */ /* 0x0003e80000100800 */
[----:B------:R-:W2:Y:S04]  /*984b0*/  LDL.LU R23, [R1+0x180] ;  /* 0x0001800001177983 */ /* 0x000ea80000300800 */
[----:B------:R-:W-:Y:S04]  /*984c0*/  STL [R1+0x125c], R4 ;  /* 0x00125c0401007387 */ /* 0x000fe80000100800 */
[----:B-1----:R-:W2:Y:S01]  /*984d0*/  LDL.LU R18, [R1+0x188] ;  /* 0x0001880001127983 */ /* 0x002ea20000300800 */
[----:B0-----:R-:W-:-:S03]  /*984e0*/  IMAD.SHL.U32 R21, R17, 0x8, RZ ;  /* 0x0000000811157824 */ /* 0x001fc600078e00ff */
[----:B------:R0:W-:Y:S02]  /*984f0*/  STL [R1+0x2f60], R17 ;  /* 0x002f601101007387 */ /* 0x0001e40000100800 */
[----:B------:R-:W-:-:S05]  /*98500*/  LOP3.LUT R21, R21, 0x100, RZ, 0xc0, !PT ;  /* 0x0000010015157812 */ /* 0x000fca00078ec0ff */
[----:B------:R-:W-:Y:S01]  /*98510*/  IMAD.IADD R6, R6, 0x1, R21 ;  /* 0x0000000106067824 */ /* 0x000fe200078e0215 */
[----:B0-----:R-:W2:Y:S01]  /*98520*/  LDL.LU R17, [R1+0xf8] ;  /* 0x0000f80001117983 */ /* 0x001ea20000300800 */
[----:B---3--:R-:W-:Y:S02]  /*98530*/  SHF.R.U32.HI R4, RZ, 0x8, R20 ;  /* 0x00000008ff047819 */ /* 0x008fe40000011614 */
[----:B----4-:R-:W-:Y:S02]  /*98540*/  SHF.R.U32.HI R20, RZ, 0x8, R22 ;  /* 0x00000008ff147819 */ /* 0x010fe40000011616 */
[----:B------:R-:W3:Y:S04]  /*98550*/  LDL.LU R22, [R1+0x154] ;  /* 0x0001540001167983 */ /* 0x000ee80000300800 */
[----:B------:R-:W4:Y:S01]  /*98560*/  LDL.LU R21, [R1+0xd4] ;  /* 0x0000d40001157983 */ /* 0x000f220000300800 */
[----:B--2---:R-:W-:-:S04]  /*98570*/  SHF.R.U32.HI R3, RZ, 0x8, R3 ;  /* 0x00000008ff037819 */ /* 0x004fc80000011603 */
[----:B------:R-:W-:Y:S02]  /*98580*/  LOP3.LUT R3, R3, 0xffff, RZ, 0xc0, !PT ;  /* 0x0000ffff03037812 */ /* 0x000fe400078ec0ff */
[----:B------:R-:W-:Y:S02]  /*98590*/  LOP3.LUT R4, R4, 0xffff, RZ, 0xc0, !PT ;  /* 0x0000ffff04047812 */ /* 0x000fe400078ec0ff */
[----:B------:R-:W-:Y:S02]  /*985a0*/  LOP3.LUT R20, R20, 0xffff, RZ, 0xc0, !PT ;  /* 0x0000ffff14147812 */ /* 0x000fe400078ec0ff */
[----:B------:R-:W-:-:S05]  /*985b0*/  PRMT R3, R3, 0x3340, R1 ;  /* 0x0000334003037816 */ /* 0x000fca0000000001 */
[----:B------:R0:W-:Y:S04]  /*985c0*/  STL [R1+0xd0], R3 ;  /* 0x0000d00301007387 */ /* 0x0001e80000100800 */
[----:B------:R-:W-:Y:S01]  /*985d0*/  STL [R1+0x1c0], R6 ;  /* 0x0001c00601007387 */ /* 0x000fe20000100800 */
[----:B0-----:R-:W-:Y:S02]  /*985e0*/  PRMT R3, R4, 0x3340, R20 ;  /* 0x0000334004037816 */ /* 0x001fe40000000014 */
[----:B------:R-:W-:-:S03]  /*985f0*/  SHF.R.U32.HI R4, RZ, 0x8, R15 ;  /* 0x00000008ff047819 */ /* 0x000fc6000001160f */
[----:B------:R0:W-:Y:S04]  /*98600*/  STL [R1+0x1258], R3 ;  /* 0x0012580301007387 */ /* 0x0001e80000100800 */
[----:B------:R-:W2:Y:S01]  /*98610*/  LDL.LU R15, [R1+0x2fb8] ;  /* 0x002fb800010f7983 */ /* 0x000ea20000300800 */
[----:B------:R-:W-:Y:S02]  /*98620*/  LOP3.LUT R4, R4, 0xffff, RZ, 0xc0, !PT ;  /* 0x0000ffff04047812 */ /* 0x000fe400078ec0ff */
[----:B0-----:R-:W-:Y:S02]  /*98630*/  SHF.R.U32.HI R3, RZ, 0x8, R19 ;  /* 0x00000008ff037819 */ /* 0x001fe40000011613 */
[----:B------:R-:W2:Y:S02]  /*98640*/  LDL.LU R19, [R1+0x1c4] ;  /* 0x0001c40001137983 */ /* 0x000ea40000300800 */
[----:B------:R-:W-:-:S02]  /*98650*/  LOP3.LUT R3, R3, 0xffff, RZ, 0xc0, !PT ;  /* 0x0000ffff03037812 */ /* 0x000fc400078ec0ff */
[----:B----4-:R-:W-:Y:S02]  /*98660*/  SHF.R.U32.HI R20, RZ, 0x8, R21 ;  /* 0x00000008ff147819 */ /* 0x010fe40000011615 */
[----:B------:R-:W-:Y:S02]  /*98670*/  SHF.R.U32.HI R21, RZ, 0x8, R17 ;  /* 0x00000008ff157819 */ /* 0x000fe40000011611 */
[----:B------:R-:W-:Y:S02]  /*98680*/  LOP3.LUT R20, R20, 0xffff, RZ, 0xc0, !PT ;  /* 0x0000ffff14147812 */ /* 0x000fe400078ec0ff */
[----:B------:R-:W-:Y:S02]  /*98690*/  LOP3.LUT R21, R21, 0xffff, RZ, 0xc0, !PT ;  /* 0x0000ffff15157812 */ /* 0x000fe400078ec0ff */
[----:B------:R-:W-:Y:S02]  /*986a0*/  PRMT R20, R20, 0x3340, R1 ;  /* 0x0000334014147816 */ /* 0x000fe40000000001 */
[----:B------:R-:W-:-:S02]  /*986b0*/  PRMT R17, R21, 0x3340, R3 ;  /* 0x0000334015117816 */ /* 0x000fc40000000003 */
[----:B------:R-:W-:Y:S01]  /*986c0*/  PRMT R3, R4, 0x3340, R1 ;  /* 0x0000334004037816 */ /* 0x000fe20000000001 */
[----:B------:R0:W-:Y:S04]  /*986d0*/  STL [R1+0xa4], R20 ;  /* 0x0000a41401007387 */ /* 0x0001e80000100800 */
[----:B------:R-:W-:Y:S04]  /*986e0*/  STL [R1+0xf8], R17 ;  /* 0x0000f81101007387 */ /* 0x000fe80000100800 */
[----:B------:R1:W-:Y:S01]  /*986f0*/  STL [R1+0xa8], R3 ;  /* 0x0000a80301007387 */ /* 0x0003e20000100800 */
[----:B---3--:R-:W-:-:S02]  /*98700*/  SHF.R.U32.HI R4, RZ, 0x8, R22 ;  /* 0x00000008ff047819 */ /* 0x008fc40000011616 */
[----:B0-----:R-:W-:Y:S02]  /*98710*/  SHF.R.U32.HI R20, RZ, 0x8, R23 ;  /* 0x00000008ff147819 */ /* 0x001fe40000011617 */
[----:B------:R-:W-:Y:S02]  /*98720*/  SHF.R.U32.HI R23, RZ, 0x8, R0 ;  /* 0x00000008ff177819 */ /* 0x000fe40000011600 */
[----:B-1----:R-:W-:Y:S01]  /*98730*/  SHF.R.U32.HI R3, RZ, 0x8, R14 ;  /* 0x00000008ff037819 */ /* 0x002fe2000001160e */
[----:B------:R-:W3:Y:S04]  /*98740*/  LDL.LU R0, [R1+0x2fb4] ;  /* 0x002fb40001007983 */ /* 0x000ee80000300800 */
[----:B------:R-:W4:Y:S01]  /*98750*/  LDL.LU R14, [R1+0x2fb0] ;  /* 0x002fb000010e7983 */ /* 0x000f220000300800 */
[----:B------:R-:W-:-:S02]  /*98760*/  LOP3.LUT R23, R23, 0xffff, RZ, 0xc0, !PT ;  /* 0x0000ffff17177812 */ /* 0x000fc400078ec0ff */
[----:B------:R-:W-:Y:S02]  /*98770*/  LOP3.LUT R3, R3, 0xffff, RZ, 0xc0, !PT ;  /* 0x0000ffff03037812 */ /* 0x000fe400078ec0ff */
[----:B------:R-:W-:Y:S01]  /*98780*/  SHF.R.U32.HI R21, RZ, 0x8, R18 ;  /* 0x00000008ff157819 */ /* 0x000fe20000011612 */
[----:B------:R-:W3:Y:S01]  /*98790*/  LDL.LU R17, [R1+0x1b4] ;  /* 0x0001b40001117983 */ /* 0x000ee20000300800 */
[----:B--2---:R-:W-:-:S03]  /*987a0*/  SHF.R.U32.HI R22, RZ, 0x8, R15 ;  /* 0x00000008ff167819 */ /* 0x004fc6000001160f */
[----:B------:R-:W2:Y:S01]  /*987b0*/  LDL.LU R18, [R1+0x194] ;  /* 0x0001940001127983 */ /* 0x000ea20000300800 */
[----:B------:R-:W-:-:S03]  /*987c0*/  PRMT R15, R23, 0x3340, R3 ;  /* 0x00003340170f7816 */ /* 0x000fc60000000003 */
[----:B------:R-:W2:Y:S04]  /*987d0*/  LDL.LU R3, [R1+0x168] ;  /* 0x0001680001037983 */ /* 0x000ea80000300800 */
[----:B------:R-:W3:Y:S01]  /*987e0*/  LDL.LU R23, [R1+0x1bc] ;  /* 0x0001bc0001177983 */ /* 0x000ee20000300800 */
[----:B------:R-:W-:Y:S02]  /*987f0*/  LOP3.LUT R20, R20, 0xffff, RZ, 0xc0, !PT ;  /* 0x0000ffff14147812 */ /* 0x000fe400078ec0ff */
[----:B------:R-:W-:Y:S02]  /*98800*/  LOP3.LUT R21, R21, 0xffff, RZ, 0xc0, !PT ;  /* 0x0000ffff15157812 */ /* 0x000fe400078ec0ff */
[----:B------:R-:W-:Y:S02]  /*98810*/  LOP3.LUT R22, R22, 0xffff, RZ, 0xc0, !PT ;  /* 0x0000ffff16167812 */ /* 0x000fe400078ec0ff */
[----:B------:R-:W-:-:S02]  /*98820*/  LOP3.LUT R4, R4, 0xffff, RZ, 0xc0, !PT ;  /* 0x0000ffff04047812 */ /* 0x000fc400078ec0ff */
[----:B------:R-:W-:Y:S01]  /*98830*/  PRMT R20, R20, 0x3340, R21 ;  /* 0x0000334014147816 */ /* 0x000fe20000000015 */
[----:B------:R0:W-:Y:S01]  /*98840*/  STL [R1+0x124c], R15 ;  /* 0x00124c0f01007387 */ /* 0x0001e20000100800 */
[----:B------:R-:W-:Y:S02]  /*98850*/  SHF.R.U32.HI R21, RZ, 0x8, R19 ;  /* 0x00000008ff157819 */ /* 0x000fe40000011613 */
[----:B0-----:R-:W-:Y:S02]  /*98860*/  PRMT R15, R4, 0x3340, R22 ;  /* 0x00003340040f7816 */ /* 0x001fe40000000016 */
[----:B------:R-:W3:Y:S04]  /*98870*/  LDL.LU R22, [R1+0x198] ;  /* 0x0001980001167983 */ /* 0x000ee80000300800 */
[----:B------:R-:W-:Y:S01]  /*98880*/  STL [R1+0x58], R20 ;  /* 0x0000581401007387 */ /* 0x000fe20000100800 */
[----:B------:R-:W-:-:S03]  /*98890*/  LOP3.LUT R21, R21, 0xffff, RZ, 0xc0, !PT ;  /* 0x0000ffff15157812 */ /* 0x000fc600078ec0ff */
[----:B------:R0:W-:Y:S02]  /*988a0*/  STL [R1+0x2f6c], R15 ;  /* 0x002f6c0f01007387 */ /* 0x0001e40000100800 */
[----:B0-----:R-:W-:Y:S02]  /*988b0*/  PRMT R15, R21, 0x3340, R1 ;  /* 0x00003340150f7816 */ /* 0x001fe40000000001 */
[----:B----4-:R-:W-:Y:S02]  /*988c0*/  SHF.R.U32.HI R4, RZ, 0x8, R14 ;  /* 0x00000008ff047819 */ /* 0x010fe4000001160e */
[----:B--2---:R-:W-:-:S04]  /*988d0*/  SHF.R.U32.HI R20, RZ, 0x8, R3 ;  /* 0x00000008ff147819 */ /* 0x004fc80000011603 */
[----:B------:R-:W-:Y:S02]  /*988e0*/  LOP3.LUT R20, R20, 0xffff, RZ, 0xc0, !PT ;  /* 0x0000ffff14147812 */ /* 0x000fe400078ec0ff */
[----:B---3--:R-:W-:Y:S02]  /*988f0*/  SHF.R.U32.HI R3, RZ, 0x8, R0 ;  /* 0x00000008ff037819 */ /* 0x008fe40000011600 */
[----:B------:R-:W-:Y:S01]  /*98900*/  SHF.R.U32.HI R21, RZ, 0x8, R17 ;  /* 0x00000008ff157819 */ /* 0x000fe20000011611 */
[----:B------:R-:W2:Y:S01]  /*98910*/  LDL.LU R0, [R1+0x2fac] ;  /* 0x002fac0001007983 */ /* 0x000ea20000300800 */
[----:B------:R-:W-:Y:S02]  /*98920*/  PRMT R14, R20, 0x3340, R1 ;  /* 0x00003340140e7816 */ /* 0x000fe40000000001 */
[----:B------:R-:W-:Y:S02]  /*98930*/  SHF.R.U32.HI R20, RZ, 0x8, R23 ;  /* 0x00000008ff147819 */ /* 0x000fe40000011617 */
[----:B------:R-:W-:-:S02]  /*98940*/  LOP3.LUT R3, R3, 0xffff, RZ, 0xc0, !PT ;  /* 0x0000ffff03037812 */ /* 0x000fc400078ec0ff */
[----:B------:R-:W-:Y:S02]  /*98950*/  LOP3.LUT R4, R4, 0xffff, RZ, 0xc0, !PT ;  /* 0x0000ffff04047812 */ /* 0x000fe400078ec0ff */
[----:B------:R-:W-:Y:S02]  /*98960*/  LOP3.LUT R21, R21, 0xffff, RZ, 0xc0, !PT ;  /* 0x0000ffff15157812 */ /* 0x000fe400078ec0ff */
[----:B------:R-:W-:Y:S01]  /*98970*/  LOP3.LUT R20, R20, 0xffff, RZ, 0xc0, !PT ;  /* 0x0000ffff14147812 */ /* 0x000fe200078ec0ff */
[----:B------:R0:W-:Y:S01]  /*98980*/  STL [R1+0x38], R15 ;  /* 0x0000380f01007387 */ /* 0x0001e20000100800 */
[----:B------:R-:W-:Y:S02]  /*98990*/  PRMT R19, R3, 0x3340, R4 ;  /* 0x0000334003137816 */ /* 0x000fe40000000004 */
[----:B------:R-:W-:Y:S02]  /*989a0*/  SHF.R.U32.HI R3, RZ, 0x8, R18 ;  /* 0x00000008ff037819 */ /* 0x000fe40000011612 */
[----:B------:R-:W-:Y:S01]  /*989b0*/  PRMT R18, R20, 0x3340, R21 ;  /* 0x0000334014127816 */ /* 0x000fe20000000015 */
[----:B0-----:R-:W3:Y:S04]  /*989c0*/  LDL.LU R15, [R1+0x19c] ;  /* 0x00019c00010f7983 */ /* 0x001ee80000300800 */
[----:B------:R-:W4:Y:S04]  /*989d0*/  LDL.LU R23, [R1+0x1ac] ;  /* 0x0001ac0001177983 */ /* 0x000f280000300800 */
[----:B------:R-:W3:Y:S04]  /*989e0*/  LDL.LU R20, [R1+0x18c] ;  /* 0x00018c0001147983 */ /* 0x000ee80000300800 */
[----:B------:R-:W4:Y:S01]  /*989f0*/  LDL.LU R21, [R1+0x124] ;  /* 0x0001240001157983 */ /* 0x000f220000300800 */
[----:B------:R-:W-:-:S04]  /*98a00*/  LOP3.LUT R3, R3, 0xffff, RZ, 0xc0, !PT ;  /* 0x0000ffff03037812 */ /* 0x000fc800078ec0ff */
[----:B------:R-:W-:Y:S02]  /*98a10*/  PRMT R17, R3, 0x3340, R1 ;  /* 0x0000334003117816 */ /* 0x000fe40000000001 */
[----:B--2---:R-:W-:-:S04]  /*98a20*/  SHF.R.U32.HI R4, RZ, 0x8, R0 ;  /* 0x00000008ff047819 */ /* 0x004fc80000011600 */
[----:B------:R-:W-:-:S04]  /*98a30*/  LOP3.LUT R4, R4, 0xffff, RZ, 0xc0, !PT ;  /* 0x0000ffff04047812 */ /* 0x000fc800078ec0ff */
[----:B------:R-:W-:Y:S02]  /*98a40*/  PRMT R0, R4, 0x3340, R1 ;  /* 0x0000334004007816 */ /* 0x000fe40000000001 */
[----:B---3--:R-:W-:Y:S02]  /*98a50*/  SHF.R.U32.HI R3, RZ, 0x8, R20 ;  /* 0x00000008ff037819 */ /* 0x008fe40000011614 */
[----:B----4-:R-:W-:Y:S02]  /*98a60*/  SHF.R.U32.HI R4, RZ, 0x8, R21 ;  /* 0x00000008ff047819 */ /* 0x010fe40000011615 */
[----:B------:R-:W-:Y:S02]  /*98a70*/  SHF.R.U32.HI R20, RZ, 0x8, R2 ;  /* 0x00000008ff147819 */ /* 0x000fe40000011602 */
[----:B------:R-:W-:Y:S01]  /*98a80*/  SHF.R.U32.HI R21, RZ, 0x8, R12 ;  /* 0x00000008ff157819 */ /* 0x000fe2000001160c */
[----:B------:R-:W2:Y:S01]  /*98a90*/  LDL.LU R2, [R1+0x2fa8] ;  /* 0x002fa80001027983 */ /* 0x000ea20000300800 */
[----:B------:R-:W-:-:S02]  /*98aa0*/  LOP3.LUT R4, R4, 0xffff, RZ, 0xc0, !PT ;  /* 0x0000ffff04047812 */ /* 0x000fc400078ec0ff */
[----:B------:R-:W-:Y:S02]  /*98ab0*/  LOP3.LUT R20, R20, 0xffff, RZ, 0xc0, !PT ;  /* 0x0000ffff14147812 */ /* 0x000fe400078ec0ff */
[----:B------:R-:W-:Y:S02]  /*98ac0*/  LOP3.LUT R21, R21, 0xffff, RZ, 0xc0, !PT ;  /* 0x0000ffff15157812 */ /* 0x000fe400078ec0ff */
[----:B------:R-:W-:Y:S02]  /*98ad0*/  PRMT R12, R4, 0x3340, R1 ;  /* 0x00003340040c7816 */ /* 0x000fe40000000001 */
[----:B------:R-:W-:Y:S02]  /*98ae0*/  PRMT R4, R20, 0x3340, R21 ;  /* 0x0000334014047816 */ /* 0x000fe40000000015 */
[----:B------:R-:W-:Y:S01]  /*98af0*/  SHF.R.U32.HI R20, RZ, 0x8, R13 ;  /* 0x00000008ff147819 */ /* 0x000fe2000001160d */
[----:B------:R0:W-:Y:S04]  /*98b00*/  STL [R1+0xf4], R12 ;  /* 0x0000f40c01007387 */ /* 0x0001e80000100800 */
[----:B------:R-:W-:Y:S04]  /*98b10*/  STL [R1+0x188], R4 ;  /* 0x0001880401007387 */ /* 0x000fe80000100800 */
[----:B------:R-:W3:Y:S01]  /*98b20*/  LDL.LU R13, [R1+0x2fa4] ;  /* 0x002fa400010d7983 */ /* 0x000ee20000300800 */
[----:B------:R-:W-:-:S03]  /*98b30*/  SHF.R.U32.HI R21, RZ, 0x8, R10 ;  /* 0x00000008ff157819 */ /* 0x000fc6000001160a */
[----:B------:R-:W4:Y:S01]  /*98b40*/  LDL.LU R10, [R1+0x2fa0] ;  /* 0x002fa000010a7983 */ /* 0x000f220000300800 */
[----:B------:R-:W-:Y:S02]  /*98b50*/  SHF.R.U32.HI R22, RZ, 0x8, R22 ;  /* 0x00000008ff167819 */ /* 0x000fe40000011616 */
[----:B------:R-:W-:Y:S02]  /*98b60*/  LOP3.LUT R3, R3, 0xffff, RZ, 0xc0, !PT ;  /* 0x0000ffff03037812 */ /* 0x000fe400078ec0ff */
[----:B------:R-:W-:Y:S02]  /*98b70*/  LOP3.LUT R20, R20, 0xffff, RZ, 0xc0, !PT ;  /* 0x0000ffff14147812 */ /* 0x000fe400078ec0ff */
[----:B------:R-:W-:Y:S02]  /*98b80*/  LOP3.LUT R22, R22, 0xffff, RZ, 0xc0, !PT ;  /* 0x0000ffff16167812 */ /* 0x000fe400078ec0ff */
[----:B------:R-:W-:Y:S02]  /*98b90*/  PRMT R20, R20, 0x3340, R1 ;  /* 0x0000334014147816 */ /* 0x000fe40000000001 */
[----:B0-----:R-:W-:-:S02]  /*98ba0*/  PRMT R12, R3, 0x3340, R22 ;  /* 0x00003340030c7816 */ /* 0x001fc40000000016 */
[----:B------:R-:W-:Y:S02]  /*98bb0*/  SHF.R.U32.HI R3, RZ, 0x8, R9 ;  /* 0x00000008ff037819 */ /* 0x000fe40000011609 */
[----:B------:R-:W-:Y:S01]  /*98bc0*/  LOP3.LUT R21, R21, 0xffff, RZ, 0xc0, !PT ;  /* 0x0000ffff15157812 */ /* 0x000fe200078ec0ff */
[----:B------:R-:W4:Y:S01]  /*98bd0*/  LDL.LU R9, [R1+0x2f9c] ;  /* 0x002f9c0001097983 */ /* 0x000f220000300800 */
[----:B------:R-:W-:-:S03]  /*98be0*/  LOP3.LUT R3, R3, 0xffff, RZ, 0xc0, !PT ;  /* 0x0000ffff03037812 */ /* 0x000fc600078ec0ff */
[----:B------:R-:W-:Y:S01]  /*98bf0*/  STL [R1+0xec], R20 ;  /* 0x0000ec1401007387 */ /* 0x000fe20000100800 */
[----:B------:R-:W-:Y:S02]  /*98c00*/  PRMT R3, R21, 0x3340, R3 ;  /* 0x0000334015037816 */ /* 0x000fe40000000003 */
[----:B------:R-:W-:-:S03]  /*98c10*/  SHF.R.U32.HI R21, RZ, 0x8, R23 ;  /* 0x00000008ff157819 */ /* 0x000fc60000011617 */
[----:B------:R0:W-:Y:S02]  /*98c20*/  STL [R1+0x180], R3 ;  /* 0x0001800301007387 */ /* 0x0001e40000100800 */
[----:B0-----:R-:W-:Y:S02]  /*98c30*/  SHF.R.U32.HI R3, RZ, 0x8, R15 ;  /* 0x00000008ff037819 */ /* 0x001fe4000001160f */
[----:B------:R-:W4:Y:S04]  /*98c40*/  LDL.LU R15, [R1+0x294] ;  /* 0x00029400010f7983 */ /* 0x000f280000300800 */
[----:B------:R-:W4:Y:S01]  /*98c50*/  LDL.LU R23, [R1+0x270] ;  /* 0x0002700001177983 */ /* 0x000f220000300800 */
[----:B--2---:R-:W-:-:S04]  /*98c60*/  SHF.R.U32.HI R4, RZ, 0x8, R2 ;  /* 0x00000008ff047819 */ /* 0x004fc80000011602 */
[----:B------:R-:W-:-:S04]  /*98c70*/  LOP3.LUT R4, R4, 0xffff, RZ, 0xc0, !PT ;  /* 0x0000ffff04047812 */ /* 0x000fc800078ec0ff */
[----:B------:R-:W-:Y:S02]  /*98c80*/  PRMT R2, R4, 0x3340, R1 ;  /* 0x0000334004027816 */ /* 0x000fe40000000001 */
[----:B---3--:R-:W-:Y:S02]  /*98c90*/  SHF.R.U32.HI R4, RZ, 0x8, R13 ;  /* 0x00000008ff047819 */ /* 0x008fe4000001160d */
[----:B----4-:R-:W-:Y:S02]  /*98ca0*/  SHF.R.U32.HI R20, RZ, 0x8, R10 ;  /* 0x00000008ff147819 */ /* 0x010fe4000001160a */
[----:B------:R-:W-:Y:S02]  /*98cb0*/  LOP3.LUT R4, R4, 0xffff, RZ, 0xc0, !PT ;  /* 0x0000ffff04047812 */ /* 0x000fe400078ec0ff */
[----:B------:R-:W-:-:S04]  /*98cc0*/  LOP3.LUT R20, R20, 0xffff, RZ, 0xc0, !PT ;  /* 0x0000ffff14147812 */ /* 0x000fc800078ec0ff */
[----:B------:R-:W-:Y:S02]  /*98cd0*/  PRMT R10, R4, 0x3340, R20 ;  /* 0x00003340040a7816 */ /* 0x000fe40000000014 */
[----:B------:R-:W2:Y:S01]  /*98ce0*/  LDL.LU R20, [R1+0x1cc] ;  /* 0x0001cc0001147983 */ /* 0x000ea20000300800 */
[----:B------:R-:W-:Y:S02]  /*98cf0*/  LOP3.LUT R3, R3, 0xffff, RZ, 0xc0, !PT ;  /* 0x0000ffff03037812 */ /* 0x000fe400078ec0ff */
[----:B------:R-:W-:Y:S02]  /*98d00*/  LOP3.LUT R21, R21, 0xffff, RZ, 0xc0, !PT ;  /* 0x0000ffff15157812 */ /* 0x000fe400078ec0ff */
[----:B------:R-:W-:Y:S02]  /*98d10*/  SHF.R.U32.HI R22, RZ, 0x8, R9 ;  /* 0x00000008ff167819 */ /* 0x000fe40000011609 */
[----:B------:R-:W-:Y:S02]  /*98d20*/  PRMT R13, R3, 0x3340, R21 ;  /* 0x00003340030d7816 */ /* 0x000fe40000000015 */
[----:B------:R-:W-:-:S02]  /*98d30*/  SHF.R.U32.HI R21, RZ, 0x8, R11 ;  /* 0x00000008ff157819 */ /* 0x000fc4000001160b */
[----:B------:R-:W-:Y:S01]  /*98d40*/  LOP3.LUT R22, R22, 0xffff, RZ, 0xc0, !PT ;  /* 0x0000ffff16167812 */ /* 0x000fe200078ec0ff */
[----:B------:R-:W3:Y:S01]  /*98d50*/  LDL.LU R11, [R1+0x2f98] ;  /* 0x002f9800010b7983 */ /* 0x000ee20000300800 */
[----:B------:R-:W-:Y:S02]  /*98d60*/  LOP3.LUT R21, R21, 0xffff, RZ, 0xc0, !PT ;  /* 0x0000ffff15157812 */ /* 0x000fe400078ec0ff */
[----:B------:R-:W-:Y:S02]  /*98d70*/  SHF.R.U32.HI R3, RZ, 0x8, R7 ;  /* 0x00000008ff037819 */ /* 0x000fe40000011607 */
[--C-:B------:R-:W-:Y:S01]  /*98d80*/  PRMT R9, R22, 0x3340, R1.reuse ;  /* 0x0000334016097816 */ /* 0x100fe20000000001 */
[----:B------:R-:W4:Y:S01]  /*98d90*/  LDL.LU R7, [R1+0x2f94] ;  /* 0x002f940001077983 */ /* 0x000f220000300800 */
[----:B------:R-:W-:Y:S02]  /*98da0*/  PRMT R21, R21, 0x3340, R1 ;  /* 0x0000334015157816 */ /* 0x000fe40000000001 */
[----:B------:R-:W-:Y:S01]  /*98db0*/  SHF.R.U32.HI R4, RZ, 0x8, R27 ;  /* 0x00000008ff047819 */ /* 0x000fe2000001161b */
[----:B------:R-:W3:Y:S01]  /*98dc0*/  LDL.LU R22, [R1+0x134] ;  /* 0x0001340001167983 */ /* 0x000ee20000300800 */
[----:B--2---:R-:W-:-:S04]  /*98dd0*/  SHF.R.U32.HI R20, RZ, 0x8, R20 ;  /* 0x00000008ff147819 */ /* 0x004fc80000011614 */
[----:B------:R-:W-:-:S04]  /*98de0*/  LOP3.LUT R20, R20, 0xffff, RZ, 0xc0, !PT ;  /* 0x0000ffff14147812 */ /* 0x000fc800078ec0ff */
[----:B------:R-:W-:Y:S02]  /*98df0*/  PRMT R27, R20, 0x3340, R1 ;  /* 0x00003340141b7816 */ /* 0x000fe40000000001 */
[----:B------:R-:W2:Y:S04]  /*98e00*/  LDL.LU R20, [R1+0x1d8] ;  /* 0x0001d80001147983 */ /* 0x000ea80000300800 */
[----:B------:R0:W-:Y:S04]  /*98e10*/  STL [R1+0x70], R21 ;  /* 0x0000701501007387 */ /* 0x0001e80000100800 */
[----:B0-----:R-:W3:Y:S01]  /*98e20*/  LDL.LU R21, [R1+0x1ec] ;  /* 0x0001ec0001157983 */ /* 0x001ee20000300800 */
[----:B------:R-:W-:-:S02]  /*98e30*/  LOP3.LUT R3, R3, 0xffff, RZ, 0xc0, !PT ;  /* 0x0000ffff03037812 */ /* 0x000fc400078ec0ff */
[----:B------:R-:W-:Y:S02]  /*98e40*/  LOP3.LUT R4, R4, 0xffff, RZ, 0xc0, !PT ;  /* 0x0000ffff04047812 */ /* 0x000fe400078ec0ff */
[----:B----4-:R-:W-:Y:S02]  /*98e50*/  LOP3.LUT R7, R7, 0xffff, RZ, 0xc0, !PT ;  /* 0x0000ffff07077812 */ /* 0x010fe400078ec0ff */
[----:B------:R-:W-:-:S05]  /*98e60*/  PRMT R4, R3, 0x3340, R4 ;  /* 0x0000334003047816 */ /* 0x000fca0000000004 */
[----:B------:R2:W-:Y:S04]  /*98e70*/  STL [R1+0x170], R4 ;  /* 0x0001700401007387 */ /* 0x0005e80000100800 */
[----:B------:R0:W-:Y:S01]  /*98e80*/  STL [R1+0x104], R7 ;  /* 0x0001040701007387 */ /* 0x0001e20000100800 */
[----:B--2---:R-:W-:-:S04]  /*98e90*/  SHF.R.U32.HI R4, RZ, 0x8, R20 ;  /* 0x00000008ff047819 */ /* 0x004fc80000011614 */
[----:B------:R-:W-:Y:S02]  /*98ea0*/  LOP3.LUT R4, R4, 0xffff, RZ, 0xc0, !PT ;  /* 0x0000ffff04047812 */ /* 0x000fe400078ec0ff */
[----:B---3--:R-:W-:Y:S02]  /*98eb0*/  SHF.R.U32.HI R3, RZ, 0x8, R21 ;  /* 0x00000008ff037819 */ /* 0x008fe40000011615 */
[----:B------:R-:W-:Y:S02]  /*98ec0*/  SHF.R.U32.HI R21, RZ, 0x8, R7 ;  /* 0x00000008ff157819 */ /* 0x000fe40000011607 */
[----:B------:R-:W-:Y:S02]  /*98ed0*/  LOP3.LUT R3, R3, 0xffff, RZ, 0xc0, !PT ;  /* 0x0000ffff03037812 */ /* 0x000fe400078ec0ff */
[----:B------:R-:W-:Y:S02]  /*98ee0*/  LOP3.LUT R21, R21, 0xffff, RZ, 0xc0, !PT ;  /* 0x0000ffff15157812 */ /* 0x000fe400078ec0ff */
[----:B0-----:R-:W-:-:S02]  /*98ef0*/  PRMT R7, R3, 0x3340, R4 ;  /* 0x0000334003077816 */ /* 0x001fc40000000004 */
[----:B------:R-:W-:Y:S02]  /*98f00*/  PRMT R3, R21, 0x3340, R1 ;  /* 0x0000334015037816 */ /* 0x000fe40000000001 */
[----:B------:R-:W2:Y:S01]  /*98f10*/  LDL.LU R21, [R1+0xbc] ;  /* 0x0000bc0001157983 */ /* 0x000ea20000300800 */
[----:B------:R-:W-:-:S04]  /*98f20*/  SHF.R.U32.HI R20, RZ, 0x8, R11 ;  /* 0x00000008ff147819 */ /* 0x000fc8000001160b */
[----:B------:R-:W-:Y:S02]  /*98f30*/  LOP3.LUT R20, R20, 0xffff, RZ, 0xc0, !PT ;  /* 0x0000ffff14147812 */ /* 0x000fe400078ec0ff */
[----:B------:R-:W-:Y:S02]  /*98f40*/  LOP3.LUT R4, R15, 0xffff, RZ, 0xc0, !PT ;  /* 0x0000ffff0f047812 */ /* 0x000fe400078ec0ff */
[----:B------:R-:W-:Y:S02]  /*98f50*/  PRMT R11, R20, 0x3340, R1 ;  /* 0x00003340140b7816 */ /* 0x000fe40000000001 */
[----:B------:R-:W-:Y:S01]  /*98f60*/  LOP3.LUT R20, R23, 0xffff, RZ, 0xc0, !PT ;  /* 0x0000ffff17147812 */ /* 0x000fe200078ec0ff */
[----:B------:R0:W-:Y:S04]  /*98f70*/  STL [R1+0x94], R3 ;  /* 0x0000940301007387 */ /* 0x0001e80000100800 */
[----:B------:R-:W3:Y:S04]  /*98f80*/  LDL.LU R15, [R1+0x1d4] ;  /* 0x0001d400010f7983 */ /* 0x000ee80000300800 */
[----:B------:R-:W4:Y:S01]  /*98f90*/  LDL.LU R23, [R1+0x160] ;  /* 0x0001600001177983 */ /* 0x000f220000300800 */
[----:B0-----:R-:W-:-:S02]  /*98fa0*/  SHF.R.U32.HI R3, RZ, 0x8, R4 ;  /* 0x00000008ff037819 */ /* 0x001fc40000011604 */
[----:B------:R-:W-:-:S05]  /*98fb0*/  PRMT R4, R4, 0x3340, R20 ;  /* 0x0000334004047816 */ /* 0x000fca0000000014 */
[----:B------:R0:W-:Y:S01]  /*98fc0*/  STL [R1+0xfc], R4 ;  /* 0x0000fc0401007387 */ /* 0x0001e20000100800 */
[----:B------:R-:W-:Y:S02]  /*98fd0*/  LOP3.LUT R3, R3, 0xffff, RZ, 0xc0, !PT ;  /* 0x0000ffff03037812 */ /* 0x000fe400078ec0ff */
[----:B0-----:R-:W-:-:S04]  /*98fe0*/  SHF.R.U32.HI R4, RZ, 0x8, R20 ;  /* 0x00000008ff047819 */ /* 0x001fc80000011614 */
[----:B------:R-:W-:-:S04]  /*98ff0*/  LOP3.LUT R4, R4, 0xffff, RZ, 0xc0, !PT ;  /* 0x0000ffff04047812 */ /* 0x000fc800078ec0ff */
[----:B------:R-:W-:Y:S02]  /*99000*/  PRMT R4, R3, 0x3340, R4 ;  /* 0x0000334003047816 */ /* 0x000fe40000000004 */
[----:B--2---:R-:W-:Y:S02]  /*99010*/  SHF.R.U32.HI R20, RZ, 0x8, R21 ;  /* 0x00000008ff147819 */ /* 0x004fe40000011615 */
[----:B------:R-:W-:Y:S02]  /*99020*/  SHF.R.U32.HI R21, RZ, 0x8, R22 ;  /* 0x00000008ff157819 */ /* 0x000fe40000011616 */
[----:B------:R-:W-:Y:S02]  /*99030*/  LOP3.LUT R20, R20, 0xffff, RZ, 0xc0, !PT ;  /* 0x0000ffff14147812 */ /* 0x000fe400078ec0ff */
[----:B------:R-:W-:Y:S02]  /*99040*/  SHF.R.U32.HI R22, RZ, 0x8, R26 ;  /* 0x00000008ff167819 */ /* 0x000fe4000001161a */
[----:B------:R-:W2:Y:S01]  /*99050*/  LDL.LU R26, [R1+0x2f90] ;  /* 0x002f9000011a7983 */ /* 0x000ea20000300800 */
[----:B------:R-:W-:-:S03]  /*99060*/  PRMT R20, R20, 0x3340, R1 ;  /* 0x0000334014147816 */ /* 0x000fc60000000001 */
[----:B------:R-:W2:Y:S04]  /*99070*/  LDL.LU R3, [R1+0x1f4] ;  /* 0x0001f40001037983 */ /* 0x000ea80000300800 */
[----:B------:R0:W-:Y:S04]  /*99080*/  STL [R1+0x16c], R4 ;  /* 0x00016c0401007387 */ /* 0x0001e80000100800 */
[----:B0-----:R-:W2:Y:S04]  /*99090*/  LDL.LU R4, [R1+0x204] ;  /* 0x0002040001047983 */ /* 0x001ea80000300800 */
[----:B------:R0:W-:Y:S04]  /*990a0*/  STL [R1+0x12c], R20 ;  /* 0x00012c1401007387 */ /* 0x0001e80000100800 */
[----:B0-----:R-:W3:Y:S01]  /*990b0*/  LDL.LU R20, [R1+0x1f8] ;  /* 0x0001f80001147983 */ /* 0x001ee20000300800 */
[----:B------:R-:W-:-:S02]  /*990c0*/  LOP3.LUT R21, R21, 0xffff, RZ, 0xc0, !PT ;  /* 0x0000ffff15157812 */ /* 0x000fc400078ec0ff */
[----:B------:R-:W-:-:S04]  /*990d0*/  LOP3.LUT R22, R22, 0xffff, RZ, 0xc0, !PT ;  /* 0x0000ffff16167812 */ /* 0x000fc800078ec0ff */
[----:B------:R-:W-:Y:S02]  /*990e0*/  PRMT R22, R21, 0x3340, R22 ;  /* 0x0000334015167816 */ /* 0x000fe40000000016 */
[----:B------:R-:W4:Y:S04]  /*990f0*/  LDL.LU R21, [R1+0x1f0] ;  /* 0x0001f00001157983 */ /* 0x000f280000300800 */
[----:B------:R0:W-:Y:S04]  /*99100*/  STL [R1+0x168], R22 ;  /* 0x0001681601007387 */ /* 0x0001e80000100800 */
[----:B0-----:R-:W4:Y:S01]  /*99110*/  LDL.LU R22, [R1+0x1e8] ;  /* 0x0001e80001167983 */ /* 0x001f220000300800 */
[----:B--2---:R-:W-:-:S04]  /*99120*/  SHF.R.U32.HI R4, RZ, 0x8, R4 ;  /* 0x00000008ff047819 */ /* 0x004fc80000011604 */
[----:B------:R-:W-:Y:S02]  /*99130*/  LOP3.LUT R4, R4, 0xffff, RZ, 0xc0, !PT ;  /* 0x0000ffff04047812 */ /* 0x000fe400078ec0ff */
[----:B---3--:R-:W-:-:S04]  /*99140*/  SHF.R.U32.HI R20, RZ, 0x8, R20 ;  /* 0x00000008ff147819 */ /* 0x008fc80000011614 */
[----:B------:R-:W-:-:S04]  /*99150*/  LOP3.LUT R20, R20, 0xffff, RZ, 0xc0, !PT ;  /* 0x0000ffff14147812 */ /* 0x000fc800078ec0ff */
[----:B------:R-:W-:Y:S02]  /*99160*/  PRMT R4, R4, 0x3340, R20 ;  /* 0x0000334004047816 */ /* 0x000fe40000000014 */
[----:B------:R-:W2:Y:S01]  /*99170*/  LDL.LU R20, [R1+0x1fc] ;  /* 0x0001fc0001147983 */ /* 0x000ea20000300800 */
[----:B------:R-:W-:Y:S02]  /*99180*/  SHF.R.U32.HI R3, RZ, 0x8, R3 ;  /* 0x00000008ff037819 */ /* 0x000fe40000011603 */
[----:B----4-:R-:W-:Y:S02]  /*99190*/  SHF.R.U32.HI R21, RZ, 0x8, R21 ;  /* 0x00000008ff157819 */ /* 0x010fe40000011615 */
[----:B------:R-:W-:Y:S02]  /*991a0*/  LOP3.LUT R3, R3, 0xffff, RZ, 0xc0, !PT ;  /* 0x0000ffff03037812 */ /* 0x000fe400078ec0ff */
[----:B------:R-:W-:Y:S02]  /*991b0*/  LOP3.LUT R21, R21, 0xffff, RZ, 0xc0, !PT ;  /* 0x0000ffff15157812 */ /* 0x000fe400078ec0ff */
[----:B------:R-:W-:-:S02]  /*991c0*/  SHF.R.U32.HI R22, RZ, 0x8, R22 ;  /* 0x00000008ff167819 */ /* 0x000fc40000011616 */
[----:B------:R-:W-:Y:S02]  /*991d0*/  PRMT R3, R3, 0x3340, R21 ;  /* 0x0000334003037816 */ /* 0x000fe40000000015 */
[----:B------:R-:W-:Y:S01]  /*991e0*/  LOP3.LUT R22, R22, 0xffff, RZ, 0xc0, !PT ;  /* 0x0000ffff16167812 */ /* 0x000fe200078ec0ff */
[----:B------:R0:W-:Y:S04]  /*991f0*/  STL [R1+0x164], R4 ;  /* 0x0001640401007387 */ /* 0x0001e80000100800 */
[----:B------:R2:W-:Y:S01]  /*99200*/  STL [R1+0x15c], R3 ;  /* 0x00015c0301007387 */ /* 0x0005e20000100800 */
[----:B------:R-:W-:Y:S02]  /*99210*/  SHF.R.U32.HI R21, RZ, 0x8, R28 ;  /* 0x00000008ff157819 */ /* 0x000fe4000001161c */
[----:B0-----:R-:W-:-:S05]  /*99220*/  PRMT R4, R22, 0x3340, R1 ;  /* 0x0000334016047816 */ /* 0x001fca0000000001 */
[----:B------:R0:W-:Y:S01]  /*99230*/  STL [R1+0xf0], R4 ;  /* 0x0000f00401007387 */ /* 0x0001e20000100800 */
[----:B--2---:R-:W-:Y:S02]  /*99240*/  SHF.R.U32.HI R3, RZ, 0x8, R20 ;  /* 0x00000008ff037819 */ /* 0x004fe40000011614 */
[----:B------:R-:W-:Y:S02]  /*99250*/  SHF.R.U32.HI R20, RZ, 0x8, R16 ;  /* 0x00000008ff147819 */ /* 0x000fe40000011610 */
[----:B------:R-:W2:Y:S04]  /*99260*/  LDL.LU R16, [R1+0x2f8c] ;  /* 0x002f8c0001107983 */ /* 0x000ea80000300800 */
[----:B------:R-:W3:Y:S01]  /*99270*/  LDL.LU R28, [R1+0x2f88] ;  /* 0x002f8800011c7983 */ /* 0x000ee20000300800 */
[----:B0-----:R-:W-:-:S02]  /*99280*/  SHF.R.U32.HI R4, RZ, 0x8, R15 ;  /* 0x00000008ff047819 */ /* 0x001fc4000001160f */
[----:B------:R-:W-:Y:S02]  /*99290*/  SHF.R.U32.HI R22, RZ, 0x8, R23 ;  /* 0x00000008ff167819 */ /* 0x000fe40000011617 */
[----:B------:R-:W-:Y:S02]  /*992a0*/  LOP3.LUT R3, R3, 0xffff, RZ, 0xc0, !PT ;  /* 0x0000ffff03037812 */ /* 0x000fe400078ec0ff */
[----:B------:R-:W-:Y:S02]  /*992b0*/  LOP3.LUT R20, R20, 0xffff, RZ, 0xc0, !PT ;  /* 0x0000ffff14147812 */ /* 0x000fe400078ec0ff */
[----:B------:R-:W-:Y:S02]  /*992c0*/  LOP3.LUT R21, R21, 0xffff, RZ, 0xc0, !PT ;  /* 0x0000ffff15157812 */ /* 0x000fe400078ec0ff */
[----:B------:R-:W-:Y:S02]  /*992d0*/  LOP3.LUT R4, R4, 0xffff, RZ, 0xc0, !PT ;  /* 0x0000ffff04047812 */ /* 0x000fe400078ec0ff */
[----:B------:R-:W-:-:S02]  /*992e0*/  LOP3.LUT R22, R22, 0xffff, RZ, 0xc0, !PT ;  /* 0x0000ffff16167812 */ /* 0x000fc400078ec0ff */
[----:B------:R-:W-:Y:S02]  /*992f0*/  PRMT R15, R3, 0x3340, R1 ;  /* 0x00003340030f7816 */ /* 0x000fe40000000001 */
[----:B------:R-:W-:Y:S02]  /*99300*/  PRMT R3, R20, 0x3340, R21 ;  /* 0x0000334014037816 */ /* 0x000fe40000000015 */
[----:B------:R-:W-:Y:S01]  /*99310*/  PRMT R4, R4, 0x3340, R22 ;  /* 0x0000334004047816 */ /* 0x000fe20000000016 */
[----:B------:R-:W-:Y:S04]  /*99320*/  STL [R1+0xe8], R15 ;  /* 0x0000e80f01007387 */ /* 0x000fe80000100800 */
[----:B------:R-:W-:Y:S04]  /*99330*/  STL [R1+0x158], R3 ;  /* 0x0001580301007387 */ /* 0x000fe80000100800 */
[----:B------:R0:W-:Y:S02]  /*99340*/  STL [R1+0x150], R4 ;  /* 0x0001500401007387 */ /* 0x0001e40000100800 */
[----:B0-----:R-:W-:-:S04]  /*99350*/  SHF.R.U32.HI R4, RZ, 0x8, R26 ;  /* 0x00000008ff047819 */ /* 0x001fc8000001161a */
[----:B------:R-:W-:-:S04]  /*99360*/  LOP3.LUT R4, R4, 0xffff, RZ, 0xc0, !PT ;  /* 0x0000ffff04047812 */ /* 0x000fc800078ec0ff */
[--C-:B------:R-:W-:Y:S02]  /*99370*/  PRMT R4, R4, 0x3340, R1.reuse ;  /* 0x0000334004047816 */ /* 0x100fe40000000001 */
[----:B------:R-:W-:Y:S02]  /*99380*/  SHF.R.U32.HI R22, RZ, 0x8, R8 ;  /* 0x00000008ff167819 */ /* 0x000fe40000011608 */
[----:B--2---:R-:W-:Y:S02]  /*99390*/  SHF.R.U32.HI R20, RZ, 0x8, R16 ;  /* 0x00000008ff147819 */ /* 0x004fe40000011610 */
[----:B---3--:R-:W-:Y:S02]  /*993a0*/  SHF.R.U32.HI R3, RZ, 0x8, R28 ;  /* 0x00000008ff037819 */ /* 0x008fe4000001161c */
[----:B------:R-:W2:Y:S01]  /*993b0*/  LDL.LU R28, [R1+0x2f84] ;  /* 0x002f8400011c7983 */ /* 0x000ea20000300800 */
[----:B------:R-:W-:Y:S02]  /*993c0*/  LOP3.LUT R20, R20, 0xffff, RZ, 0xc0, !PT ;  /* 0x0000ffff14147812 */ /* 0x000fe400078ec0ff */
[----:B------:R-:W-:Y:S01]  /*993d0*/  LOP3.LUT R3, R3, 0xffff, RZ, 0xc0, !PT ;  /* 0x0000ffff03037812 */ /* 0x000fe200078ec0ff */
[----:B------:R-:W3:Y:S04]  /*993e0*/  LDL.LU R23, [R1+0x2a8] ;  /* 0x0002a80001177983 */ /* 0x000ee80000300800 */
[----:B------:R-:W4:Y:S04]  /*993f0*/  LDL.LU R16, [R1+0x2a4] ;  /* 0x0002a40001107983 */ /* 0x000f280000300800 */
[----:B------:R-:W2:Y:S01]  /*99400*/  LDL.LU R26, [R1+0x2f80] ;  /* 0x002f8000011a7983 */ /* 0x000ea20000300800 */
[----:B------:R-:W-:-:S02]  /*99410*/  PRMT R21, R3, 0x3340, R1 ;  /* 0x0000334003157816 */ /* 0x000fc40000000001 */
[----:B------:R-:W-:Y:S01]  /*99420*/  PRMT R3, R20, 0x3340, R1 ;  /* 0x0000334014037816 */ /* 0x000fe20000000001 */
[----:B------:R-:W2:Y:S04]  /*99430*/  LDL.LU R15, [R1+0x284] ;  /* 0x00028400010f7983 */ /* 0x000ea80000300800 */
[----:B------:R-:W-:Y:S04]  /*99440*/  STL [R1+0x90], R21 ;  /* 0x0000901501007387 */ /* 0x000fe80000100800 */
[----:B------:R0:W-:Y:S04]  /*99450*/  STL [R1+0x68], R3 ;  /* 0x0000680301007387 */ /* 0x0001e80000100800 */
[----:B------:R1:W-:Y:S01]  /*99460*/  STL [R1+0x128], R4 ;  /* 0x0001280401007387 */ /* 0x0003e20000100800 */
[----:B------:R-:W-:-:S02]  /*99470*/  SHF.R.U32.HI R20, RZ, 0x8, R24 ;  /* 0x00000008ff147819 */ /* 0x000fc40000011618 */
[----:B0-----:R-:W-:Y:S02]  /*99480*/  SHF.R.U32.HI R3, RZ, 0x8, R29 ;  /* 0x00000008ff037819 */ /* 0x001fe4000001161d */
[----:B-1----:R-:W-:Y:S01]  /*99490*/  SHF.R.U32.HI R4, RZ, 0x8, R25 ;  /* 0x00000008ff047819 */ /* 0x002fe20000011619 */
[----:B------:R-:W2:Y:S04]  /*994a0*/  LDL.LU R29, [R1+0x2f7c] ;  /* 0x002f7c00011d7983 */ /* 0x000ea80000300800 */
[----:B------:R-:W2:Y:S01]  /*994b0*/  LDL.LU R25, [R1+0x2f78] ;  /* 0x002f780001197983 */ /* 0x000ea20000300800 */
[----:B------:R-:W-:Y:S02]  /*994c0*/  LOP3.LUT R3, R3, 0xffff, RZ, 0xc0, !PT ;  /* 0x0000ffff03037812 */ /* 0x000fe400078ec0ff */
[----:B------:R-:W-:Y:S01]  /*994d0*/  LOP3.LUT R4, R4, 0xffff, RZ, 0xc0, !PT ;  /* 0x0000ffff04047812 */ /* 0x000fe200078ec0ff */
[----:B------:R-:W2:Y:S01]  /*994e0*/  LDL.LU R24, [R1+0x288] ;  /* 0x0002880001187983 */ /* 0x000ea20000300800 */
[----:B------:R-:W-:-:S02]  /*994f0*/  SHF.R.U32.HI R21, RZ, 0x8, R5 ;  /* 0x00000008ff157819 */ /* 0x000fc40000011605 */
[----:B------:R-:W-:Y:S02]  /*99500*/  LOP3.LUT R20, R20, 0xffff, RZ, 0xc0, !PT ;  /* 0x0000ffff14147812 */ /* 0x000fe400078ec0ff */
[----:B------:R-:W-:Y:S01]  /*99510*/  PRMT R3, R3, 0x3340, R4 ;  /* 0x0000334003037816 */ /* 0x000fe20000000004 */
[----:B------:R-:W2:Y:S04]  /*99520*/  LDL.LU R5, [R1+0x2f74] ;  /* 0x002f740001057983 */ /* 0x000ea80000300800 */
[----:B------:R-:W2:Y:S04]  /*99530*/  LDL.LU R8, [R1+0x2f70] ;  /* 0x002f700001087983 */ /* 0x000ea80000300800 */
[----:B------:R-:W2:Y:S04]  /*99540*/  LDL.LU R4, [R1+0x2a0] ;  /* 0x0002a00001047983 */ /* 0x000ea80000300800 */
[----:B------:R0:W-:Y:S02]  /*99550*/  STL [R1+0x154], R3 ;  /* 0x0001540301007387 */ /* 0x0001e40000100800 */
[----:B0-----:R-:W-:-:S02]  /*99560*/  PRMT R3, R20, 0x3340, R1 ;  /* 0x0000334014037816 */ /* 0x001fc40000000001 */
[----:B------:R-:W2:Y:S01]  /*99570*/  LDL.LU R20, [R1+0x280] ;  /* 0x0002800001147983 */ /* 0x000ea20000300800 */
[----:B------:R-:W-:Y:S02]  /*99580*/  LOP3.LUT R21, R21, 0xffff, RZ, 0xc0, !PT ;  /* 0x0000ffff15157812 */ /* 0x000fe400078ec0ff */
[----:B------:R-:W-:Y:S01]  /*99590*/  LOP3.LUT R22, R22, 0xffff, RZ, 0xc0, !PT ;  /* 0x0000ffff16167812 */ /* 0x000fe200078ec0ff */
[----:B------:R0:W-:Y:S03]  /*995a0*/  STL [R1+0x6c], R3 ;  /* 0x00006c0301007387 */ /* 0x0001e60000100800 */
[----:B0-----:R-:W-:-:S05]  /*995b0*/  PRMT R3, R21, 0x3340, R22 ;  /* 0x0000334015037816 */ /* 0x001fca0000000016 */
[----:B------:R4:W-:Y:S02]  /*995c0*/  STL [R1+0x14c], R3 ;  /* 0x00014c0301007387 */ /* 0x0009e40000100800 */
[----:B----4-:R-:W-:Y:S02]  /*995d0*/  LOP3.LUT R3, R16, 0xffff, RZ, 0xc0, !PT ;  /* 0x0000ffff10037812 */ /* 0x010fe400078ec0ff */
[----:B---3--:R-:W-:Y:S01]  /*995e0*/  LOP3.LUT R23, R23, 0xffff, RZ, 0xc0, !PT ;  /* 0x0000ffff17177812 */ /* 0x008fe200078ec0ff */
[----:B------:R-:W3:Y:S01]  /*995f0*/  LDL.LU R16, [R1+0x298] ;  /* 0x0002980001107983 */ /* 0x000ee20000300800 */
[----:B--2---:R-:W-:Y:S02]  /*99600*/  LOP3.LUT R22, R15, 0xffff, RZ, 0xc0, !PT ;  /* 0x0000ffff0f167812 */ /* 0x004fe400078ec0ff */
[----:B------:R-:W-:Y:S02]  /*99610*/  LOP3.LUT R21, R24, 0xffff, RZ, 0xc0, !PT ;  /* 0x0000ffff18157812 */ /* 0x000fe400078ec0ff */
[----:B------:R-:W-:-:S04]  /*99620*/  LOP3.LUT R4, R4, 0xffff, RZ, 0xc0, !PT ;  /* 0x0000ffff04047812 */ /* 0x000fc800078ec0ff */
[----:B------:R-:W-:Y:S02]  /*99630*/  SHF.R.U32.HI R15, RZ, 0x8, R4 ;  /* 0x00000008ff0f7819 */ /* 0x000fe40000011604 */
[----:B------:R-:W-:-:S04]  /*99640*/  LOP3.LUT R20, R20, 0xffff, RZ, 0xc0, !PT ;  /* 0x0000ffff14147812 */ /* 0x000fc800078ec0ff */
[----:B------:R-:W-:Y:S02]  /*99650*/  PRMT R24, R4, 0x3340, R20 ;  /* 0x0000334004187816 */ /* 0x000fe40000000014 */
[----:B------:R-:W-:-:S03]  /*99660*/  SHF.R.U32.HI R4, RZ, 0x8, R3 ;  /* 0x00000008ff047819 */ /* 0x000fc60000011603 */
[----:B------:R0:W-:Y:S01]  /*99670*/  STL [R1+0xac], R24 ;  /* 0x0000ac1801007387 */ /* 0x0001e20000100800 */
[----:B------:R-:W-:Y:S02]  /*99680*/  SHF.R.U32.HI R20, RZ, 0x8, R20 ;  /* 0x00000008ff147819 */ /* 0x000fe40000011614 */
[--C-:B0-----:R-:W-:Y:S01]  /*99690*/  PRMT R24, R3, 0x3340, R22.reuse ;  /* 0x0000334003187816 */ /* 0x101fe20000000016 */
[----:B------:R-:W-:Y:S01]  /*996a0*/  IMAD.MOV.U32 R3, RZ, RZ, R15 ;  /* 0x000000ffff037224 */ /* 0x000fe200078e000f */
[----:B------:R-:W-:Y:S02]  /*996b0*/  SHF.R.U32.HI R15, RZ, 0x8, R23 ;  /* 0x00000008ff0f7819 */ /* 0x000fe40000011617 */
[----:B------:R-:W-:Y:S01]  /*996c0*/  PRMT R23, R23, 0x3340, R21 ;  /* 0x0000334017177816 */ /* 0x000fe20000000015 */
[----:B------:R-:W-:Y:S04]  /*996d0*/  STL [R1+0x64], R24 ;  /* 0x0000641801007387 */ /* 0x000fe80000100800 */
[----:B------:R0:W-:Y:S01]  /*996e0*/  STL [R1+0x60], R23 ;  /* 0x0000601701007387 */ /* 0x0001e20000100800 */
[----:B------:R-:W-:-:S02]  /*996f0*/  SHF.R.U32.HI R22, RZ, 0x8, R22 ;  /* 0x00000008ff167819 */ /* 0x000fc40000011616 */
[----:B------:R-:W-:Y:S02]  /*99700*/  LOP3.LUT R4, R4, 0xffff, RZ, 0xc0, !PT ;  /* 0x0000ffff04047812 */ /* 0x000fe400078ec0ff */
[----:B0-----:R-:W-:Y:S02]  /*99710*/  LOP3.LUT R23, R3, 0xffff, RZ, 0xc0, !PT ;  /* 0x0000ffff03177812 */ /* 0x001fe400078ec0ff */
[----:B------:R-:W-:Y:S02]  /*99720*/  LOP3.LUT R3, R20, 0xffff, RZ, 0xc0, !PT ;  /* 0x0000ffff14037812 */ /* 0x000fe400078ec0ff */
[----:B------:R-:W-:Y:S02]  /*99730*/  SHF.R.U32.HI R24, RZ, 0x8, R21 ;  /* 0x00000008ff187819 */ /* 0x000fe40000011615 */
[----:B------:R-:W-:Y:S02]  /*99740*/  LOP3.LUT R21, R15, 0xffff, RZ, 0xc0, !PT ;  /* 0x0000ffff0f157812 */ /* 0x000fe400078ec0ff */
[----:B------:R-:W-:-:S02]  /*99750*/  LOP3.LUT R20, R22, 0xffff, RZ, 0xc0, !PT ;  /* 0x0000ffff16147812 */ /* 0x000fc400078ec0ff */
[----:B------:R-:W-:Y:S02]  /*99760*/  PRMT R15, R23, 0x3340, R3 ;  /* 0x00003340170f7816 */ /* 0x000fe40000000003 */
[----:B------:R-:W2:Y:S04]  /*99770*/  LDL.LU R23, [R1+0x2b4] ;  /* 0x0002b40001177983 */ /* 0x000ea80000300800 */
[----:B------:R-:W4:Y:S01]  /*99780*/  LDL.LU R3, [R1+0x278] ;  /* 0x0002780001037983 */ /* 0x000f220000300800 */
[----:B------:R-:W-:-:S03]  /*99790*/  PRMT R20, R4, 0x3340, R20 ;  /* 0x0000334004147816 */ /* 0x000fc60000000014 */
[----:B------:R0:W-:Y:S01]  /*997a0*/  STL [R1+0x17c], R15 ;  /* 0x00017c0f01007387 */ /* 0x0001e20000100800 */
[----:B------:R-:W-:-:S03]  /*997b0*/  LOP3.LUT R22, R24, 0xffff, RZ, 0xc0, !PT ;  /* 0x0000ffff18167812 */ /* 0x000fc600078ec0ff */
[----:B0-----:R-:W4:Y:S04]  /*997c0*/  LDL.LU R15, [R1+0x2b8] ;  /* 0x0002b800010f7983 */ /* 0x001f280000300800 */
[----:B------:R-:W4:Y:S04]  /*997d0*/  LDL.LU R24, [R1+0x264] ;  /* 0x0002640001187983 */ /* 0x000f280000300800 */
[----:B------:R-:W4:Y:S04]  /*997e0*/  LDL.LU R4, [R1+0x2ac] ;  /* 0x0002ac0001047983 */ /* 0x000f280000300800 */
[----:B------:R0:W-:Y:S04]  /*997f0*/  STL [R1+0x178], R20 ;  /* 0x0001781401007387 */ /* 0x0001e80000100800 */
[----:B0-----:R-:W4:Y:S01]  /*99800*/  LDL.LU R20, [R1+0x28c] ;  /* 0x00028c0001147983 */ /* 0x001f220000300800 */
[----:B------:R-:W-:-:S05]  /*99810*/  PRMT R21, R21, 0x3340, R22 ;  /* 0x0000334015157816 */ /* 0x000fca0000000016 */
[----:B------:R4:W-:Y:S01]  /*99820*/  STL [R1+0x174], R21 ;  /* 0x0001741501007387 */ /* 0x0009e20000100800 */
[----:B---3--:R-:W-:-:S04]  /*99830*/  LOP3.LUT R16, R16, 0xffff, RZ, 0xc0, !PT ;  /* 0x0000ffff10107812 */ /* 0x008fc800078ec0ff */
[----:B------:R-:W-:Y:S02]  /*99840*/  SHF.R.U32.HI R22, RZ, 0x8, R16 ;  /* 0x00000008ff167819 */ /* 0x000fe40000011610 */
[----:B--2---:R-:W-:Y:S02]  /*99850*/  LOP3.LUT R23, R23, 0xffff, RZ, 0xc0, !PT ;  /* 0x0000ffff17177812 */ /* 0x004fe400078ec0ff */
[----:B----4-:R-:W-:-:S03]  /*99860*/  LOP3.LUT R21, R3, 0xffff, RZ, 0xc0, !PT ;  /* 0x0000ffff03157812 */ /* 0x010fc600078ec0ff */
[----:B------:R-:W-:Y:S04]  /*99870*/  STL [R1+0xe0], R23 ;  /* 0x0000e01701007387 */ /* 0x000fe80000100800 */
[----:B------:R0:W-:Y:S01]  /*99880*/  STL [R1+0xdc], R16 ;  /* 0x0000dc1001007387 */ /* 0x0001e20000100800 */
[----:B------:R-:W-:-:S04]  /*99890*/  LOP3.LUT R4, R4, 0xffff, RZ, 0xc0, !PT ;  /* 0x0000ffff04047812 */ /* 0x000fc800078ec0ff */
[----:B------:R-:W-:Y:S02]  /*998a0*/  SHF.R.U32.HI R3, RZ, 0x8, R4 ;  /* 0x00000008ff037819 */ /* 0x000fe40000011604 */
[----:B------:R-:W-:-:S04]  /*998b0*/  LOP3.LUT R20, R20, 0xffff, RZ, 0xc0, !PT ;  /* 0x0000ffff14147812 */ /* 0x000fc800078ec0ff */
[----:B------:R-:W-:Y:S01]  /*998c0*/  PRMT R4, R4, 0x3340, R20 ;  /* 0x0000334004047816 */ /* 0x000fe20000000014 */
[----:B------:R-:W-:Y:S04]  /*998d0*/  STL [R1+0xd8], R21 ;  /* 0x0000d81501007387 */ /* 0x000fe80000100800 */
[----:B------:R1:W-:Y:S01]  /*998e0*/  STL [R1+0x5c], R4 ;  /* 0x00005c0401007387 */ /* 0x0003e20000100800 */
[----:B------:R-:W-:-:S03]  /*998f0*/  LOP3.LUT R3, R3, 0xffff, RZ, 0xc0, !PT ;  /* 0x0000ffff03037812 */ /* 0x000fc600078ec0ff */
[----:B0-----:R-:W2:Y:S01]  /*99900*/  LDL.LU R16, [R1+0x258] ;  /* 0x0002580001107983 */ /* 0x001ea20000300800 */
[----:B-1----:R-:W-:Y:S02]  /*99910*/  SHF.R.U32.HI R4, RZ, 0x8, R20 ;  /* 0x00000008ff047819 */ /* 0x002fe40000011614 */
[----:B------:R-:W-:Y:S02]  /*99920*/  SHF.R.U32.HI R20, RZ, 0x8, R21 ;  /* 0x00000008ff147819 */ /* 0x000fe40000011615 */
[----:B------:R-:W-:Y:S02]  /*99930*/  LOP3.LUT R4, R4, 0xffff, RZ, 0xc0, !PT ;  /* 0x0000ffff04047812 */ /* 0x000fe400078ec0ff */
[----:B------:R-:W-:Y:S02]  /*99940*/  SHF.R.U32.HI R21, RZ, 0x8, R23 ;  /* 0x00000008ff157819 */ /* 0x000fe40000011617 */
[----:B------:R-:W-:Y:S02]  /*99950*/  PRMT R23, R3, 0x3340, R4 ;  /* 0x0000334003177816 */ /* 0x000fe40000000004 */
[----:B------:R-:W3:Y:S04]  /*99960*/  LDL.LU R3, [R1+0x27c] ;  /* 0x00027c0001037983 */ /* 0x000ee80000300800 */
[----:B------:R-:W4:Y:S01]  /*99970*/  LDL.LU R4, [R1+0x29c] ;  /* 0x00029c0001047983 */ /* 0x000f220000300800 */
[----:B------:R-:W-:-:S02]  /*99980*/  LOP3.LUT R20, R20, 0xffff, RZ, 0xc0, !PT ;  /* 0x0000ffff14147812 */ /* 0x000fc400078ec0ff */
[----:B------:R-:W-:Y:S02]  /*99990*/  LOP3.LUT R21, R21, 0xffff, RZ, 0xc0, !PT ;  /* 0x0000ffff15157812 */ /* 0x000fe400078ec0ff */
[----:B------:R-:W-:Y:S01]  /*999a0*/  LOP3.LUT R22, R22, 0xffff, RZ, 0xc0, !PT ;  /* 0x0000ffff16167812 */ /* 0x000fe200078ec0ff */
[----:B------:R0:W-:Y:S02]  /*999b0*/  STL [R1+0x160], R23 ;  /* 0x0001601701007387 */ /* 0x0001e40000100800 */
[----:B0-----:R-:W-:Y:S02]  /*999c0*/  PRMT R23, R20, 0x3340, R1 ;  /* 0x0000334014177816 */ /* 0x001fe40000000001 */
[----:B------:R-:W-:Y:S02]  /*999d0*/  PRMT R20, R21, 0x3340, R22 ;  /* 0x0000334015147816 */ /* 0x000fe40000000016 */
[----:B------:R-:W2:Y:S04]  /*999e0*/  LDL.LU R22, [R1+0x290] ;  /* 0x0002900001167983 */ /* 0x000ea80000300800 */
[----:B------:R0:W-:Y:S04]  /*999f0*/  STL [R1+0x120], R23 ;  /* 0x0001201701007387 */ /* 0x0001e80000100800 */
[----:B0-----:R-:W2:Y:S04]  /*99a00*/  LDL.LU R23, [R1+0x214] ;  /* 0x0002140001177983 */ /* 0x001ea80000300800 */
[----:B------:R3:W-:Y:S01]  /*99a10*/  STL [R1+0x144], R20 ;  /* 0x0001441401007387 */ /* 0x0007e20000100800 */
[----:B------:R-:W-:-:S02]  /*99a20*/  LOP3.LUT R15, R15, 0xffff, RZ, 0xc0, !PT ;  /* 0x0000ffff0f0f7812 */ /* 0x000fc400078ec0ff */
[----:B---3--:R-:W-:Y:S02]  /*99a30*/  LOP3.LUT R20, R3, 0xffff, RZ, 0xc0, !PT ;  /* 0x0000ffff03147812 */ /* 0x008fe400078ec0ff */
[----:B----4-:R-:W-:-:S03]  /*99a40*/  LOP3.LUT R3, R4, 0xffff, RZ, 0xc0, !PT ;  /* 0x0000ffff04037812 */ /* 0x010fc600078ec0ff */
[----:B------:R0:W-:Y:S01]  /*99a50*/  STL [R1+0xd4], R20 ;  /* 0x0000d41401007387 */ /* 0x0001e20000100800 */
[----:B------:R-:W-:-:S03]  /*99a60*/  LOP3.LUT R4, R24, 0xffff, RZ, 0xc0, !PT ;  /* 0x0000ffff18047812 */ /* 0x000fc600078ec0ff */
[----:B------:R1:W-:Y:S01]  /*99a70*/  STL [R1+0xc4], R15 ;  /* 0x0000c40f01007387 */ /* 0x0003e20000100800 */
[----:B0-----:R-:W-:-:S04]  /*99a80*/  SHF.R.U32.HI R20, RZ, 0x8, R20 ;  /* 0x00000008ff147819 */ /* 0x001fc80000011614 */
[----:B------:R-:W-:Y:S01]  /*99a90*/  LOP3.LUT R20, R20, 0xffff, RZ, 0xc0, !PT ;  /* 0x0000ffff14147812 */ /* 0x000fe200078ec0ff */
[----:B------:R0:W-:Y:S04]  /*99aa0*/  STL [R1+0xbc], R3 ;  /* 0x0000bc0301007387 */ /* 0x0001e80000100800 */
[----:B------:R3:W-:Y:S01]  /*99ab0*/  STL [R1+0xcc], R4 ;  /* 0x0000cc0401007387 */ /* 0x0007e20000100800 */
[----:B------:R-:W-:-:S03]  /*99ac0*/  PRMT R24, R20, 0x3340, R1 ;  /* 0x0000334014187816 */ /* 0x000fc60000000001 */
[----:B------:R-:W4:Y:S01]  /*99ad0*/  LDL.LU R20, [R1+0x2b0] ;  /* 0x0002b00001147983 */ /* 0x000f220000300800 */
[----:B------:R-:W-:-:S03]  /*99ae0*/  SHF.R.U32.HI R21, RZ, 0x8, R15 ;  /* 0x00000008ff157819 */ /* 0x000fc6000001160f */
[----:B-1----:R-:W4:Y:S01]  /*99af0*/  LDL.LU R15, [R1+0x88] ;  /* 0x00008800010f7983 */ /* 0x002f220000300800 */
[----:B0-----:R-:W-:Y:S02]  /*99b00*/  SHF.R.U32.HI R3, RZ, 0x8, R3 ;  /* 0x00000008ff037819 */ /* 0x001fe40000011603 */
[----:B---3--:R-:W-:Y:S02]  /*99b10*/  SHF.R.U32.HI R4, RZ, 0x8, R4 ;  /* 0x00000008ff047819 */ /* 0x008fe40000011604 */
[----:B------:R-:W-:Y:S02]  /*99b20*/  LOP3.LUT R21, R21, 0xffff, RZ, 0xc0, !PT ;  /* 0x0000ffff15157812 */ /* 0x000fe400078ec0ff */
[----:B------:R-:W-:Y:S02]  /*99b30*/  LOP3.LUT R3, R3, 0xffff, RZ, 0xc0, !PT ;  /* 0x0000ffff03037812 */ /* 0x000fe400078ec0ff */
[----:B------:R-:W-:Y:S02]  /*99b40*/  LOP3.LUT R4, R4, 0xffff, RZ, 0xc0, !PT ;  /* 0x0000ffff04047812 */ /* 0x000fe400078ec0ff */
[----:B------:R-:W-:-:S02]  /*99b50*/  PRMT R21, R21, 0x3340, R3 ;  /* 0x0000334015157816 */ /* 0x000fc40000000003 */
[----:B------:R-:W-:Y:S01]  /*99b60*/  PRMT R3, R4, 0x3340, R1 ;  /* 0x0000334004037816 */ /* 0x000fe20000000001 */
[----:B------:R0:W-:Y:S04]  /*99b70*/  STL [R1+0x8c], R24 ;  /* 0x00008c1801007387 */ /* 0x0001e80000100800 */
[----:B0-----:R-:W3:Y:S04]  /*99b80*/  LDL.LU R24, [R1+0x58] ;  /* 0x0000580001187983 */ /* 0x001ee80000300800 */
[----:B------:R-:W-:Y:S04]  /*99b90*/  STL [R1+0x13c], R21 ;  /* 0x00013c1501007387 */ /* 0x000fe80000100800 */
[----:B------:R0:W-:Y:S01]  /*99ba0*/  STL [R1+0x124], R3 ;  /* 0x0001240301007387 */ /* 0x0001e20000100800 */
[----:B--2---:R-:W-:-:S02]  /*99bb0*/  LOP3.LUT R16, R16, 0xffff, RZ, 0xc0, !PT ;  /* 0x0000ffff10107812 */ /* 0x004fc400078ec0ff */
[----:B0-----:R-:W-:Y:S02]  /*99bc0*/  LOP3.LUT R3, R22, 0xffff, RZ, 0xc0, !PT ;  /* 0x0000ffff16037812 */ /* 0x001fe400078ec0ff */
[----:B------:R-:W-:Y:S02]  /*99bd0*/  LOP3.LUT R25, R25, 0xffff, RZ, 0xc0, !PT ;  /* 0x0000ffff19197812 */ /* 0x000fe400078ec0ff */
[----:B------:R-:W-:Y:S02]  /*99be0*/  LOP3.LUT R8, R8, 0xffff, RZ, 0xc0, !PT ;  /* 0x0000ffff08087812 */ /* 0x000fe400078ec0ff */
[----:B------:R-:W-:Y:S02]  /*99bf0*/  LOP3.LUT R5, R5, 0xffff, RZ, 0xc0, !PT ;  /* 0x0000ffff05057812 */ /* 0x000fe400078ec0ff */
[----:B------:R-:W-:Y:S02]  /*99c00*/  PRMT R21, R29, 0x4210, R8 ;  /* 0x000042101d157816 */ /* 0x000fe40000000008 */
[----:B------:R-:W-:-:S02]  /*99c10*/  PRMT R22, R28, 0x4210, R5 ;  /* 0x000042101c167816 */ /* 0x000fc40000000005 */
[----:B----4-:R-:W-:-:S05]  /*99c20*/  LOP3.LUT R20, R20, 0xffff, RZ, 0xc0, !PT ;  /* 0x0000ffff14147812 */ /* 0x010fca00078ec0ff */
[----:B------:R-:W-:Y:S04]  /*99c30*/  STL [R1+0xa0], R20 ;  /* 0x0000a01401007387 */ /* 0x000fe80000100800 */
[----:B------:R0:W-:Y:S01]  /*99c40*/  STL [R1+0x80], R3 ;  /* 0x0000800301007387 */ /* 0x0001e20000100800 */
[----:B------:R-:W-:-:S04]  /*99c50*/  SHF.R.U32.HI R4, RZ, 0x8, R20 ;  /* 0x00000008ff047819 */ /* 0x000fc80000011614 */
[----:B------:R-:W-:Y:S02]  /*99c60*/  LOP3.LUT R4, R4, 0xffff, RZ, 0xc0, !PT ;  /* 0x0000ffff04047812 */ /* 0x000fe400078ec0ff */
[----:B0-----:R-:W-:Y:S02]  /*99c70*/  SHF.R.U32.HI R3, RZ, 0x8, R3 ;  /* 0x00000008ff037819 */ /* 0x001fe40000011603 */
[----:B------:R-:W-:Y:S02]  /*99c80*/  PRMT R20, R23, 0x4210, R16 ;  /* 0x0000421017147816 */ /* 0x000fe40000000010 */
[----:B------:R-:W-:Y:S02]  /*99c90*/  LOP3.LUT R3, R3, 0xffff, RZ, 0xc0, !PT ;  /* 0x0000ffff03037812 */ /* 0x000fe400078ec0ff */
[----:B------:R-:W-:Y:S02]  /*99ca0*/  PRMT R23, R26, 0x4210, R25 ;  /* 0x000042101a177816 */ /* 0x000fe40000000019 */
[----:B------:R-:W-:-:S02]  /*99cb0*/  PRMT R26, R4, 0x3340, R3 ;  /* 0x00003340041a7816 */ /* 0x000fc40000000003 */
[----:B------:R-:W2:Y:S04]  /*99cc0*/  LDL.LU R4, [R1+0x98] ;  /* 0x0000980001047983 */ /* 0x000ea80000300800 */
[----:B------:R-:W3:Y:S04]  /*99cd0*/  LDL.LU R3, [R1+0x38] ;  /* 0x0000380001037983 */ /* 0x000ee80000300800 */
[----:B------:R0:W-:Y:S04]  /*99ce0*/  STL [R1+0x148], R26 ;  /* 0x0001481a01007387 */ /* 0x0001e80000100800 */
[----:B------:R-:W4:Y:S04]  /*99cf0*/  LDL.LU R28, [R1+0xfd8] ;  /* 0x000fd800011c7983 */ /* 0x000f280000300800 */
[----:B------:R-:W2:Y:S04]  /*99d00*/  LDL.LU R29, [R1+0xfdc] ;  /* 0x000fdc00011d7983 */ /* 0x000ea80000300800 */
[----:B------:R1:W-:Y:S01]  /*99d10*/  STSM.16.M88.4 [R6], R20 ;  /* 0x0000001406007844 */ /* 0x0003e20000000200 */
[----:B------:R-:W-:-:S02]  /*99d20*/  PRMT R18, R18, 0x5410, R17 ;  /* 0x0000541012127816 */ /* 0x000fc40000000011 */
[----:B------:R-:W-:Y:S02]  /*99d30*/  PRMT R19, R19, 0x5410, R0 ;  /* 0x0000541013137816 */ /* 0x000fe40000000000 */
[----:B------:R-:W-:Y:S02]  /*99d40*/  PRMT R12, R12, 0x5410, R2 ;  /* 0x000054100c0c7816 */ /* 0x000fe40000000002 */
[----:B------:R-:W-:Y:S02]  /*99d50*/  PRMT R13, R13, 0x5410, R9 ;  /* 0x000054100d0d7816 */ /* 0x000fe40000000009 */
[----:B------:R-:W-:Y:S01]  /*99d60*/  PRMT R7, R7, 0x5410, R11 ;  /* 0x0000541007077816 */ /* 0x000fe2000000000b */
[----:B0-----:R-:W0:Y:S01]  /*99d70*/  LDC R26, c[0x0][0x3b4] ;  /* 0x0000ed00ff1a7b82 */ /* 0x001e220000000800 */
[----:B-1----:R-:W2:Y:S04]  /*99d80*/  LDL.LU R20, [R1+0xb8] ;  /* 0x0000b80001147983 */ /* 0x002ea80000300800 */
[----:B------:R-:W3:Y:S04]  /*99d90*/  LDL.LU R21, [R1+0x84] ;  /* 0x0000840001157983 */ /* 0x000ee80000300800 */
[----:B------:R-:W3:Y:S04]  /*99da0*/  LDL.LU R22, [R1+0x9c] ;  /* 0x00009c0001167983 */ /* 0x000ee80000300800 */
[----:B------:R-:W3:Y:S01]  /*99db0*/  LDL.LU R23, [R1+0x78] ;  /* 0x0000780001177983 */ /* 0x000ee20000300800 */
[----:B------:R-:W-:Y:S01]  /*99dc0*/  BAR.SYNC.DEFER_BLOCKING 0x0 ;  /* 0x0000000000007b1d */ /* 0x000fe20000010000 */
[----:B--2---:R-:W-:-:S05]  /*99dd0*/  PRMT R20, R20, 0x5410, R15 ;  /* 0x0000541014147816 */ /* 0x004fca000000000f */
[----:B------:R-:W2:Y:S04]  /*99de0*/  LDL.LU R15, [R1+0x2f6c] ;  /* 0x002f6c00010f7983 */ /* 0x000ea80000300800 */
[----:B------:R1:W-:Y:S01]  /*99df0*/  STL [R1+0x1244], R20 ;  /* 0x0012441401007387 */ /* 0x0003e20000100800 */
[----:B---3--:R-:W-:Y:S02]  /*99e00*/  PRMT R4, R4, 0x5410, R23 ;  /* 0x0000541004047816 */ /* 0x008fe40000000017 */
[----:B-1----:R-:W-:-:S05]  /*99e10*/  PRMT R20, R22, 0x5410, R21 ;  /* 0x0000541016147816 */ /* 0x002fca0000000015 */
[----:B------:R-:W-:Y:S01]  /*99e20*/  STL [R1+0x1240], R20 ;  /* 0x0012401401007387 */ /* 0x000fe20000100800 */
[----:B--2---:R-:W-:-:S03]  /*99e30*/  PRMT R21, R15, 0x5410, R14 ;  /* 0x000054100f157816 */ /* 0x004fc6000000000e */
[----:B------:R-:W2:Y:S04]  /*99e40*/  LDL.LU R14, [R1+0x2f68] ;  /* 0x002f6800010e7983 */ /* 0x000ea80000300800 */
[----:B------:R1:W-:Y:S04]  /*99e50*/  STL [R1+0x123c], R4 ;  /* 0x00123c0401007387 */ /* 0x0003e80000100800 */
[----:B------:R-:W2:Y:S04]  /*99e60*/  LDL.LU R15, [R1+0x2f64] ;  /* 0x002f6400010f7983 */ /* 0x000ea80000300800 */
[----:B------:R-:W3:Y:S04]  /*99e70*/  LDL.LU R17, [R1+0x2f60] ;  /* 0x002f600001117983 */ /* 0x000ee80000300800 */
[----:B------:R-:W3:Y:S04]  /*99e80*/  LDL.LU R0, [R1+0x2f5c] ;  /* 0x002f5c0001007983 */ /* 0x000ee80000300800 */
[----:B------:R-:W3:Y:S04]  /*99e90*/  LDL.LU R2, [R1+0x2f58] ;  /* 0x002f580001027983 */ /* 0x000ee80000300800 */
[----:B------:R-:W3:Y:S01]  /*99ea0*/  LDL.LU R9, [R1+0x2f54] ;  /* 0x002f540001097983 */ /* 0x000ee20000300800 */
[----:B------:R-:W-:Y:S01]  /*99eb0*/  PRMT R18, R18, 0x5210, R5 ;  /* 0x0000521012127816 */ /* 0x000fe20000000005 */
[----:B----4-:R-:W-:Y:S01]  /*99ec0*/  IMAD R22, R28, UR48, RZ ;  /* 0x000000301c167c24 */ /* 0x010fe2000f8e02ff */
[----:B------:R-:W-:-:S04]  /*99ed0*/  PRMT R24, R24, 0x5410, R3 ;  /* 0x0000541018187816 */ /* 0x000fc80000000003 */
[----:B-1----:R-:W-:Y:S01]  /*99ee0*/  IADD3 R4, P1, PT, R22, UR44, RZ ;  /* 0x0000002c16047c10 */ /* 0x002fe2000ff3e0ff */
[----:B0-----:R-:W-:-:S03]  /*99ef0*/  IMAD R23, R26, 0x80, R22 ;  /* 0x000000801a177824 */ /* 0x001fc600078e0216 */
[----:B------:R-:W-:Y:S02]  /*99f00*/  LEA.HI.X.SX32 R26, R22, UR45, 0x1, P1 ;  /* 0x0000002d161a7c11 */ /* 0x000fe400088f0eff */
[----:B------:R-:W-:Y:S02]  /*99f10*/  PRMT R16, R21, 0x5210, R16 ;  /* 0x0000521015107816 */ /* 0x000fe40000000010 */
[----:B------:R-:W-:Y:S02]  /*99f20*/  PRMT R19, R19, 0x5210, R25 ;  /* 0x0000521013137816 */ /* 0x000fe40000000019 */
[----:B------:R-:W-:Y:S01]  /*99f30*/  PRMT R10, R10, 0x5410, R27 ;  /* 0x000054100a0a7816 */ /* 0x000fe2000000001b */
[----:B------:R-:W0:Y:S01]  /*99f40*/  LDCU.64 UR44, c[0x0][0x390] ;  /* 0x00007200ff2c77ac */ /* 0x000e220008000a00 */
[----:B------:R-:W1:Y:S01]  /*99f50*/  LDC R27, c[0x0][0x3b4] ;  /* 0x0000ed00ff1b7b82 */ /* 0x000e620000000800 */
[----:B--2---:R-:W-:Y:S04]  /*99f60*/  STL.64 [R1+0x2f40], R14 ;  /* 0x002f400e01007387 */ /* 0x004fe80000100a00 */
[----:B------:R-:W-:Y:S04]  /*99f70*/  STL.64 [R1+0x2f38], R12 ;  /* 0x002f380c01007387 */ /* 0x000fe80000100a00 */
[----:B------:R-:W-:Y:S04]  /*99f80*/  STL.64 [R1+0x2ef0], R28 ;  /* 0x002ef01c01007387 */ /* 0x000fe80000100a00 */
[----:B------:R-:W2:Y:S04]  /*99f90*/  LDL.LU R11, [R1+0x2f50] ;  /* 0x002f5000010b7983 */ /* 0x000ea80000300800 */
[----:B------:R-:W4:Y:S01]  /*99fa0*/  LDL.LU R5, [R1+0x2f4c] ;  /* 0x002f4c0001057983 */ /* 0x000f220000300800 */
[----:B---3--:R-:W-:-:S02]  /*99fb0*/  LOP3.LUT R22, R17, 0x3f, RZ, 0xc0, !PT ;  /* 0x0000003f11167812 */ /* 0x008fc400078ec0ff */
[----:B------:R-:W-:Y:S01]  /*99fc0*/  PRMT R17, R24, 0x5210, R8 ;  /* 0x0000521018117816 */ /* 0x000fe20000000008 */
[----:B------:R-:W3:Y:S01]  /*99fd0*/  LDL.LU R25, [R1+0x2f48] ;  /* 0x002f480001197983 */ /* 0x000ee20000300800 */
[----:B------:R-:W-:Y:S02]  /*99fe0*/  LEA R8, R22, UR4, 0x4 ;  /* 0x0000000416087c11 */ /* 0x000fe4000f8e20ff */
[----:B------:R-:W-:Y:S02]  /*99ff0*/  LOP3.LUT R9, R9, 0xffff, RZ, 0xc0, !PT ;  /* 0x0000ffff09097812 */ /* 0x000fe400078ec0ff */
[----:B--2---:R-:W-:Y:S01]  /*9a000*/  LOP3.LUT R11, R11, 0xffff, RZ, 0xc0, !PT ;  /* 0x0000ffff0b0b7812 */ /* 0x004fe200078ec0ff */
[----:B------:R-:W2:Y:S01]  /*9a010*/  LDS.128 R12, [R8] ;  /* 0x00000000080c7984 */ /* 0x000ea20000000c00 */
[----:B------:R-:W-:Y:S06]  /*9a020*/  BAR.SYNC.DEFER_BLOCKING 0x0 ;  /* 0x0000000000007b1d */ /* 0x000fec0000010000 */
[----:B------:R-:W-:Y:S01]  /*9a030*/  STL [R1+0x1c4], R8 ;  /* 0x0001c40801007387 */ /* 0x000fe20000100800 */
[----:B------:R-:W-:Y:S01]  /*9a040*/  IMAD R20, R29, UR49, RZ ;  /* 0x000000311d147c24 */ /* 0x000fe2000f8e02ff */
[----:B------:R-:W0:Y:S01]  /*9a050*/  LDCU.64 UR48, c[0x0][0x390] ;  /* 0x00007200ff3077ac */ /* 0x000e220008000a00 */
[----:B-1----:R-:W-:Y:S01]  /*9a060*/  IMAD R24, R27, 0x40, R23 ;  /* 0x000000401b187824 */ /* 0x002fe200078e0217 */
[----:B------:R-:W1:Y:S01]  /*9a070*/  LDCU UR4, c[0x0][0x3b8] ;  /* 0x00007700ff0477ac */ /* 0x000e620008000800 */
[----:B------:R-:W-:Y:S01]  /*9a080*/  STSM.16.M88.4 [R6], R16 ;  /* 0x0000001006007844 */ /* 0x000fe20000000200 */
[----:B------:R-:W-:Y:S06]  /*9a090*/  BAR.SYNC.DEFER_BLOCKING 0x0 ;  /* 0x0000000000007b1d */ /* 0x000fec0000010000 */
[----:B--2---:R-:W-:Y:S04]  /*9a0a0*/  STL.64 [R1+0x1f0], R12 ;  /* 0x0001f00c01007387 */ /* 0x004fe80000100a00 */
[----:B------:R2:W-:Y:S04]  /*9a0b0*/  STL.64 [R1+0x1f8], R14 ;  /* 0x0001f80e01007387 */ /* 0x0005e80000100a00 */
[----:B--2---:R-:W2:Y:S04]  /*9a0c0*/  LDL.LU.64 R14, [R1+0x2f40] ;  /* 0x002f4000010e7983 */ /* 0x004ea80000300a00 */
[----:B------:R-:W3:Y:S04]  /*9a0d0*/  LDL.LU.64 R12, [R1+0x2f38] ;  /* 0x002f3800010c7983 */ /* 0x000ee80000300a00 */
[----:B------:R-:W3:Y:S04]  /*9a0e0*/  LDL.LU.64 R18, [R1+0x2f30] ;  /* 0x002f300001127983 */ /* 0x000ee80000300a00 */
[----:B------:R-:W3:Y:S04]  /*9a0f0*/  LDL.LU.64 R16, [R1+0x2f28] ;  /* 0x002f280001107983 */ /* 0x000ee80000300a00 */
[----:B------:R-:W-:Y:S04]  /*9a100*/  STL.64 [R1+0x2f20], R6 ;  /* 0x002f200601007387 */ /* 0x000fe80000100a00 */
[----:B----4-:R-:W-:Y:S04]  /*9a110*/  STL.64 [R1+0x2f18], R4 ;  /* 0x002f180401007387 */ /* 0x010fe80000100a00 */
[----:B------:R-:W4:Y:S01]  /*9a120*/  LDS.128 R4, [R8] ;  /* 0x0000000008047984 */ /* 0x000f220000000c00 */
[----:B------:R-:W-:Y:S06]  /*9a130*/  BAR.SYNC.DEFER_BLOCKING 0x0 ;  /* 0x0000000000007b1d */ /* 0x000fec0000010000 */
[----:B----4-:R-:W-:Y:S04]  /*9a140*/  STL.64 [R1+0x1e0], R4 ;  /* 0x0001e00401007387 */ /* 0x010fe80000100a00 */
[----:B------:R4:W-:Y:S04]  /*9a150*/  STL.64 [R1+0x1e8], R6 ;  /* 0x0001e80601007387 */ /* 0x0009e80000100a00 */
[----:B----4-:R-:W4:Y:S04]  /*9a160*/  LDL.LU.64 R6, [R1+0x2f20] ;  /* 0x002f200001067983 */ /* 0x010f280000300a00 */
[----:B------:R-:W4:Y:S01]  /*9a170*/  LDL.LU.64 R4, [R1+0x2f18] ;  /* 0x002f180001047983 */ /* 0x000f220000300a00 */
[----:B--2---:R-:W-:-:S02]  /*9a180*/  LOP3.LUT R15, R15, 0xffff, RZ, 0xc0, !PT ;  /* 0x0000ffff0f0f7812 */ /* 0x004fc400078ec0ff */
[----:B------:R-:W-:Y:S02]  /*9a190*/  LOP3.LUT R14, R14, 0xffff, RZ, 0xc0, !PT ;  /* 0x0000ffff0e0e7812 */ /* 0x000fe400078ec0ff */
[----:B---3--:R-:W-:Y:S02]  /*9a1a0*/  PRMT R18, R18, 0x4210, R11 ;  /* 0x0000421012127816 */ /* 0x008fe4000000000b */
[----:B------:R-:W-:Y:S02]  /*9a1b0*/  PRMT R19, R19, 0x4210, R9 ;  /* 0x0000421013137816 */ /* 0x000fe40000000009 */
[----:B------:R-:W-:Y:S02]  /*9a1c0*/  PRMT R16, R16, 0x4210, R15 ;  /* 0x0000421010107816 */ /* 0x000fe4000000000f */
[----:B------:R-:W-:-:S05]  /*9a1d0*/  PRMT R17, R17, 0x4210, R14 ;  /* 0x0000421011117816 */ /* 0x000fca000000000e */
[----:B----4-:R2:W-:Y:S01]  /*9a1e0*/  STSM.16.M88.4 [R6], R16 ;  /* 0x0000001006007844 */ /* 0x0105e20000000200 */
[----:B------:R-:W-:Y:S06]  /*9a1f0*/  BAR.SYNC.DEFER_BLOCKING 0x0 ;  /* 0x0000000000007b1d */ /* 0x000fec0000010000 */
[----:B--2---:R-:W2:Y:S01]  /*9a200*/  LDL.LU.64 R16, [R1+0x2f10] ;  /* 0x002f100001107983 */ /* 0x004ea20000300a00 */
[----:B------:R-:W-:Y:S02]  /*9a210*/  PRMT R12, R12, 0x5210, R15 ;  /* 0x000052100c0c7816 */ /* 0x000fe4000000000f */
[----:B------:R-:W-:-:S02]  /*9a220*/  PRMT R13, R13, 0x5210, R14 ;  /* 0x000052100d0d7816 */ /* 0x000fc4000000000e */
[----:B------:R-:W-:Y:S02]  /*9a230*/  PRMT R14, R10, 0x5210, R11 ;  /* 0x000052100a0e7816 */ /* 0x000fe4000000000b */
[----:B------:R-:W-:Y:S02]  /*9a240*/  PRMT R15, R7, 0x5210, R9 ;  /* 0x00005210070f7816 */ /* 0x000fe40000000009 */
[----:B------:R-:W3:Y:S01]  /*9a250*/  LDS.128 R8, [R8] ;  /* 0x0000000008087984 */ /* 0x000ee20000000c00 */
[----:B------:R-:W-:Y:S01]  /*9a260*/  BAR.SYNC.DEFER_BLOCKING 0x0 ;  /* 0x0000000000007b1d */ /* 0x000fe20000010000 */
[----:B------:R-:W-:-:S04]  /*9a270*/  IADD3 R3, P2, PT, R20, UR46, RZ ;  /* 0x0000002e14037c10 */ /* 0x000fc8000ff5e0ff */
[----:B------:R-:W-:Y:S02]  /*9a280*/  LEA.HI.X.SX32 R20, R20, UR47, 0x1, P2 ;  /* 0x0000002f14147c11 */ /* 0x000fe400090f0eff */
[C---:B0-----:R-:W-:Y:S02]  /*9a290*/  IADD3 R22, P2, PT, R24.reuse, UR44, RZ ;  /* 0x0000002c18167c10 */ /* 0x041fe4000ff5e0ff */
[C---:B------:R-:W-:Y:S01]  /*9a2a0*/  IADD3 R21, P1, PT, R23.reuse, UR48, RZ ;  /* 0x0000003017157c10 */ /* 0x040fe2000ff3e0ff */
[----:B------:R-:W0:Y:S01]  /*9a2b0*/  LDCU UR46, c[0x0][0x3b8] ;  /* 0x00007700ff2e77ac */ /* 0x000e220008000800 */
[----:B------:R-:W4:Y:S01]  /*9a2c0*/  LDCU UR47, c[0x0][0x3b8] ;  /* 0x00007700ff2f77ac */ /* 0x000f220008000800 */
[----:B------:R-:W-:Y:S02]  /*9a2d0*/  LEA.HI.X.SX32 R24, R24, UR45, 0x1, P2 ;  /* 0x0000002d18187c11 */ /* 0x000fe400090f0eff */
[----:B------:R-:W-:Y:S01]  /*9a2e0*/  LEA.HI.X.SX32 R23, R23, UR49, 0x1, P1 ;  /* 0x0000003117177c11 */ /* 0x000fe200088f0eff */
[----:B------:R-:W0:Y:S01]  /*9a2f0*/  LDCU UR48, c[0x0][0x3b8] ;  /* 0x00007700ff3077ac */ /* 0x000e220008000800 */
[----:B------:R-:W0:Y:S01]  /*9a300*/  LDCU UR44, c[0x0][0x3b8] ;  /* 0x00007700ff2c77ac */ /* 0x000e220008000800 */
[----:B------:R-:W0:Y:S01]  /*9a310*/  LDCU UR49, c[0x0][0x3b8] ;  /* 0x00007700ff3177ac */ /* 0x000e220008000800 */
[----:B------:R-:W0:Y:S01]  /*9a320*/  LDCU UR45, c[0x0][0x3b8] ;  /* 0x00007700ff2d77ac */ /* 0x000e220008000800 */
[----:B------:R-:W-:Y:S01]  /*9a330*/  STSM.16.M88.4 [R6], R12 ;  /* 0x0000000c06007844 */ /* 0x000fe20000000200 */
[----:B------:R-:W-:-:S02]  /*9a340*/  LOP3.LUT R0, R0, 0xffefffff, RZ, 0xc0, !PT ;  /* 0xffefffff00007812 */ /* 0x000fc400078ec0ff */
[----:B------:R-:W-:Y:S02]  /*9a350*/  LOP3.LUT R2, R2, 0xffbfffff, RZ, 0xc0, !PT ;  /* 0xffbfffff02027812 */ /* 0x000fe400078ec0ff */
[----:B------:R-:W-:Y:S01]  /*9a360*/  LOP3.LUT R25, R25, 0xffffffbf, RZ, 0xc0, !PT ;  /* 0xffffffbf19197812 */ /* 0x000fe200078ec0ff */
[----:B---3--:R3:W-:Y:S04]  /*9a370*/  STL.64 [R1+0x1d0], R8 ;  /* 0x0001d00801007387 */ /* 0x0087e80000100a00 */
[----:B------:R0:W-:Y:S01]  /*9a380*/  STL.64 [R1+0x1d8], R10 ;  /* 0x0001d80a01007387 */ /* 0x0001e20000100a00 */
[----:B------:R-:W-:Y:S01]  /*9a390*/  LOP3.LUT R5, R5, 0xbfffffff, RZ, 0xc0, !PT ;  /* 0xbfffffff05057812 */ /* 0x000fe200078ec0ff */
[----:B------:R-:W-:Y:S06]  /*9a3a0*/  BAR.SYNC.DEFER_BLOCKING 0x0 ;  /* 0x0000000000007b1d */ /* 0x000fec0000010000 */
[----:B---3--:R-:W3:Y:S01]  /*9a3b0*/  LDL.LU R9, [R1+0x2f08] ;  /* 0x002f080001097983 */ /* 0x008ee20000300800 */
[----:B--2---:R-:W-:Y:S01]  /*9a3c0*/  IMAD R7, R17, UR76, RZ ;  /* 0x0000004c11077c24 */ /* 0x004fe2000f8e02ff */
[----:B------:R-:W2:Y:S04]  /*9a3d0*/  LDCU UR76, c[0x0][0x3b8] ;  /* 0x00007700ff4c77ac */ /* 0x000ea80008000800 */
[----:B------:R-:W-:-:S02]  /*9a3e0*/  SHF.R.S32.HI R6, RZ, 0x1f, R7 ;  /* 0x0000001fff067819 */ /* 0x000fc40000011407 */
[----:B------:R-:W-:-:S05]  /*9a3f0*/  IADD3 R12, P2, PT, R7, R4, RZ ;  /* 0x00000004070c7210 */ /* 0x000fca0007f5e0ff */
[----:B------:R-:W-:Y:S01]  /*9a400*/  IMAD.X R13, R6, 0x1, R26, P2 ;  /* 0x00000001060d7824 */ /* 0x000fe200010e061a */
[----:B------:R-:W-:-:S04]  /*9a410*/  IADD3 R14, P1, PT, R7, R3, RZ ;  /* 0x00000003070e7210 */ /* 0x000fc80007f3e0ff */
[----:B------:R1:W-:Y:S01]  /*9a420*/  STL.64 [R1+0xf60], R12 ;  /* 0x000f600c01007387 */ /* 0x0003e20000100a00 */
[C---:B------:R-:W-:Y:S02]  /*9a430*/  IMAD.X R15, R6.reuse, 0x1, R20, P1 ;  /* 0x00000001060f7824 */ /* 0x040fe400008e0614 */
[C---:B0-----:R-:W-:Y:S01]  /*9a440*/  VIADD R11, R7.reuse, UR5 ;  /* 0x00000005070b7c36 */ /* 0x041fe20008000000 */
[----:B------:R-:W0:Y:S01]  /*9a450*/  LDCU UR5, c[0x0][0x3b8] ;  /* 0x00007700ff0577ac */ /* 0x000e220008000800 */
[----:B-1----:R-:W-:Y:S01]  /*9a460*/  IADD3 R12, P2, PT, R7, R21, RZ ;  /* 0x00000015070c7210 */ /* 0x002fe20007f5e0ff */
[----:B------:R1:W-:Y:S04]  /*9a470*/  STL.64 [R1+0xf58], R14 ;  /* 0x000f580e01007387 */ /* 0x0003e80000100a00 */
[----:B------:R-:W-:-:S05]  /*9a480*/  IMAD.X R13, R6, 0x1, R23, P2 ;  /* 0x00000001060d7824 */ /* 0x000fca00010e0617 */
[----:B------:R0:W-:Y:S01]  /*9a490*/  STL.64 [R1+0xf50], R12 ;  /* 0x000f500c01007387 */ /* 0x0001e20000100a00 */
[----:B-1----:R-:W-:Y:S02]  /*9a4a0*/  IADD3 R14, P1, PT, R7, R22, RZ ;  /* 0x00000016070e7210 */ /* 0x002fe40007f3e0ff */
[----:B------:R-:W-:-:S03]  /*9a4b0*/  SHF.R.S32.HI R7, RZ, 0x1f, R11 ;  /* 0x0000001fff077819 */ /* 0x000fc6000001140b */
[----:B------:R-:W-:Y:S01]  /*9a4c0*/  IMAD.X R15, R6, 0x1, R24, P1 ;  /* 0x00000001060f7824 */ /* 0x000fe200008e0618 */
[----:B0-----:R-:W-:Y:S01]  /*9a4d0*/  IADD3 R12, P2, PT, R11, R4, RZ ;  /* 0x000000040b0c7210 */ /* 0x001fe20007f5e0ff */
[----:B------:R-:W-:Y:S04]  /*9a4e0*/  STL.64 [R1+0x2ef8], R16 ;  /* 0x002ef81001007387 */ /* 0x000fe80000100a00 */
[----:B------:R-:W-:Y:S01]  /*9a4f0*/  IMAD.X R13, R7, 0x1, R26, P2 ;  /* 0x00000001070d7824 */ /* 0x000fe200010e061a */
[----:B------:R0:W-:Y:S04]  /*9a500*/  STL.64 [R1+0xf38], R14 ;  /* 0x000f380e01007387 */ /* 0x0001e80000100a00 */
[----:B------:R1:W-:Y:S01]  /*9a510*/  STL.64 [R1+0xf30], R12 ;  /* 0x000f300c01007387 */ /* 0x0003e20000100a00 */
[C---:B------:R-:W-:Y:S01]  /*9a520*/  VIADD R10, R11.reuse, UR6 ;  /* 0x000000060b0a7c36 */ /* 0x040fe20008000000 */
[----:B------:R-:W2:Y:S01]  /*9a530*/  LDCU UR6, c[0x0][0x3b8] ;  /* 0x00007700ff0677ac */ /* 0x000ea20008000800 */
[----:B0-----:R-:W-:-:S02]  /*9a540*/  IADD3 R14, P1, PT, R11, R3, RZ ;  /* 0x000000030b0e7210 */ /* 0x001fc40007f3e0ff */
[----:B-1----:R-:W-:-:S03]  /*9a550*/  IADD3 R12, P2, PT, R11, R21, RZ ;  /* 0x000000150b0c7210 */ /* 0x002fc60007f5e0ff */
[C---:B------:R-:W-:Y:S02]  /*9a560*/  IMAD.X R15, R7.reuse, 0x1, R20, P1 ;  /* 0x00000001070f7824 */ /* 0x040fe400008e0614 */
[----:B------:R-:W-:-:S03]  /*9a570*/  IMAD.X R13, R7, 0x1, R23, P2 ;  /* 0x00000001070d7824 */ /* 0x000fc600010e0617 */
[----:B------:R0:W-:Y:S01]  /*9a580*/  STL.64 [R1+0xf18], R14 ;  /* 0x000f180e01007387 */ /* 0x0001e20000100a00 */
[----:B------:R-:W-:-:S03]  /*9a590*/  SHF.R.S32.HI R8, RZ, 0x1f, R10 ;  /* 0x0000001fff087819 */ /* 0x000fc6000001140a */
[----:B------:R1:W-:Y:S01]  /*9a5a0*/  STL.64 [R1+0xf10], R12 ;  /* 0x000f100c01007387 */ /* 0x0003e20000100a00 */
[----:B0-----:R-:W-:Y:S02]  /*9a5b0*/  IADD3 R14, P1, PT, R11, R22, RZ ;  /* 0x000000160b0e7210 */ /* 0x001fe40007f3e0ff */
[----:B-1----:R-:W-:-:S03]  /*9a5c0*/  IADD3 R12, P2, PT, R10, R4, RZ ;  /* 0x000000040a0c7210 */ /* 0x002fc60007f5e0ff */
[----:B------:R-:W-:Y:S02]  /*9a5d0*/  IMAD.X R15, R7, 0x1, R24, P1 ;  /* 0x00000001070f7824 */ /* 0x000fe400008e0618 */
[----:B------:R-:W-:-:S03]  /*9a5e0*/  IMAD.X R13, R8, 0x1, R26, P2 ;  /* 0x00000001080d7824 */ /* 0x000fc600010e061a */
[----:B------:R0:W-:Y:S04]  /*9a5f0*/  STL.64 [R1+0xef8], R14 ;  /* 0x000ef80e01007387 */ /* 0x0001e80000100a00 */
[----:B------:R1:W-:Y:S01]  /*9a600*/  STL.64 [R1+0xef0], R12 ;  /* 0x000ef00c01007387 */ /* 0x0003e20000100a00 */
[C---:B------:R-:W-:Y:S01]  /*9a610*/  VIADD R6, R10.reuse, UR7 ;  /* 0x000000070a067c36 */ /* 0x040fe20008000000 */
[----:B------:R-:W2:Y:S01]  /*9a620*/  LDCU UR7, c[0x0][0x3b8] ;  /* 0x00007700ff0777ac */ /* 0x000ea20008000800 */
[C---:B0-----:R-:W-:Y:S02]  /*9a630*/  IADD3 R14, P1, PT, R10.reuse, R3, RZ ;  /* 0x000000030a0e7210 */ /* 0x041fe40007f3e0ff */
[----:B-1----:R-:W-:-:S03]  /*9a640*/  IADD3 R12, P2, PT, R10, R21, RZ ;  /* 0x000000150a0c7210 */ /* 0x002fc60007f5e0ff */
[----:B------:R-:W-:Y:S01]  /*9a650*/  IMAD.X R15, R8, 0x1, R20, P1 ;  /* 0x00000001080f7824 */ /* 0x000fe200008e0614 */
[----:B------:R-:W-:Y:S01]  /*9a660*/  IADD3 R10, P1, PT, R10, R22, RZ ;  /* 0x000000160a0a7210 */ /* 0x000fe20007f3e0ff */
[----:B------:R-:W-:-:S03]  /*9a670*/  IMAD.X R13, R8, 0x1, R23, P2 ;  /* 0x00000001080d7824 */ /* 0x000fc600010e0617 */
[----:B------:R0:W-:Y:S01]  /*9a680*/  STL.64 [R1+0xed8], R14 ;  /* 0x000ed80e01007387 */ /* 0x0001e20000100a00 */
[----:B------:R-:W-:-:S03]  /*9a690*/  IMAD.X R11, R8, 0x1, R24, P1 ;  /* 0x00000001080b7824 */ /* 0x000fc600008e0618 */
[----:B------:R1:W-:Y:S04]  /*9a6a0*/  STL.64 [R1+0xed0], R12 ;  /* 0x000ed00c01007387 */ /* 0x0003e80000100a00 */
[----:B------:R2:W-:Y:S01]  /*9a6b0*/  STL.64 [R1+0xec8], R10 ;  /* 0x000ec80a01007387 */ /* 0x0005e20000100a00 */
[----:B0-----:R-:W-:Y:S02]  /*9a6c0*/  SHF.R.S32.HI R14, RZ, 0x1f, R6 ;  /* 0x0000001fff0e7819 */ /* 0x001fe40000011406 */
[C---:B-1----:R-:W-:Y:S02]  /*9a6d0*/  IADD3 R12, P2, PT, R6.reuse, R4, RZ ;  /* 0x00000004060c7210 */ /* 0x042fe40007f5e0ff */
[----:B--2---:R-:W-:-:S03]  /*9a6e0*/  IADD3 R10, P1, PT, R6, R3, RZ ;  /* 0x00000003060a7210 */ /* 0x004fc60007f3e0ff */
[C---:B------:R-:W-:Y:S02]  /*9a6f0*/  IMAD.X R13, R14.reuse, 0x1, R26, P2 ;  /* 0x000000010e0d7824 */ /* 0x040fe400010e061a */
[----:B------:R-:W-:-:S03]  /*9a700*/  IMAD.X R11, R14, 0x1, R20, P1 ;  /* 0x000000010e0b7824 */ /* 0x000fc600008e0614 */
[----:B------:R0:W-:Y:S04]  /*9a710*/  STL.64 [R1+0xec0], R12 ;  /* 0x000ec00c01007387 */ /* 0x0001e80000100a00 */
[----:B------:R1:W-:Y:S01]  /*9a720*/  STL.64 [R1+0xe98], R10 ;  /* 0x000e980a01007387 */ /* 0x0003e20000100a00 */
[C---:B------:R-:W-:Y:S01]  /*9a730*/  VIADD R7, R6.reuse, UR8 ;  /* 0x0000000806077c36 */ /* 0x040fe20008000000 */
[----:B------:R-:W2:Y:S01]  /*9a740*/  LDCU UR8, c[0x0][0x3b8] ;  /* 0x00007700ff0877ac */ /* 0x000ea20008000800 */
[C---:B0-----:R-:W-:Y:S02]  /*9a750*/  IADD3 R12, P2, PT, R6.reuse, R21, RZ ;  /* 0x00000015060c7210 */ /* 0x041fe40007f5e0ff */
[----:B-1----:R-:W-:-:S03]  /*9a760*/  IADD3 R10, P1, PT, R6, R22, RZ ;  /* 0x00000016060a7210 */ /* 0x002fc60007f3e0ff */
[C---:B------:R-:W-:Y:S02]  /*9a770*/  IMAD.X R13, R14.reuse, 0x1, R23, P2 ;  /* 0x000000010e0d7824 */ /* 0x040fe400010e0617 */
[----:B------:R-:W-:Y:S01]  /*9a780*/  IMAD.X R11, R14, 0x1, R24, P1 ;  /* 0x000000010e0b7824 */ /* 0x000fe200008e0618 */
[----:B------:R-:W-:Y:S02]  /*9a790*/  SHF.R.S32.HI R8, RZ, 0x1f, R7 ;  /* 0x0000001fff087819 */ /* 0x000fe40000011407 */
[----:B------:R0:W-:Y:S04]  /*9a7a0*/  STL.64 [R1+0xe90], R12 ;  /* 0x000e900c01007387 */ /* 0x0001e80000100a00 */
[----:B------:R1:W-:Y:S01]  /*9a7b0*/  STL.64 [R1+0xe78], R10 ;  /* 0x000e780a01007387 */ /* 0x0003e20000100a00 */
[----:B0-----:R-:W-:-:S02]  /*9a7c0*/  IADD3 R12, P2, PT, R7, R4, RZ ;  /* 0x00000004070c7210 */ /* 0x001fc40007f5e0ff */
[----:B-1----:R-:W-:-:S03]  /*9a7d0*/  IADD3 R10, P1, PT, R7, R3, RZ ;  /* 0x00000003070a7210 */ /* 0x002fc60007f3e0ff */
        /* <DEDUP_REMOVED lines=739> */
[C---:B------:R-:W-:Y:S02]  /*9d610*/  VIADD R7, R6.reuse, UR71 ;  /* 0x0000004706077c36 */ /* 0x040fe40008000000 */
[----:B---3--:R-:W-:Y:S01]  /*9d620*/  IMAD.MOV.U32 R29, RZ, RZ, R9 ;  /* 0x000000ffff1d7224 */ /* 0x008fe200078e0009 */
[----:B------:R-:W3:Y:S01]  /*9d630*/  LDCU UR71, c[0x0][0x3b8] ;  /* 0x00007700ff4777ac */ /* 0x000ee20008000800 */
        /* <DEDUP_REMOVED lines=88> */
[C---:B----4-:R-:W-:Y:S01]  /*9dbc0*/  VIADD R7, R6.reuse, UR47 ;  /* 0x0000002f06077c36 */ /* 0x050fe20008000000 */
[----:B------:R-:W4:Y:S01]  /*9dbd0*/  LDCU UR47, c[0x0][0x3b8] ;  /* 0x00007700ff2f77ac */ /* 0x000f220008000800 */
        /* <DEDUP_REMOVED lines=132> */
[----:B------:R-:W2:Y:S01]  /*9e420*/  LDCU.64 UR6, c[0x0][0x398] ;  /* 0x00007300ff0677ac */ /* 0x000ea20008000a00 */
        /* <DEDUP_REMOVED lines=13> */
[C---:B--2---:R-:W-:Y:S01]  /*9e500*/  VIADD R8, R7.reuse, UR8 ;  /* 0x0000000807087c36 */ /* 0x044fe20008000000 */
        /* <DEDUP_REMOVED lines=603> */
[----:B------:R-:W-:Y:S01]  /*a0ac0*/  IMAD.X R13, R8, 0x1, R26, P2 ;  /* 0x00000001080d7824 */ /* 0x000fe200010e061a */
[----:B------:R-:W-:Y:S01]  /*a0ad0*/  IADD3 R14, P2, PT, R6, R21, RZ ;  /* 0x00000015060e7210 */ /* 0x000fe20007f5e0ff */
[----:B------:R-:W-:Y:S02]  /*a0ae0*/  IMAD.X R11, R8, 0x1, R20, P1 ;  /* 0x00000001080b7824 */ /* 0x000fe400008e0614 */
[----:B------:R-:W-:Y:S02]  /*a0af0*/  VIADD R7, R6, UR62 ;  /* 0x0000003e06077c36 */ /* 0x000fe40008000000 */
[----:B------:R-:W-:Y:S01]  /*a0b00*/  IMAD.X R15, R8, 0x1, R23, P2 ;  /* 0x00000001080f7824 */ /* 0x000fe200010e0617 */
[----:B------:R0:W-:Y:S01]  /*a0b10*/  STL.64 [R1+0x1000], R12 ;  /* 0x0010000c01007387 */ /* 0x0001e20000100a00 */
[----:B------:R-:W-:-:S03]  /*a0b20*/  IADD3 R16, P1, PT, R6, R22, RZ ;  /* 0x0000001606107210 */ /* 0x000fc60007f3e0ff */
[----:B------:R-:W-:Y:S01]  /*a0b30*/  STL.64 [R1+0xff8], R10 ;  /* 0x000ff80a01007387 */ /* 0x000fe20000100a00 */
[----:B------:R-:W1:Y:S03]  /*a0b40*/  LDCU UR62, c[0x0][0x398] ;  /* 0x00007300ff3e77ac */ /* 0x000e660008000800 */
[----:B------:R2:W-:Y:S01]  /*a0b50*/  STL.64 [R1+0x1010], R14 ;  /* 0x0010100e01007387 */ /* 0x0005e20000100a00 */
[----:B------:R-:W-:Y:S01]  /*a0b60*/  IMAD.X R17, R8, 0x1, R24, P1 ;  /* 0x0000000108117824 */ /* 0x000fe200008e0618 */
[----:B0-----:R-:W-:Y:S02]  /*a0b70*/  SHF.R.S32.HI R12, RZ, 0x1f, R7 ;  /* 0x0000001fff0c7819 */ /* 0x001fe40000011407 */
[C---:B--2---:R-:W-:Y:S01]  /*a0b80*/  IADD3 R14, P2, PT, R7.reuse, R4, RZ ;  /* 0x00000004070e7210 */ /* 0x044fe20007f5e0ff */
[----:B------:R-:W-:Y:S01]  /*a0b90*/  VIADD R10, R7, UR63 ;  /* 0x0000003f070a7c36 */ /* 0x000fe20008000000 */
[----:B------:R0:W-:Y:S01]  /*a0ba0*/  STL.64 [R1+0x1008], R16 ;  /* 0x0010081001007387 */ /* 0x0001e20000100a00 */
[----:B------:R-:W2:Y:S02]  /*a0bb0*/  LDCU UR63, c[0x0][0x398] ;  /* 0x00007300ff3f77ac */ /* 0x000ea40008000800 */
[----:B------:R-:W-:-:S02]  /*a0bc0*/  IMAD.X R15, R12, 0x1, R26, P2 ;  /* 0x000000010c0f7824 */ /* 0x000fc400010e061a */
[----:B------:R-:W-:Y:S01]  /*a0bd0*/  VIADD R6, R10, UR64 ;  /* 0x000000400a067c36 */ /* 0x000fe20008000000 */
[----:B------:R-:W1:Y:S02]  /*a0be0*/  LDCU UR64, c[0x0][0x398] ;  /* 0x00007300ff4077ac */ /* 0x000e640008000800 */
[----:B------:R2:W-:Y:S01]  /*a0bf0*/  STL.64 [R1+0x1018], R14 ;  /* 0x0010180e01007387 */ /* 0x0005e20000100a00 */
[C---:B0-----:R-:W-:Y:S01]  /*a0c00*/  IADD3 R16, P1, PT, R7.reuse, R3, RZ ;  /* 0x0000000307107210 */ /* 0x041fe20007f3e0ff */
[----:B------:R-:W-:Y:S01]  /*a0c10*/  VIADD R8, R6, UR65 ;  /* 0x0000004106087c36 */ /* 0x000fe20008000000 */
[----:B------:R-:W0:Y:S03]  /*a0c20*/  LDCU UR65, c[0x0][0x398] ;  /* 0x00007300ff4177ac */ /* 0x000e260008000800 */
[----:B------:R-:W-:Y:S01]  /*a0c30*/  IMAD.X R17, R12, 0x1, R20, P1 ;  /* 0x000000010c117824 */ /* 0x000fe200008e0614 */
[----:B--2---:R-:W-:-:S04]  /*a0c40*/  IADD3 R14, P2, PT, R7, R21, RZ ;  /* 0x00000015070e7210 */ /* 0x004fc80007f5e0ff */
[----:B------:R2:W-:Y:S01]  /*a0c50*/  STL.64 [R1+0x1020], R16 ;  /* 0x0010201001007387 */ /* 0x0005e20000100a00 */
[----:B------:R-:W-:-:S03]  /*a0c60*/  IMAD.X R15, R12, 0x1, R23, P2 ;  /* 0x000000010c0f7824 */ /* 0x000fc600010e0617 */
[----:B------:R-:W-:Y:S04]  /*a0c70*/  STL [R1+0x2f04], R8 ;  /* 0x002f040801007387 */ /* 0x000fe80000100800 */
[----:B------:R0:W-:Y:S01]  /*a0c80*/  STL.64 [R1+0x1028], R14 ;  /* 0x0010280e01007387 */ /* 0x0001e20000100a00 */
[----:B--2---:R-:W-:Y:S02]  /*a0c90*/  IADD3 R16, P1, PT, R7, R22, RZ ;  /* 0x0000001607107210 */ /* 0x004fe40007f3e0ff */
[----:B------:R-:W-:Y:S01]  /*a0ca0*/  SHF.R.S32.HI R7, RZ, 0x1f, R10 ;  /* 0x0000001fff077819 */ /* 0x000fe2000001140a */
[----:B------:R-:W-:Y:S01]  /*a0cb0*/  VIADD R11, R8, UR66 ;  /* 0x00000042080b7c36 */ /* 0x000fe20008000000 */
[----:B------:R-:W2:Y:S01]  /*a0cc0*/  LDCU UR66, c[0x0][0x398] ;  /* 0x00007300ff4277ac */ /* 0x000ea20008000800 */
[----:B0-----:R-:W-:Y:S01]  /*a0cd0*/  IADD3 R14, P2, PT, R10, R4, RZ ;  /* 0x000000040a0e7210 */ /* 0x001fe20007f5e0ff */
[----:B------:R-:W-:-:S04]  /*a0ce0*/  IMAD.X R17, R12, 0x1, R24, P1 ;  /* 0x000000010c117824 */ /* 0x000fc800008e0618 */
[----:B------:R-:W-:Y:S02]  /*a0cf0*/  IMAD.X R15, R7, 0x1, R26, P2 ;  /* 0x00000001070f7824 */ /* 0x000fe400010e061a */
[----:B------:R-:W-:Y:S01]  /*a0d00*/  VIADD R13, R11, UR67 ;  /* 0x000000430b0d7c36 */ /* 0x000fe20008000000 */
[----:B------:R0:W-:Y:S04]  /*a0d10*/  STL.64 [R1+0x1030], R16 ;  /* 0x0010301001007387 */ /* 0x0001e80000100a00 */
[----:B------:R1:W-:Y:S01]  /*a0d20*/  STL.64 [R1+0x1040], R14 ;  /* 0x0010400e01007387 */ /* 0x0003e20000100a00 */
[----:B------:R-:W-:Y:S01]  /*a0d30*/  VIADD R18, R13, UR68 ;  /* 0x000000440d127c36 */ /* 0x000fe20008000000 */
[----:B------:R-:W-:Y:S01]  /*a0d40*/  SHF.R.S32.HI R19, RZ, 0x1f, R11 ;  /* 0x0000001fff137819 */ /* 0x000fe2000001140b */
[----:B------:R-:W2:Y:S01]  /*a0d50*/  LDCU UR67, c[0x0][0x398] ;  /* 0x00007300ff4377ac */ /* 0x000ea20008000800 */
[----:B------:R-:W2:Y:S01]  /*a0d60*/  LDCU UR68, c[0x0][0x398] ;  /* 0x00007300ff4477ac */ /* 0x000ea20008000800 */
[----:B0-----:R-:W-:-:S02]  /*a0d70*/  IADD3 R16, P1, PT, R10, R3, RZ ;  /* 0x000000030a107210 */ /* 0x001fc40007f3e0ff */
[----:B-1----:R-:W-:Y:S01]  /*a0d80*/  IADD3 R14, P2, PT, R10, R21, RZ ;  /* 0x000000150a0e7210 */ /* 0x002fe20007f5e0ff */
[----:B------:R-:W-:Y:S01]  /*a0d90*/  VIADD R28, R18, UR69 ;  /* 0x00000045121c7c36 */ /* 0x000fe20008000000 */
[----:B------:R-:W0:Y:S01]  /*a0da0*/  LDCU UR69, c[0x0][0x398] ;  /* 0x00007300ff4577ac */ /* 0x000e220008000800 */
[C---:B------:R-:W-:Y:S02]  /*a0db0*/  IMAD.X R17, R7.reuse, 0x1, R20, P1 ;  /* 0x0000000107117824 */ /* 0x040fe400008e0614 */
[----:B------:R-:W-:Y:S01]  /*a0dc0*/  IMAD.X R15, R7, 0x1, R23, P2 ;  /* 0x00000001070f7824 */ /* 0x000fe200010e0617 */
[----:B------:R-:W-:Y:S02]  /*a0dd0*/  IADD3 R8, P2, PT, R6, R4, RZ ;  /* 0x0000000406087210 */ /* 0x000fe40007f5e0ff */
[----:B------:R-:W-:Y:S04]  /*a0de0*/  STL.64 [R1+0x1048], R16 ;  /* 0x0010481001007387 */ /* 0x000fe80000100a00 */
[----:B------:R1:W-:Y:S04]  /*a0df0*/  STL.64 [R1+0x1058], R14 ;  /* 0x0010580e01007387 */ /* 0x0003e80000100a00 */
[----:B------:R0:W-:Y:S04]  /*a0e00*/  STL [R1+0x2f00], R28 ;  /* 0x002f001c01007387 */ /* 0x0001e80000100800 */
[----:B------:R2:W-:Y:S01]  /*a0e10*/  STL [R1+0x1068], R8 ;  /* 0x0010680801007387 */ /* 0x0005e20000100800 */
[----:B-1----:R-:W-:-:S02]  /*a0e20*/  VIADD R15, R28, UR70 ;  /* 0x000000461c0f7c36 */ /* 0x002fc40008000000 */
[----:B0-----:R-:W-:Y:S01]  /*a0e30*/  IMAD.MOV.U32 R28, RZ, RZ, R8 ;  /* 0x000000ffff1c7224 */ /* 0x001fe200078e0008 */
[----:B------:R-:W-:Y:S01]  /*a0e40*/  IADD3 R16, P1, PT, R10, R22, RZ ;  /* 0x000000160a107210 */ /* 0x000fe20007f3e0ff */
[----:B--2---:R-:W2:Y:S01]  /*a0e50*/  LDL.LU R8, [R1+0x2f04] ;  /* 0x002f040001087983 */ /* 0x004ea20000300800 */
[----:B------:R-:W0:Y:S03]  /*a0e60*/  LDCU UR70, c[0x0][0x398] ;  /* 0x00007300ff4677ac */ /* 0x000e260008000800 */
[----:B------:R-:W-:Y:S01]  /*a0e70*/  IMAD.X R17, R7, 0x1, R24, P1 ;  /* 0x0000000107117824 */ /* 0x000fe200008e0618 */
[----:B------:R-:W-:-:S04]  /*a0e80*/  SHF.R.S32.HI R10, RZ, 0x1f, R6 ;  /* 0x0000001fff0a7819 */ /* 0x000fc80000011406 */
[----:B------:R1:W-:Y:S01]  /*a0e90*/  STL.64 [R1+0x1050], R16 ;  /* 0x0010501001007387 */ /* 0x0003e20000100a00 */
[----:B------:R-:W-:Y:S01]  /*a0ea0*/  IMAD.X R29, R10, 0x1, R26, P2 ;  /* 0x000000010a1d7824 */ /* 0x000fe200010e061a */
[C---:B------:R-:W-:Y:S02]  /*a0eb0*/  IADD3 R28, P2, PT, R6.reuse, R21, RZ ;  /* 0x00000015061c7210 */ /* 0x040fe40007f5e0ff */
[----:B-1----:R-:W-:Y:S02]  /*a0ec0*/  IADD3 R16, P1, PT, R6, R3, RZ ;  /* 0x0000000306107210 */ /* 0x002fe40007f3e0ff */
[----:B------:R1:W-:Y:S03]  /*a0ed0*/  STL [R1+0x106c], R29 ;  /* 0x00106c1d01007387 */ /* 0x0003e60000100800 */
[----:B------:R-:W-:-:S05]  /*a0ee0*/  IMAD.X R17, R10, 0x1, R20, P1 ;  /* 0x000000010a117824 */ /* 0x000fca00008e0614 */
[----:B------:R0:W-:Y:S01]  /*a0ef0*/  STL.64 [R1+0x1060], R16 ;  /* 0x0010601001007387 */ /* 0x0001e20000100a00 */
[----:B-1----:R-:W-:Y:S01]  /*a0f00*/  IMAD.X R29, R10, 0x1, R23, P2 ;  /* 0x000000010a1d7824 */ /* 0x002fe200010e0617 */
[----:B0-----:R-:W-:-:S04]  /*a0f10*/  IADD3 R16, P1, PT, R6, R22, RZ ;  /* 0x0000001606107210 */ /* 0x001fc80007f3e0ff */
[----:B------:R0:W-:Y:S01]  /*a0f20*/  STL.64 [R1+0x1078], R28 ;  /* 0x0010781c01007387 */ /* 0x0001e20000100a00 */
[----:B------:R-:W-:-:S05]  /*a0f30*/  IMAD.X R17, R10, 0x1, R24, P1 ;  /* 0x000000010a117824 */ /* 0x000fca00008e0618 */
[----:B------:R1:W-:Y:S01]  /*a0f40*/  STL.64 [R1+0x1070], R16 ;  /* 0x0010701001007387 */ /* 0x0003e20000100a00 */
[----:B---3--:R-:W-:Y:S01]  /*a0f50*/  VIADD R12, R15, UR71 ;  /* 0x000000470f0c7c36 */ /* 0x008fe20008000000 */
[----:B------:R-:W3:Y:S03]  /*a0f60*/  LDCU UR71, c[0x0][0x398] ;  /* 0x00007300ff4777ac */ /* 0x000ee60008000800 */
[----:B------:R-:W-:Y:S01]  /*a0f70*/  VIADD R7, R12, UR72 ;  /* 0x000000480c077c36 */ /* 0x000fe20008000000 */
[----:B------:R-:W0:Y:S03]  /*a0f80*/  LDCU UR72, c[0x0][0x398] ;  /* 0x00007300ff4877ac */ /* 0x000e260008000800 */
[----:B------:R-:W-:Y:S01]  /*a0f90*/  VIADD R9, R7, UR73 ;  /* 0x0000004907097c36 */ /* 0x000fe20008000000 */
[----:B------:R-:W0:Y:S03]  /*a0fa0*/  LDCU UR73, c[0x0][0x398] ;  /* 0x00007300ff4977ac */ /* 0x000e260008000800 */
[----:B------:R-:W-:Y:S01]  /*a0fb0*/  VIADD R10, R9, UR74 ;  /* 0x0000004a090a7c36 */ /* 0x000fe20008000000 */
[----:B------:R-:W0:Y:S01]  /*a0fc0*/  LDCU UR74, c[0x0][0x398] ;  /* 0x00007300ff4a77ac */ /* 0x000e220008000800 */
[----:B--2---:R-:W-:-:S02]  /*a0fd0*/  SHF.R.S32.HI R6, RZ, 0x1f, R8 ;  /* 0x0000001fff067819 */ /* 0x004fc40000011408 */
[C---:B0-----:R-:W-:Y:S02]  /*a0fe0*/  IADD3 R28, P2, PT, R8.reuse, R4, RZ ;  /* 0x00000004081c7210 */ /* 0x041fe40007f5e0ff */
[----:B-1----:R-:W-:-:S03]  /*a0ff0*/  IADD3 R16, P1, PT, R8, R3, RZ ;  /* 0x0000000308107210 */ /* 0x002fc60007f3e0ff */
[C---:B------:R-:W-:Y:S02]  /*a1000*/  IMAD.X R29, R6.reuse, 0x1, R26, P2 ;  /* 0x00000001061d7824 */ /* 0x040fe400010e061a */
[----:B------:R-:W-:-:S03]  /*a1010*/  IMAD.X R17, R6, 0x1, R20, P1 ;  /* 0x0000000106117824 */ /* 0x000fc600008e0614 */
[----:B------:R0:W-:Y:S04]  /*a1020*/  STL.64 [R1+0x1088], R28 ;  /* 0x0010881c01007387 */ /* 0x0001e80000100a00 */
[----:B------:R1:W-:Y:S01]  /*a1030*/  STL.64 [R1+0x1080], R16 ;  /* 0x0010801001007387 */ /* 0x0003e20000100a00 */
[C---:B0-----:R-:W-:Y:S02]  /*a1040*/  IADD3 R28, P2, PT, R8.reuse, R21, RZ ;  /* 0x00000015081c7210 */ /* 0x041fe40007f5e0ff */
[----:B-1----:R-:W-:-:S03]  /*a1050*/  IADD3 R16, P1, PT, R8, R22, RZ ;  /* 0x0000001608107210 */ /* 0x002fc60007f3e0ff */
[C---:B------:R-:W-:Y:S02]  /*a1060*/  IMAD.X R29, R6.reuse, 0x1, R23, P2 ;  /* 0x00000001061d7824 */ /* 0x040fe400010e0617 */
[----:B------:R-:W-:-:S03]  /*a1070*/  IMAD.X R17, R6, 0x1, R24, P1 ;  /* 0x0000000106117824 */ /* 0x000fc600008e0618 */
[----:B------:R-:W-:Y:S04]  /*a1080*/  STL.64 [R1+0x10a8], R28 ;  /* 0x0010a81c01007387 */ /* 0x000fe80000100a00 */
[----:B------:R0:W-:Y:S01]  /*a1090*/  STL.64 [R1+0x10a0], R16 ;  /* 0x0010a01001007387 */ /* 0x0001e20000100a00 */
[----:B------:R-:W-:Y:S01]  /*a10a0*/  VIADD R8, R10, UR75 ;  /* 0x0000004b0a087c36 */ /* 0x000fe20008000000 */
[----:B------:R-:W1:Y:S01]  /*a10b0*/  LDCU UR75, c[0x0][0x398] ;  /* 0x00007300ff4b77ac */ /* 0x000e620008000800 */
[C---:B0-----:R-:W-:Y:S02]  /*a10c0*/  IADD3 R16, P1, PT, R11.reuse, R4, RZ ;  /* 0x000000040b107210 */ /* 0x041fe40007f3e0ff */
[----:B------:R-:W-:Y:S01]  /*a10d0*/  VIADD R14, R8, UR46 ;  /* 0x0000002e080e7c36 */ /* 0x000fe20008000000 */
[----:B------:R-:W-:Y:S01]  /*a10e0*/  IADD3 R28, P2, PT, R11, R3, RZ ;  /* 0x000000030b1c7210 */ /* 0x000fe20007f5e0ff */
[----:B------:R-:W0:Y:S01]  /*a10f0*/  LDCU UR46, c[0x0][0x398] ;  /* 0x00007300ff2e77ac */ /* 0x000e220008000800 */
[----:B------:R-:W-:-:S02]  /*a1100*/  IMAD.X R17, R19, 0x1, R26, P1 ;  /* 0x0000000113117824 */ /* 0x000fc400008e061a */
[----:B----4-:R-:W-:Y:S02]  /*a1110*/  VIADD R27, R14, UR47 ;  /* 0x0000002f0e1b7c36 */ /* 0x010fe40008000000 */
[----:B------:R-:W-:Y:S01]  /*a1120*/  IMAD.X R29, R19, 0x1, R20, P2 ;  /* 0x00000001131d7824 */ /* 0x000fe200010e0614 */
[----:B------:R-:W2:Y:S01]  /*a1130*/  LDCU UR47, c[0x0][0x398] ;  /* 0x00007300ff2f77ac */ /* 0x000ea20008000800 */
[----:B------:R4:W-:Y:S01]  /*a1140*/  STL.64 [R1+0x1098], R16 ;  /* 0x0010981001007387 */ /* 0x0009e20000100a00 */
[----:B------:R-:W-:-:S03]  /*a1150*/  VIADD R6, R27, UR4 ;  /* 0x000000041b067c36 */ /* 0x000fc60008000000 */
[----:B------:R0:W-:Y:S01]  /*a1160*/  STL.64 [R1+0x10b0], R28 ;  /* 0x0010b01c01007387 */ /* 0x0001e20000100a00 */
[----:B------:R-:W1:Y:S01]  /*a1170*/  LDCU.64 UR4, c[0x0][0x398] ;  /* 0x00007300ff0477ac */ /* 0x000e620008000a00 */
[----:B----4-:R-:W-:-:S05]  /*a1180*/  IADD3 R16, P1, PT, R11, R21, RZ ;  /* 0x000000150b107210 */ /* 0x010fca0007f3e0ff */
[----:B------:R-:W-:Y:S01]  /*a1190*/  IMAD.X R17, R19, 0x1, R23, P1 ;  /* 0x0000000113117824 */ /* 0x000fe200008e0617 */
[----:B0-----:R-:W-:Y:S02]  /*a11a0*/  IADD3 R28, P2, PT, R11, R22, RZ ;  /* 0x000000160b1c7210 */ /* 0x001fe40007f5e0ff */
[----:B------:R-:W-:Y:S02]  /*a11b0*/  SHF.R.S32.HI R11, RZ, 0x1f, R6 ;  /* 0x0000001fff0b7819 */ /* 0x000fe40000011406 */
[----:B------:R0:W-:Y:S01]  /*a11c0*/  STL.64 [R1+0x10c0], R16 ;  /* 0x0010c01001007387 */ /* 0x0001e20000100a00 */
[----:B------:R-:W-:Y:S01]  /*a11d0*/  IMAD.X R29, R19, 0x1, R24, P2 ;  /* 0x00000001131d7824 */ /* 0x000fe200010e0618 */
[----:B0-----:R-:W-:-:S05]  /*a11e0*/  IADD3 R16, P1, PT, R6, R4, RZ ;  /* 0x0000000406107210 */ /* 0x001fca0007f3e0ff */
[----:B------:R-:W-:Y:S01]  /*a11f0*/  IMAD.X R17, R11, 0x1, R26, P1 ;  /* 0x000000010b117824 */ /* 0x000fe200008e061a */
[----:B------:R-:W-:-:S04]  /*a1200*/  SHF.R.S32.HI R19, RZ, 0x1f, R13 ;  /* 0x0000001fff137819 */ /* 0x000fc8000001140d */
[----:B------:R0:W-:Y:S04]  /*a1210*/  STL.64 [R1+0x1200], R16 ;  /* 0x0012001001007387 */ /* 0x0001e80000100a00 */
[----:B------:R4:W-:Y:S01]  /*a1220*/  STL.64 [R1+0x10b8], R28 ;  /* 0x0010b81c01007387 */ /* 0x0009e20000100a00 */
[C---:B0-----:R-:W-:Y:S02]  /*a1230*/  IADD3 R16, P1, PT, R13.reuse, R4, RZ ;  /* 0x000000040d107210 */ /* 0x041fe40007f3e0ff */
[----:B----4-:R-:W-:-:S03]  /*a1240*/  IADD3 R28, P2, PT, R13, R3, RZ ;  /* 0x000000030d1c7210 */ /* 0x010fc60007f5e0ff */
[C---:B------:R-:W-:Y:S02]  /*a1250*/  IMAD.X R17, R19.reuse, 0x1, R26, P1 ;  /* 0x0000000113117824 */ /* 0x040fe400008e061a */
[----:B------:R-:W-:-:S03]  /*a1260*/  IMAD.X R29, R19, 0x1, R20, P2 ;  /* 0x00000001131d7824 */ /* 0x000fc600010e0614 */
[----:B------:R0:W-:Y:S04]  /*a1270*/  STL.64 [R1+0x10c8], R16 ;  /* 0x0010c81001007387 */ /* 0x0001e80000100a00 */
[----:B------:R4:W-:Y:S01]  /*a1280*/  STL.64 [R1+0x10d0], R28 ;  /* 0x0010d01c01007387 */ /* 0x0009e20000100a00 */
[C---:B0-----:R-:W-:Y:S02]  /*a1290*/  IADD3 R16, P1, PT, R13.reuse, R21, RZ ;  /* 0x000000150d107210 */ /* 0x041fe40007f3e0ff */
[----:B----4-:R-:W-:-:S03]  /*a12a0*/  IADD3 R28, P2, PT, R13, R22, RZ ;  /* 0x000000160d1c7210 */ /* 0x010fc60007f5e0ff */
[C---:B------:R-:W-:Y:S02]  /*a12b0*/  IMAD.X R17, R19.reuse, 0x1, R23, P1 ;  /* 0x0000000113117824 */ /* 0x040fe400008e0617 */
[----:B------:R-:W-:Y:S01]  /*a12c0*/  IMAD.X R29, R19, 0x1, R24, P2 ;  /* 0x00000001131d7824 */ /* 0x000fe200010e0618 */
[----:B------:R-:W-:Y:S02]  /*a12d0*/  SHF.R.S32.HI R13, RZ, 0x1f, R18 ;  /* 0x0000001fff0d7819 */ /* 0x000fe40000011412 */
[----:B------:R0:W-:Y:S04]  /*a12e0*/  STL.64 [R1+0x10e8], R16 ;  /* 0x0010e81001007387 */ /* 0x0001e80000100a00 */
[----:B------:R4:W-:Y:S01]  /*a12f0*/  STL.64 [R1+0x10e0], R28 ;  /* 0x0010e01c01007387 */ /* 0x0009e20000100a00 */
[----:B0-----:R-:W-:-:S02]  /*a1300*/  IADD3 R16, P1, PT, R18, R4, RZ ;  /* 0x0000000412107210 */ /* 0x001fc40007f3e0ff */
[----:B----4-:R-:W-:-:S03]  /*a1310*/  IADD3 R28, P2, PT, R18, R3, RZ ;  /* 0x00000003121c7210 */ /* 0x010fc60007f5e0ff */
[C---:B------:R-:W-:Y:S02]  /*a1320*/  IMAD.X R17, R13.reuse, 0x1, R26, P1 ;  /* 0x000000010d117824 */ /* 0x040fe400008e061a */
[----:B------:R-:W-:-:S03]  /*a1330*/  IMAD.X R29, R13, 0x1, R20, P2 ;  /* 0x000000010d1d7824 */ /* 0x000fc600010e0614 */
[----:B------:R-:W-:Y:S04]  /*a1340*/  STL.64 [R1+0x10f8], R16 ;  /* 0x0010f81001007387 */ /* 0x000fe80000100a00 */
[----:B------:R0:W-:Y:S04]  /*a1350*/  STL.64 [R1+0x10f0], R28 ;  /* 0x0010f01c01007387 */ /* 0x0001e80000100a00 */
[----:B0-----:R-:W4:Y:S01]  /*a1360*/  LDL.LU R28, [R1+0x2f00] ;  /* 0x002f0000011c7983 */ /* 0x001f220000300800 */
[----:B------:R-:W-:-:S05]  /*a1370*/  IADD3 R16, P1, PT, R18, R21, RZ ;  /* 0x0000001512107210 */ /* 0x000fca0007f3e0ff */
[----:B------:R-:W-:Y:S01]  /*a1380*/  IMAD.X R17, R13, 0x1, R23, P1 ;  /* 0x000000010d117824 */ /* 0x000fe200008e0617 */
[----:B------:R-:W-:-:S04]  /*a1390*/  IADD3 R18, P2, PT, R18, R22, RZ ;  /* 0x0000001612127210 */ /* 0x000fc80007f5e0ff */
[----:B------:R0:W-:Y:S01]  /*a13a0*/  STL.64 [R1+0x1110], R16 ;  /* 0x0011101001007387 */ /* 0x0001e20000100a00 */
[----:B------:R-:W-:Y:S01]  /*a13b0*/  IMAD.X R19, R13, 0x1, R24, P2 ;  /* 0x000000010d137824 */ /* 0x000fe200010e0618 */
[----:B0-----:R-:W-:-:S04]  /*a13c0*/  IADD3 R16, P1, PT, R6, R3, RZ ;  /* 0x0000000306107210 */ /* 0x001fc80007f3e0ff */
[----:B------:R0:W-:Y:S01]  /*a13d0*/  STL.64 [R1+0x1108], R18 ;  /* 0x0011081201007387 */ /* 0x0001e20000100a00 */
[----:B------:R-:W-:-:S05]  /*a13e0*/  IMAD.X R17, R11, 0x1, R20, P1 ;  /* 0x000000010b117824 */ /* 0x000fca00008e0614 */
[----:B------:R0:W-:Y:S01]  /*a13f0*/  STL.64 [R1+0x11f8], R16 ;  /* 0x0011f81001007387 */ /* 0x0001e20000100a00 */
[----:B----4-:R-:W-:Y:S02]  /*a1400*/  SHF.R.S32.HI R13, RZ, 0x1f, R28 ;  /* 0x0000001fff0d7819 */ /* 0x010fe4000001141c */
[C---:B0-----:R-:W-:Y:S02]  /*a1410*/  IADD3 R18, P1, PT, R28.reuse, R4, RZ ;  /* 0x000000041c127210 */ /* 0x041fe40007f3e0ff */
[----:B------:R-:W-:-:S03]  /*a1420*/  IADD3 R16, P2, PT, R28, R3, RZ ;  /* 0x000000031c107210 */ /* 0x000fc60007f5e0ff */
[C---:B------:R-:W-:Y:S02]  /*a1430*/  IMAD.X R19, R13.reuse, 0x1, R26, P1 ;  /* 0x000000010d137824 */ /* 0x040fe400008e061a */
[----:B------:R-:W-:-:S03]  /*a1440*/  IMAD.X R17, R13, 0x1, R20, P2 ;  /* 0x000000010d117824 */ /* 0x000fc600010e0614 */
[----:B------:R-:W-:Y:S04]  /*a1450*/  STL.64 [R1+0x1100], R18 ;  /* 0x0011001201007387 */ /* 0x000fe80000100a00 */
[----:B------:R0:W-:Y:S04]  /*a1460*/  STL.64 [R1+0x1120], R16 ;  /* 0x0011201001007387 */ /* 0x0001e80000100a00 */
[----:B0-----:R-:W4:Y:S01]  /*a1470*/  LDL.LU.64 R16, [R1+0x2ef8] ;  /* 0x002ef80001107983 */ /* 0x001f220000300a00 */
[----:B------:R-:W-:Y:S01]  /*a1480*/  IADD3 R18, P1, PT, R28, R21, RZ ;  /* 0x000000151c127210 */ /* 0x000fe20007f3e0ff */
[----:B------:R-:W-:-:S04]  /*a1490*/  IMAD.MOV.U32 R29, RZ, RZ, R13 ;  /* 0x000000ffff1d7224 */ /* 0x000fc800078e000d */
[C---:B------:R-:W-:Y:S01]  /*a14a0*/  IMAD.X R19, R29.reuse, 0x1, R23, P1 ;  /* 0x000000011d137824 */ /* 0x040fe200008e0617 */
[----:B------:R-:W-:Y:S02]  /*a14b0*/  IADD3 R28, P2, PT, R28, R22, RZ ;  /* 0x000000161c1c7210 */ /* 0x000fe40007f5e0ff */
[----:B------:R-:W-:Y:S02]  /*a14c0*/  SHF.R.S32.HI R13, RZ, 0x1f, R15 ;  /* 0x0000001fff0d7819 */ /* 0x000fe4000001140f */
[----:B------:R0:W-:Y:S01]  /*a14d0*/  STL.64 [R1+0x1130], R18 ;  /* 0x0011301201007387 */ /* 0x0001e20000100a00 */
[----:B------:R-:W-:Y:S01]  /*a14e0*/  IMAD.X R29, R29, 0x1, R24, P2 ;  /* 0x000000011d1d7824 */ /* 0x000fe200010e0618 */
[----:B0-----:R-:W-:-:S04]  /*a14f0*/  IADD3 R18, P1, PT, R15, R4, RZ ;  /* 0x000000040f127210 */ /* 0x001fc80007f3e0ff */
[----:B------:R0:W-:Y:S01]  /*a1500*/  STL.64 [R1+0x1128], R28 ;  /* 0x0011281c01007387 */ /* 0x0001e20000100a00 */
[----:B------:R-:W-:-:S05]  /*a1510*/  IMAD.X R19, R13, 0x1, R26, P1 ;  /* 0x000000010d137824 */ /* 0x000fca00008e061a */
[----:B------:R1:W-:Y:S01]  /*a1520*/  STL.64 [R1+0x1140], R18 ;  /* 0x0011401201007387 */ /* 0x0003e20000100a00 */
[----:B0-----:R-:W-:-:S05]  /*a1530*/  IADD3 R28, P2, PT, R15, R3, RZ ;  /* 0x000000030f1c7210 */ /* 0x001fca0007f5e0ff */
[----:B------:R-:W-:Y:S01]  /*a1540*/  IMAD.X R29, R13, 0x1, R20, P2 ;  /* 0x000000010d1d7824 */ /* 0x000fe200010e0614 */
[----:B-1----:R-:W-:-:S04]  /*a1550*/  IADD3 R18, P1, PT, R15, R21, RZ ;  /* 0x000000150f127210 */ /* 0x002fc80007f3e0ff */
[----:B------:R0:W-:Y:S01]  /*a1560*/  STL.64 [R1+0x1138], R28 ;  /* 0x0011381c01007387 */ /* 0x0001e20000100a00 */
[----:B------:R-:W-:-:S05]  /*a1570*/  IMAD.X R19, R13, 0x1, R23, P1 ;  /* 0x000000010d137824 */ /* 0x000fca00008e0617 */
[----:B------:R1:W-:Y:S01]  /*a1580*/  STL.64 [R1+0x1158], R18 ;  /* 0x0011581201007387 */ /* 0x0003e20000100a00 */
[----:B0-----:R-:W-:Y:S02]  /*a1590*/  IADD3 R28, P2, PT, R15, R22, RZ ;  /* 0x000000160f1c7210 */ /* 0x001fe40007f5e0ff */
[----:B-1----:R-:W-:-:S05]  /*a15a0*/  IADD3 R18, P1, PT, R6, R21, RZ ;  /* 0x0000001506127210 */ /* 0x002fca0007f3e0ff */
[----:B------:R-:W-:Y:S01]  /*a15b0*/  IMAD.X R19, R11, 0x1, R23, P1 ;  /* 0x000000010b137824 */ /* 0x000fe200008e0617 */
[----:B------:R-:W-:-:S04]  /*a15c0*/  SHF.R.S32.HI R15, RZ, 0x1f, R12 ;  /* 0x0000001fff0f7819 */ /* 0x000fc8000001140c */
[----:B------:R0:W-:Y:S01]  /*a15d0*/  STL.64 [R1+0x11f0], R18 ;  /* 0x0011f01201007387 */ /* 0x0001e20000100a00 */
[----:B------:R-:W-:Y:S01]  /*a15e0*/  IMAD.X R29, R13, 0x1, R24, P2 ;  /* 0x000000010d1d7824 */ /* 0x000fe200010e0618 */
[----:B0-----:R-:W-:-:S04]  /*a15f0*/  IADD3 R18, P1, PT, R12, R4, RZ ;  /* 0x000000040c127210 */ /* 0x001fc80007f3e0ff */
[----:B------:R0:W-:Y:S01]  /*a1600*/  STL.64 [R1+0x1150], R28 ;  /* 0x0011501c01007387 */ /* 0x0001e20000100a00 */
[----:B------:R-:W-:Y:S02]  /*a1610*/  IMAD.X R19, R15, 0x1, R26, P1 ;  /* 0x000000010f137824 */ /* 0x000fe400008e061a */
[----:B------:R-:W-:-:S03]  /*a1620*/  IMAD.MOV.U32 R13, RZ, RZ, R15 ;  /* 0x000000ffff0d7224 */ /* 0x000fc600078e000f */
[----:B------:R1:W-:Y:S01]  /*a1630*/  STL.64 [R1+0x1148], R18 ;  /* 0x0011481201007387 */ /* 0x0003e20000100a00 */
[----:B0-----:R-:W-:-:S05]  /*a1640*/  IADD3 R28, P2, PT, R12, R3, RZ ;  /* 0x000000030c1c7210 */ /* 0x001fca0007f5e0ff */
[----:B------:R-:W-:Y:S01]  /*a1650*/  IMAD.X R29, R15, 0x1, R20, P2 ;  /* 0x000000010f1d7824 */ /* 0x000fe200010e0614 */
[----:B-1----:R-:W-:-:S04]  /*a1660*/  IADD3 R18, P1, PT, R12, R21, RZ ;  /* 0x000000150c127210 */ /* 0x002fc80007f3e0ff */
[----:B------:R0:W-:Y:S01]  /*a1670*/  STL.64 [R1+0x1160], R28 ;  /* 0x0011601c01007387 */ /* 0x0001e20000100a00 */
[C---:B------:R-:W-:Y:S01]  /*a1680*/  IMAD.X R19, R13.reuse, 0x1, R23, P1 ;  /* 0x000000010d137824 */ /* 0x040fe200008e0617 */
[----:B------:R-:W-:Y:S02]  /*a1690*/  IADD3 R12, P2, PT, R12, R22, RZ ;  /* 0x000000160c0c7210 */ /* 0x000fe40007f5e0ff */
[----:B------:R-:W-:Y:S01]  /*a16a0*/  SHF.R.S32.HI R15, RZ, 0x1f, R7 ;  /* 0x0000001fff0f7819 */ /* 0x000fe20000011407 */
[----:B0-----:R-:W2:Y:S04]  /*a16b0*/  LDL.LU.64 R28, [R1+0x2ef0] ;  /* 0x002ef000011c7983 */ /* 0x001ea80000300a00 */
        /* <DEDUP_REMOVED lines=10> */
[----:B------:R-:W-:Y:S01]  /*a1760*/  IMAD.X R19, R15, 0x1, R23, P1 ;  /* 0x000000010f137824 */ /* 0x000fe200008e0617 */
[-C--:B------:R-:W-:Y:S02]  /*a1770*/  IADD3 R6, P1, PT, R6, R22.reuse, RZ ;  /* 0x0000001606067210 */ /* 0x080fe40007f3e0ff */
[----:B0-----:R-:W-:-:S03]  /*a1780*/  IADD3 R12, P2, PT, R7, R22, RZ ;  /* 0x00000016070c7210 */ /* 0x001fc60007f5e0ff */
[--C-:B------:R-:W-:Y:S01]  /*a1790*/  IMAD.X R7, R11, 0x1, R24.reuse, P1 ;  /* 0x000000010b077824 */ /* 0x100fe200008e0618 */
[----:B------:R-:W-:Y:S01]  /*a17a0*/  STL.64 [R1+0x1190], R18 ;  /* 0x0011901201007387 */ /* 0x000fe20000100a00 */
[----:B------:R-:W-:Y:S01]  /*a17b0*/  SHF.R.S32.HI R11, RZ, 0x1f, R9 ;  /* 0x0000001fff0b7819 */ /* 0x000fe20000011409 */
[----:B------:R-:W-:Y:S02]  /*a17c0*/  IMAD.X R13, R15, 0x1, R24, P2 ;  /* 0x000000010f0d7824 */ /* 0x000fe400010e0618 */
[----:B------:R0:W-:Y:S02]  /*a17d0*/  STL.64 [R1+0x11e8], R6 ;  /* 0x0011e80601007387 */ /* 0x0001e40000100a00 */
[----:B0-----:R-:W-:Y:S02]  /*a17e0*/  IADD3 R6, P2, PT, R9, R4, RZ ;  /* 0x0000000409067210 */ /* 0x001fe40007f5e0ff */
[----:B------:R0:W-:Y:S03]  /*a17f0*/  STL.64 [R1+0x1198], R12 ;  /* 0x0011980c01007387 */ /* 0x0001e60000100a00 */
        /* <DEDUP_REMOVED lines=9> */
[----:B------:R-:W-:Y:S02]  /*a1890*/  SHF.R.S32.HI R9, RZ, 0x1f, R10 ;  /* 0x0000001fff097819 */ /* 0x000fe4000001140a */
[----:B-1----:R-:W-:Y:S01]  /*a18a0*/  IADD3 R6, P2, PT, R10, R4, RZ ;  /* 0x000000040a067210 */ /* 0x002fe20007f5e0ff */
[----:B------:R-:W-:-:S04]  /*a18b0*/  IMAD.X R13, R11, 0x1, R24, P1 ;  /* 0x000000010b0d7824 */ /* 0x000fc800008e0618 */
[----:B------:R-:W-:Y:S01]  /*a18c0*/  IMAD.X R7, R9, 0x1, R26, P2 ;  /* 0x0000000109077824 */ /* 0x000fe200010e061a */
[----:B------:R-:W-:-:S04]  /*a18d0*/  IADD3 R18, P1, PT, R10, R3, RZ ;  /* 0x000000030a127210 */ /* 0x000fc80007f3e0ff */
[----:B------:R0:W-:Y:S01]  /*a18e0*/  STL.64 [R1+0x11b8], R6 ;  /* 0x0011b80601007387 */ /* 0x0001e20000100a00 */
[----:B------:R-:W-:-:S03]  /*a18f0*/  IMAD.X R19, R9, 0x1, R20, P1 ;  /* 0x0000000109137824 */ /* 0x000fc600008e0614 */
[----:B------:R-:W-:Y:S01]  /*a1900*/  STL.64 [R1+0x11a0], R12 ;  /* 0x0011a00c01007387 */ /* 0x000fe20000100a00 */
[----:B0-----:R-:W-:-:S03]  /*a1910*/  IADD3 R6, P2, PT, R10, R21, RZ ;  /* 0x000000150a067210 */ /* 0x001fc60007f5e0ff */
[----:B------:R0:W-:Y:S02]  /*a1920*/  STL.64 [R1+0x11b0], R18 ;  /* 0x0011b01201007387 */ /* 0x0001e40000100a00 */
[----:B------:R-:W-:Y:S02]  /*a1930*/  IMAD.X R7, R9, 0x1, R23, P2 ;  /* 0x0000000109077824 */ /* 0x000fe400010e0617 */
[----:B0-----:R-:W3:Y:S04]  /*a1940*/  LDL.LU R18, [R1+0x2ee8] ;  /* 0x002ee80001127983 */ /* 0x001ee80000300800 */
[----:B------:R0:W-:Y:S04]  /*a1950*/  STL.64 [R1+0x11d0], R6 ;  /* 0x0011d00601007387 */ /* 0x0001e80000100a00 */
[----:B0-----:R-:W3:Y:S01]  /*a1960*/  LDL.LU.64 R6, [R1+0x2ee0] ;  /* 0x002ee00001067983 */ /* 0x001ee20000300a00 */
[----:B------:R-:W-:-:S05]  /*a1970*/  IADD3 R10, P1, PT, R10, R22, RZ ;  /* 0x000000160a0a7210 */ /* 0x000fca0007f3e0ff */
[----:B------:R-:W-:-:S05]  /*a1980*/  IMAD.X R11, R9, 0x1, R24, P1 ;  /* 0x00000001090b7824 */ /* 0x000fca00008e0618 */
[----:B------:R0:W-:Y:S01]  /*a1990*/  STL.64 [R1+0x11c8], R10 ;  /* 0x0011c80a01007387 */ /* 0x0001e20000100a00 */
[----:B----4-:R-:W-:-:S05]  /*a19a0*/  VIADD R12, R17, 0x7b ;  /* 0x0000007b110c7836 */ /* 0x010fca0000000000 */
[----:B------:R-:W-:Y:S02]  /*a19b0*/  ISETP.GE.AND P2, PT, R12, UR11, PT ;  /* 0x0000000b0c007c0c */ /* 0x000fe4000bf46270 */
[----:B0-----:R-:W-:Y:S02]  /*a19c0*/  SHF.R.S32.HI R11, RZ, 0x1f, R8 ;  /* 0x0000001fff0b7819 */ /* 0x001fe40000011408 */
[----:B------:R-:W-:Y:S01]  /*a19d0*/  IADD3 R12, P1, PT, R8, R4, RZ ;  /* 0x00000004080c7210 */ /* 0x000fe20007f3e0ff */
[----:B------:R-:W0:Y:S04]  /*a19e0*/  LDCU UR11, c[0x0][0x39c] ;  /* 0x00007380ff0b77ac */ /* 0x000e280008000800 */
[----:B------:R-:W-:-:S05]  /*a19f0*/  IMAD.X R13, R11, 0x1, R26, P1 ;  /* 0x000000010b0d7824 */ /* 0x000fca00008e061a */
[----:B------:R1:W-:Y:S02]  /*a1a00*/  STL.64 [R1+0x11c0], R12 ;  /* 0x0011c00c01007387 */ /* 0x0003e40000100a00 */
[----:B-1----:R-:W-:-:S05]  /*a1a10*/  IADD3 R12, P1, PT, R8, R3, RZ ;  /* 0x00000003080c7210 */ /* 0x002fca0007f3e0ff */
[----:B------:R-:W-:-:S05]  /*a1a20*/  IMAD.X R13, R11, 0x1, R20, P1 ;  /* 0x000000010b0d7824 */ /* 0x000fca00008e0614 */
[----:B------:R1:W-:Y:S01]  /*a1a30*/  STL.64 [R1+0x11e0], R12 ;  /* 0x0011e00c01007387 */ /* 0x0003e20000100a00 */
[----:B------:R-:W-:Y:S01]  /*a1a40*/  VIADD R10, R17, 0x2 ;  /* 0x00000002110a7836 */ /* 0x000fe20000000000 */
[----:B-1----:R-:W-:-:S05]  /*a1a50*/  IADD3 R12, P1, PT, R8, R21, RZ ;  /* 0x00000015080c7210 */ /* 0x002fca0007f3e0ff */
[----:B------:R-:W-:Y:S01]  /*a1a60*/  IMAD.X R13, R11, 0x1, R23, P1 ;  /* 0x000000010b0d7824 */ /* 0x000fe200008e0617 */
[----:B------:R-:W-:-:S05]  /*a1a70*/  IADD3 R8, P1, PT, R8, R22, RZ ;  /* 0x0000001608087210 */ /* 0x000fca0007f3e0ff */
[----:B------:R-:W-:Y:S01]  /*a1a80*/  IMAD.X R9, R11, 0x1, R24, P1 ;  /* 0x000000010b097824 */ /* 0x000fe200008e0618 */
[----:B0-----:R-:W-:Y:S01]  /*a1a90*/  ISETP.GE.AND P1, PT, R10, UR11, PT ;  /* 0x0000000b0a007c0c */ /* 0x001fe2000bf26270 */
[C---:B------:R-:W-:Y:S01]  /*a1aa0*/  VIADD R10, R17.reuse, 0x7c ;  /* 0x0000007c110a7836 */ /* 0x040fe20000000000 */
[----:B------:R-:W-:Y:S02]  /*a1ab0*/  @P2 LOP3.LUT R0, R0, 0x100000, RZ, 0xfc, !PT ;  /* 0x0010000000002812 */ /* 0x000fe400078efcff */
[----:B------:R-:W-:Y:S01]  /*a1ac0*/  SHF.R.S32.HI R19, RZ, 0x1f, R14 ;  /* 0x0000001fff137819 */ /* 0x000fe2000001140e */
[----:B------:R0:W-:Y:S01]  /*a1ad0*/  STL.64 [R1+0x11d8], R12 ;  /* 0x0011d80c01007387 */ /* 0x0001e20000100a00 */
[----:B------:R-:W1:Y:S01]  /*a1ae0*/  LDCU UR11, c[0x0][0x398] ;  /* 0x00007300ff0b77ac */ /* 0x000e620008000800 */
[----:B------:R-:W-:Y:S01]  /*a1af0*/  ISETP.GE.AND P2, PT, R10, UR9, PT ;  /* 0x000000090a007c0c */ /* 0x000fe2000bf46270 */
[----:B------:R-:W-:Y:S01]  /*a1b00*/  VIADD R10, R17, 0x7d ;  /* 0x0000007d110a7836 */ /* 0x000fe20000000000 */
[----:B------:R-:W-:Y:S01]  /*a1b10*/  LOP3.LUT R0, R0, 0xffdfffff, RZ, 0xc0, !PT ;  /* 0xffdfffff00007812 */ /* 0x000fe200078ec0ff */
[----:B------:R-:W4:Y:S03]  /*a1b20*/  LDCU UR9, c[0x0][0x398] ;  /* 0x00007300ff0977ac */ /* 0x000f260008000800 */
[----:B------:R-:W-:-:S02]  /*a1b30*/  @P1 LOP3.LUT R2, R2, 0x400000, RZ, 0xfc, !PT ;  /* 0x0040000002021812 */ /* 0x000fc400078efcff */
[----:B------:R-:W-:Y:S01]  /*a1b40*/  ISETP.GE.AND P1, PT, R10, UR7, PT ;  /* 0x000000070a007c0c */ /* 0x000fe2000bf26270 */
[----:B------:R-:W-:Y:S01]  /*a1b50*/  VIADD R10, R17, 0x7e ;  /* 0x0000007e110a7836 */ /* 0x000fe20000000000 */
[----:B0-----:R-:W4:Y:S03]  /*a1b60*/  LDL.LU.64 R12, [R1+0x2ed8] ;  /* 0x002ed800010c7983 */ /* 0x001f260000300a00 */
[----:B------:R-:W-:Y:S02]  /*a1b70*/  @P2 LOP3.LUT R0, R0, 0x200000, RZ, 0xfc, !PT ;  /* 0x0020000000002812 */ /* 0x000fe400078efcff */
[----:B------:R-:W-:Y:S01]  /*a1b80*/  LOP3.LUT R2, R2, 0xffdfffff, RZ, 0xc0, !PT ;  /* 0xffdfffff02027812 */ /* 0x000fe200078ec0ff */
[----:B------:R-:W0:Y:S01]  /*a1b90*/  LDCU UR7, c[0x0][0x398] ;  /* 0x00007300ff0777ac */ /* 0x000e220008000800 */
[----:B------:R-:W-:Y:S02]  /*a1ba0*/  LOP3.LUT R0, R0, 0xffbfffff, RZ, 0xc0, !PT ;  /* 0xffbfffff00007812 */ /* 0x000fe400078ec0ff */
[----:B------:R-:W-:Y:S01]  /*a1bb0*/  ISETP.GE.AND P2, PT, R10, UR5, PT ;  /* 0x000000050a007c0c */ /* 0x000fe2000bf46270 */
[----:B------:R1:W-:Y:S01]  /*a1bc0*/  STL.64 [R1+0x10d8], R8 ;  /* 0x0010d80801007387 */ /* 0x0003e20000100a00 */
[----:B------:R-:W0:Y:S01]  /*a1bd0*/  LDCU UR5, c[0x0][0x39c] ;  /* 0x00007380ff0577ac */ /* 0x000e220008000800 */
[----:B------:R-:W-:-:S02]  /*a1be0*/  @P1 LOP3.LUT R0, R0, 0x400000, RZ, 0xfc, !PT ;  /* 0x0040000000001812 */ /* 0x000fc400078efcff */
[----:B------:R-:W-:-:S05]  /*a1bf0*/  IADD3 R10, P1, PT, R14, R4, RZ ;  /* 0x000000040e0a7210 */ /* 0x000fca0007f3e0ff */
[----:B------:R-:W-:Y:S01]  /*a1c00*/  IMAD.X R11, R19, 0x1, R26, P1 ;  /* 0x00000001130b7824 */ /* 0x000fe200008e061a */
[----:B-1----:R-:W4:Y:S04]  /*a1c10*/  LDL.LU.64 R8, [R1+0x2ed0] ;  /* 0x002ed00001087983 */ /* 0x002f280000300a00 */
[----:B------:R1:W-:Y:S02]  /*a1c20*/  STL.64 [R1+0x1090], R10 ;  /* 0x0010900a01007387 */ /* 0x0003e40000100a00 */
[----:B-1----:R-:W-:-:S05]  /*a1c30*/  IADD3 R10, P1, PT, R14, R3, RZ ;  /* 0x000000030e0a7210 */ /* 0x002fca0007f3e0ff */
[----:B------:R-:W-:-:S05]  /*a1c40*/  IMAD.X R11, R19, 0x1, R20, P1 ;  /* 0x00000001130b7824 */ /* 0x000fca00008e0614 */
[----:B------:R1:W-:Y:S02]  /*a1c50*/  STL.64 [R1+0x1038], R10 ;  /* 0x0010380a01007387 */ /* 0x0003e40000100a00 */
[----:B-1----:R-:W-:-:S05]  /*a1c60*/  IADD3 R10, P1, PT, R14, R21, RZ ;  /* 0x000000150e0a7210 */ /* 0x002fca0007f3e0ff */
[----:B------:R-:W-:Y:S01]  /*a1c70*/  IMAD.X R11, R19, 0x1, R23, P1 ;  /* 0x00000001130b7824 */ /* 0x000fe200008e0617 */
[----:B------:R-:W-:-:S05]  /*a1c80*/  IADD3 R14, P1, PT, R14, R22, RZ ;  /* 0x000000160e0e7210 */ /* 0x000fca0007f3e0ff */
[----:B------:R-:W-:Y:S01]  /*a1c90*/  IMAD.X R15, R19, 0x1, R24, P1 ;  /* 0x00000001130f7824 */ /* 0x000fe200008e0618 */
[----:B------:R1:W-:Y:S01]  /*a1ca0*/  STL.64 [R1+0xf90], R10 ;  /* 0x000f900a01007387 */ /* 0x0003e20000100a00 */
[----:B------:R-:W-:-:S03]  /*a1cb0*/  SHF.R.S32.HI R19, RZ, 0x1f, R27 ;  /* 0x0000001fff137819 */ /* 0x000fc6000001141b */
[----:B-1----:R-:W4:Y:S04]  /*a1cc0*/  LDL.LU.64 R10, [R1+0x2ec8] ;  /* 0x002ec800010a7983 */ /* 0x002f280000300a00 */
[----:B------:R1:W-:Y:S02]  /*a1cd0*/  STL.64 [R1+0xf68], R14 ;  /* 0x000f680e01007387 */ /* 0x0003e40000100a00 */
[----:B-1----:R-:W-:-:S05]  /*a1ce0*/  IADD3 R14, P1, PT, R27, R4, RZ ;  /* 0x000000041b0e7210 */ /* 0x002fca0007f3e0ff */
[----:B------:R-:W-:Y:S02]  /*a1cf0*/  IMAD.X R15, R19, 0x1, R26, P1 ;  /* 0x00000001130f7824 */ /* 0x000fe400008e061a */
[----:B------:R-:W4:Y:S04]  /*a1d00*/  LDL.LU R26, [R1+0x2ec0] ;  /* 0x002ec000011a7983 */ /* 0x000f280000300800 */
[----:B------:R1:W-:Y:S02]  /*a1d10*/  STL.64 [R1+0xea0], R14 ;  /* 0x000ea00e01007387 */ /* 0x0003e40000100a00 */
[----:B-1----:R-:W-:-:S05]  /*a1d20*/  IADD3 R14, P1, PT, R27, R3, RZ ;  /* 0x000000031b0e7210 */ /* 0x002fca0007f3e0ff */
[----:B------:R-:W-:Y:S01]  /*a1d30*/  IMAD.X R15, R19, 0x1, R20, P1 ;  /* 0x00000001130f7824 */ /* 0x000fe200008e0614 */
[----:B------:R-:W-:-:S05]  /*a1d40*/  IADD3 R20, P1, PT, R27, R21, RZ ;  /* 0x000000151b147210 */ /* 0x000fca0007f3e0ff */
[----:B------:R-:W-:Y:S01]  /*a1d50*/  IMAD.X R21, R19, 0x1, R23, P1 ;  /* 0x0000000113157824 */ /* 0x000fe200008e0617 */
[----:B------:R1:W-:Y:S04]  /*a1d60*/  STL.64 [R1+0xd98], R14 ;  /* 0x000d980e01007387 */ /* 0x0003e80000100a00 */
[----:B-1----:R-:W4:Y:S04]  /*a1d70*/  LDL.LU.64 R14, [R1+0x2eb8] ;  /* 0x002eb800010e7983 */ /* 0x002f280000300a00 */
[----:B------:R1:W-:Y:S02]  /*a1d80*/  STL.64 [R1+0xb50], R20 ;  /* 0x000b501401007387 */ /* 0x0003e40000100a00 */
[----:B-1----:R-:W-:Y:S01]  /*a1d90*/  IADD3 R20, P1, PT, R27, R22, RZ ;  /* 0x000000161b147210 */ /* 0x002fe20007f3e0ff */
[----:B------:R-:W-:Y:S01]  /*a1da0*/  VIADD R3, R17, 0x76 ;  /* 0x0000007611037836 */ /* 0x000fe20000000000 */
[----:B------:R-:W-:Y:S01]  /*a1db0*/  LOP3.LUT R0, R0, 0xff7fffff, RZ, 0xc0, !PT ;  /* 0xff7fffff00007812 */ /* 0x000fe200078ec0ff */
[----:B------:R-:W4:Y:S02]  /*a1dc0*/  LDL.LU R27, [R1+0x2eb4] ;  /* 0x002eb400011b7983 */ /* 0x000f240000300800 */
[----:B------:R-:W-:Y:S01]  /*a1dd0*/  IMAD.X R21, R19, 0x1, R24, P1 ;  /* 0x0000000113157824 */ /* 0x000fe200008e0618 */
[----:B--2---:R-:W-:-:S02]  /*a1de0*/  ISETP.GE.AND P1, PT, R29, UR32, PT ;  /* 0x000000201d007c0c */ /* 0x004fc4000bf26270 */
[----:B------:R-:W-:Y:S01]  /*a1df0*/  @P2 LOP3.LUT R0, R0, 0x800000, RZ, 0xfc, !PT ;  /* 0x0080000000002812 */ /* 0x000fe200078efcff */
[----:B------:R-:W2:Y:S04]  /*a1e00*/  LDL.LU R19, [R1+0x2eb0] ;  /* 0x002eb00001137983 */ /* 0x000ea80000300800 */
[----:B------:R-:W2:Y:S01]  /*a1e10*/  LDL.LU R4, [R1+0xfe4] ;  /* 0x000fe40001047983 */ /* 0x000ea20000300800 */
[----:B------:R-:W-:Y:S02]  /*a1e20*/  ISETP.LT.AND P1, PT, R17, UR13, !P1 ;  /* 0x0000000d11007c0c */ /* 0x000fe4000cf21270 */
[----:B------:R-:W-:Y:S02]  /*a1e30*/  LOP3.LUT R0, R0, 0xffff7fff, RZ, 0xc0, !PT ;  /* 0xffff7fff00007812 */ /* 0x000fe400078ec0ff */
[----:B---3--:R-:W-:-:S02]  /*a1e40*/  LOP3.LUT R7, R7, 0xfeffffff, RZ, 0xc0, !PT ;  /* 0xfeffffff07077812 */ /* 0x008fc400078ec0ff */
[----:B------:R-:W-:Y:S02]  /*a1e50*/  LOP3.LUT R6, R6, 0x7fffffff, RZ, 0xc0, !PT ;  /* 0x7fffffff06067812 */ /* 0x000fe400078ec0ff */
[----:B----4-:R-:W-:-:S05]  /*a1e60*/  LOP3.LUT R13, R13, 0x7fffffff, RZ, 0xc0, !PT ;  /* 0x7fffffff0d0d7812 */ /* 0x010fca00078ec0ff */
[----:B------:R-:W-:Y:S02]  /*a1e70*/  @P1 LOP3.LUT R7, R7, 0x1000000, RZ, 0xfc, !PT ;  /* 0x0100000007071812 */ /* 0x000fe400078efcff */
[----:B------:R-:W-:Y:S01]  /*a1e80*/  ISETP.GE.AND P1, PT, R3, UR17, PT ;  /* 0x0000001103007c0c */ /* 0x000fe2000bf26270 */
[----:B------:R-:W-:Y:S01]  /*a1e90*/  VIADD R3, R17, 0x77 ;  /* 0x0000007711037836 */ /* 0x000fe20000000000 */
[----:B------:R-:W-:Y:S01]  /*a1ea0*/  STL.64 [R1+0x8], R20 ;  /* 0x0000081401007387 */ /* 0x000fe20000100a00 */
[----:B------:R-:W-:Y:S02]  /*a1eb0*/  LOP3.LUT R7, R7, 0xff7fffff, RZ, 0xc0, !PT ;  /* 0xff7fffff07077812 */ /* 0x000fe400078ec0ff */
[----:B------:R-:W-:Y:S02]  /*a1ec0*/  LOP3.LUT R16, R16, 0x7fffffff, RZ, 0xc0, !PT ;  /* 0x7fffffff10107812 */ /* 0x000fe400078ec0ff */
[----:B------:R-:W-:Y:S02]  /*a1ed0*/  LOP3.LUT R18, R18, 0x7fffffff, RZ, 0xc0, !PT ;  /* 0x7fffffff12127812 */ /* 0x000fe400078ec0ff */
[----:B------:R-:W-:Y:S01]  /*a1ee0*/  LOP3.LUT R12, R12, 0x7fffffff, RZ, 0xc0, !PT ;  /* 0x7fffffff0c0c7812 */ /* 0x000fe200078ec0ff */
[----:B------:R-:W1:Y:S01]  /*a1ef0*/  LDCU UR32, c[0x0][0x398] ;  /* 0x00007300ff2077ac */ /* 0x000e620008000800 */
[----:B------:R-:W3:Y:S01]  /*a1f00*/  LDCU UR17, c[0x0][0x398] ;  /* 0x00007300ff1177ac */ /* 0x000ee20008000800 */
[----:B------:R-:W4:Y:S01]  /*a1f10*/  LDCU UR13, c[0x0][0x398] ;  /* 0x00007300ff0d77ac */ /* 0x000f220008000800 */
[----:B------:R-:W-:-:S02]  /*a1f20*/  @P1 LOP3.LUT R0, R0, 0x8000, RZ, 0xfc, !PT ;  /* 0x0000800000001812 */ /* 0x000fc400078efcff */
[----:B------:R-:W-:Y:S01]  /*a1f30*/  ISETP.GE.AND P1, PT, R3, UR15, PT ;  /* 0x0000000f03007c0c */ /* 0x000fe2000bf26270 */
[----:B------:R-:W-:Y:S01]  /*a1f40*/  VIADD R3, R17, 0x3 ;  /* 0x0000000311037836 */ /* 0x000fe20000000000 */
[----:B------:R-:W1:Y:S01]  /*a1f50*/  LDCU UR15, c[0x0][0x398] ;  /* 0x00007300ff0f77ac */ /* 0x000e620008000800 */
[----:B------:R-:W-:-:S10]  /*a1f60*/  LOP3.LUT R0, R0, 0xfffeffff, RZ, 0xc0, !PT ;  /* 0xfffeffff00007812 */ /* 0x000fd400078ec0ff */
[----:B------:R-:W-:Y:S02]  /*a1f70*/  @P1 LOP3.LUT R0, R0, 0x10000, RZ, 0xfc, !PT ;  /* 0x0001000000001812 */ /* 0x000fe400078efcff */
[----:B0-----:R-:W-:Y:S01]  /*a1f80*/  ISETP.GE.AND P1, PT, R3, UR5, PT ;  /* 0x0000000503007c0c */ /* 0x001fe2000bf26270 */
[----:B------:R-:W0:Y:S01]  /*a1f90*/  LDCU UR5, c[0x0][0x39c] ;  /* 0x00007380ff0577ac */ /* 0x000e220008000800 */
[----:B------:R-:W-:-:S11]  /*a1fa0*/  VIADD R3, R17, 0x4 ;  /* 0x0000000411037836 */ /* 0x000fd60000000000 */
[----:B------:R-:W-:Y:S02]  /*a1fb0*/  @P1 LOP3.LUT R2, R2, 0x200000, RZ, 0xfc, !PT ;  /* 0x0020000002021812 */ /* 0x000fe400078efcff */
[----:B0-----:R-:W-:Y:S01]  /*a1fc0*/  ISETP.GE.AND P1, PT, R3, UR5, PT ;  /* 0x0000000503007c0c */ /* 0x001fe2000bf26270 */
[----:B------:R-:W0:Y:S01]  /*a1fd0*/  LDCU UR5, c[0x0][0x39c] ;  /* 0x00007380ff0577ac */ /* 0x000e220008000800 */
[----:B------:R-:W-:Y:S01]  /*a1fe0*/  VIADD R3, R17, 0x5 ;  /* 0x0000000511037836 */ /* 0x000fe20000000000 */
[----:B------:R-:W-:-:S10]  /*a1ff0*/  LOP3.LUT R2, R2, 0xffefffff, RZ, 0xc0, !PT ;  /* 0xffefffff02027812 */ /* 0x000fd400078ec0ff */
        /* <DEDUP_REMOVED lines=421> */
[----:B------:R-:W-:-:S05]  /*a3a50*/  VIADD R3, R17, 0x5a ;  /* 0x0000005a11037836 */ /* 0x000fca0000000000 */
        /* <DEDUP_REMOVED lines=14> */
[----:B------:R-:W-:Y:S01]  /*a3b40*/  VIADD R3, R17, 0x5f ;  /* 0x0000005f11037836 */ /* 0x000fe20000000000 */
[----:B------:R-:W-:Y:S02]  /*a3b50*/  @P1 LOP3.LUT R25, R25, 0x40, RZ, 0xfc, !PT ;  /* 0x0000004019191812 */ /* 0x000fe400078efcff */
[----:B------:R-:W-:Y:S02]  /*a3b60*/  LOP3.LUT R2, R2, 0xfeffffff, RZ, 0xc0, !PT ;  /* 0xfeffffff02027812 */ /* 0x000fe400078ec0ff */
        /* <DEDUP_REMOVED lines=86> */
[----:B------:R-:W-:Y:S01]  /*a40d0*/  LOP3.LUT R25, R25, 0xffffff7f, RZ, 0xc0, !PT ;  /* 0xffffff7f19197812 */ /* 0x000fe200078ec0ff */
[----:B------:R-:W-:-:S03]  /*a40e0*/  VIADD R3, R17, 0x71 ;  /* 0x0000007111037836 */ /* 0x000fc60000000000 */
[----:B------:R-:W-:Y:S02]  /*a40f0*/  @P2 LOP3.LUT R25, R25, 0x80, RZ, 0xfc, !PT ;  /* 0x0000008019192812 */ /* 0x000fe400078efcff */
[----:B------:R-:W-:Y:S02]  /*a4100*/  LOP3.LUT R0, R0, 0xfffffdff, RZ, 0xc0, !PT ;  /* 0xfffffdff00007812 */ /* 0x000fe400078ec0ff */
[----:B0-----:R-:W-:Y:S01]  /*a4110*/  ISETP.GE.AND P2, PT, R3, UR5, PT ;  /* 0x0000000503007c0c */ /* 0x001fe2000bf46270 */
[----:B------:R-:W0:Y:S02]  /*a4120*/  LDCU UR5, c[0x0][0x39c] ;  /* 0x00007380ff0577ac */ /* 0x000e240008000800 */
[----:B------:R-:W-:Y:S01]  /*a4130*/  @P1 LOP3.LUT R0, R0, 0x200, RZ, 0xfc, !PT ;  /* 0x0000020000001812 */ /* 0x000fe200078efcff */
[----:B------:R-:W-:-:S03]  /*a4140*/  VIADD R3, R17, 0x72 ;  /* 0x0000007211037836 */ /* 0x000fc60000000000 */
[----:B------:R-:W-:-:S06]  /*a4150*/  LOP3.LUT R0, R0, 0xfffffbff, RZ, 0xc0, !PT ;  /* 0xfffffbff00007812 */ /* 0x000fcc00078ec0ff */
        /* <DEDUP_REMOVED lines=14> */
[----:B------:R-:W-:Y:S01]  /*a4240*/  VIADD R3, R17, 0x75 ;  /* 0x0000007511037836 */ /* 0x000fe20000000000 */
[----:B------:R-:W-:-:S04]  /*a4250*/  LOP3.LUT R25, R25, 0xfffffeff, RZ, 0xc0, !PT ;  /* 0xfffffeff19197812 */ /* 0x000fc800078ec0ff */
[----:B------:R-:W-:-:S05]  /*a4260*/  @P3 LOP3.LUT R25, R25, 0x100, RZ, 0xfc, !PT ;  /* 0x0000010019193812 */ /* 0x000fca00078efcff */
[----:B------:R-:W-:Y:S02]  /*a4270*/  @P2 LOP3.LUT R0, R0, 0x2000, RZ, 0xfc, !PT ;  /* 0x0000200000002812 */ /* 0x000fe400078efcff */
[----:B------:R-:W-:Y:S02]  /*a4280*/  LOP3.LUT R25, R25, 0xfffffdff, RZ, 0xc0, !PT ;  /* 0xfffffdff19197812 */ /* 0x000fe400078ec0ff */
[----:B0-----:R-:W-:Y:S02]  /*a4290*/  ISETP.GE.AND P2, PT, R3, UR5, PT ;  /* 0x0000000503007c0c */ /* 0x001fe4000bf46270 */
[----:B------:R-:W-:Y:S02]  /*a42a0*/  @P4 LOP3.LUT R25, R25, 0x200, RZ, 0xfc, !PT ;  /* 0x0000020019194812 */ /* 0x000fe400078efcff */
[----:B------:R-:W-:Y:S01]  /*a42b0*/  LOP3.LUT R0, R0, 0xffffbfff, RZ, 0xc0, !PT ;  /* 0xffffbfff00007812 */ /* 0x000fe200078ec0ff */
[----:B------:R-:W0:Y:S01]  /*a42c0*/  LDCU UR5, c[0x0][0x398] ;  /* 0x00007300ff0577ac */ /* 0x000e220008000800 */
[----:B------:R-:W-:-:S04]  /*a42d0*/  LOP3.LUT R25, R25, 0xfffffbff, RZ, 0xc0, !PT ;  /* 0xfffffbff19197812 */ /* 0x000fc800078ec0ff */
[----:B------:R-:W-:-:S03]  /*a42e0*/  @P5 LOP3.LUT R25, R25, 0x400, RZ, 0xfc, !PT ;  /* 0x0000040019195812 */ /* 0x000fc600078efcff */
[----:B------:R-:W-:Y:S02]  /*a42f0*/  @P2 LOP3.LUT R0, R0, 0x4000, RZ, 0xfc, !PT ;  /* 0x0000400000002812 */ /* 0x000fe400078efcff */
[----:B------:R-:W-:Y:S02]  /*a4300*/  ISETP.GE.AND P2, PT, R28, UR18, PT ;  /* 0x000000121c007c0c */ /* 0x000fe4000bf46270 */
[----:B------:R-:W-:Y:S02]  /*a4310*/  ISETP.GE.AND P5, PT, R17, UR19, PT ;  /* 0x0000001311007c0c */ /* 0x000fe4000bfa6270 */
[----:B------:R-:W-:Y:S02]  /*a4320*/  LOP3.LUT R25, R25, 0xffffffdf, RZ, 0xc0, !PT ;  /* 0xffffffdf19197812 */ /* 0x000fe400078ec0ff */
[----:B------:R-:W-:Y:S02]  /*a4330*/  LOP3.LUT P1, RZ, R2, 0x400000, RZ, 0xc0, !PT ;  /* 0x0040000002ff7812 */ /* 0x000fe4000782c0ff */
[----:B------:R-:W-:-:S02]  /*a4340*/  ISETP.LT.AND P2, PT, R17, UR21, !P2 ;  /* 0x0000001511007c0c */ /* 0x000fc4000d741270 */
[C---:B------:R-:W-:Y:S01]  /*a4350*/  LOP3.LUT P4, RZ, R2.reuse, 0x200000, RZ, 0xc0, !PT ;  /* 0x0020000002ff7812 */ /* 0x040fe2000788c0ff */
[----:B------:R-:W3:Y:S04]  /*a4360*/  LDL.LU R17, [R1+0x2eac] ;  /* 0x002eac0001117983 */ /* 0x000ee80000300800 */
[----:B------:R-:W3:Y:S01]  /*a4370*/  LDL.LU R3, [R1+0xfe0] ;  /* 0x000fe00001037983 */ /* 0x000ee20000300800 */
[----:B------:R-:W-:Y:S02]  /*a4380*/  @P6 LOP3.LUT R25, R25, 0x20, RZ, 0xfc, !PT ;  /* 0x0000002019196812 */ /* 0x000fe400078efcff */
[----:B------:R-:W-:Y:S02]  /*a4390*/  LOP3.LUT P3, RZ, R2, 0x100000, RZ, 0xc0, !PT ;  /* 0x0010000002ff7812 */ /* 0x000fe4000786c0ff */
[----:B------:R-:W-:-:S02]  /*a43a0*/  LOP3.LUT R8, R8, 0x7fffffff, RZ, 0xc0, !PT ;  /* 0x7fffffff08087812 */ /* 0x000fc400078ec0ff */
[----:B------:R-:W-:Y:S02]  /*a43b0*/  LOP3.LUT R10, R10, 0x7fffffff, RZ, 0xc0, !PT ;  /* 0x7fffffff0a0a7812 */ /* 0x000fe400078ec0ff */
[----:B------:R-:W-:Y:S02]  /*a43c0*/  LOP3.LUT R11, R11, 0x7fffffff, RZ, 0xc0, !PT ;  /* 0x7fffffff0b0b7812 */ /* 0x000fe400078ec0ff */
[----:B------:R-:W-:Y:S02]  /*a43d0*/  LOP3.LUT R9, R9, 0xbfffffff, RZ, 0xc0, !PT ;  /* 0xbfffffff09097812 */ /* 0x000fe400078ec0ff */
[----:B------:R-:W-:Y:S02]  /*a43e0*/  LOP3.LUT R14, R14, 0x7fffffff, RZ, 0xc0, !PT ;  /* 0x7fffffff0e0e7812 */ /* 0x000fe400078ec0ff */
[----:B------:R-:W-:Y:S01]  /*a43f0*/  LOP3.LUT R15, R15, 0xdfffffff, RZ, 0xc0, !PT ;  /* 0xdfffffff0f0f7812 */ /* 0x000fe200078ec0ff */
[----:B------:R-:W1:Y:S01]  /*a4400*/  LDCU UR21, c[0x0][0x398] ;  /* 0x00007300ff1577ac */ /* 0x000e620008000800 */
[----:B------:R-:W-:-:S02]  /*a4410*/  @P2 LOP3.LUT R7, R7, 0x800000, RZ, 0xfc, !PT ;  /* 0x0080000007072812 */ /* 0x000fc400078efcff */
[----:B0-----:R-:W-:Y:S02]  /*a4420*/  ISETP.LT.AND P2, PT, R28, UR5, !P0 ;  /* 0x000000051c007c0c */ /* 0x001fe4000c741270 */
[----:B------:R-:W-:Y:S01]  /*a4430*/  LOP3.LUT P6, RZ, R2, 0x800000, RZ, 0xc0, !PT ;  /* 0x0080000002ff7812 */ /* 0x000fe200078cc0ff */
[----:B------:R-:W0:Y:S01]  /*a4440*/  LDCU UR5, c[0x0][0x398] ;  /* 0x00007300ff0577ac */ /* 0x000e220008000800 */
[----:B------:R-:W-:Y:S01]  /*a4450*/  LOP3.LUT R7, R7, 0xffbfffff, RZ, 0xc0, !PT ;  /* 0xffbfffff07077812 */ /* 0x000fe200078ec0ff */
[----:B------:R-:W0:Y:S01]  /*a4460*/  LDCU UR19, c[0x0][0x398] ;  /* 0x00007300ff1377ac */ /* 0x000e220008000800 */
[----:B------:R-:W-:Y:S01]  /*a4470*/  LOP3.LUT R26, R26, 0xfffffffe, RZ, 0xc0, !PT ;  /* 0xfffffffe1a1a7812 */ /* 0x000fe200078ec0ff */
[----:B------:R-:W0:Y:S06]  /*a4480*/  LDCU UR18, c[0x0][0x398] ;  /* 0x00007300ff1277ac */ /* 0x000e2c0008000800 */
[----:B------:R-:W-:-:S02]  /*a4490*/  @P2 LOP3.LUT R7, R7, 0x400000, RZ, 0xfc, !PT ;  /* 0x0040000007072812 */ /* 0x000fc400078efcff */
[----:B------:R-:W-:Y:S01]  /*a44a0*/  ISETP.LT.AND P2, PT, R29, UR7, !P0 ;  /* 0x000000071d007c0c */ /* 0x000fe2000c741270 */
[----:B------:R-:W0:Y:S01]  /*a44b0*/  LDCU UR7, c[0x0][0x398] ;  /* 0x00007300ff0777ac */ /* 0x000e220008000800 */
[----:B------:R-:W-:-:S11]  /*a44c0*/  LOP3.LUT R7, R7, 0xffdfffff, RZ, 0xc0, !PT ;  /* 0xffdfffff07077812 */ /* 0x000fd600078ec0ff */
[----:B------:R-:W-:Y:S02]  /*a44d0*/  @P2 LOP3.LUT R7, R7, 0x200000, RZ, 0xfc, !PT ;  /* 0x0020000007072812 */ /* 0x000fe400078efcff */
[----:B--2---:R-:W-:Y:S02]  /*a44e0*/  ISETP.LT.AND P2, PT, R4, UR9, !P0 ;  /* 0x0000000904007c0c */ /* 0x004fe4000c741270 */
[----:B------:R-:W-:Y:S02]  /*a44f0*/  LOP3.LUT R25, R25, 0xffefffff, RZ, 0xc0, !PT ;  /* 0xffefffff19197812 */ /* 0x000fe400078ec0ff */
[----:B------:R-:W-:Y:S02]  /*a4500*/  LOP3.LUT R27, R27, 0x7fffffff, RZ, 0xc0, !PT ;  /* 0x7fffffff1b1b7812 */ /* 0x000fe400078ec0ff */
[----:B------:R-:W-:Y:S02]  /*a4510*/  LOP3.LUT R7, R7, 0xffefffff, RZ, 0xc0, !PT ;  /* 0xffefffff07077812 */ /* 0x000fe400078ec0ff */
[----:B------:R-:W-:Y:S01]  /*a4520*/  LOP3.LUT R19, R19, 0x7fffffff, RZ, 0xc0, !PT ;  /* 0x7fffffff13137812 */ /* 0x000fe200078ec0ff */
[----:B------:R-:W2:Y:S04]  /*a4530*/  LDCU UR9, c[0x0][0x398] ;  /* 0x00007300ff0977ac */ /* 0x000ea80008000800 */
[----:B------:R-:W-:-:S04]  /*a4540*/  @P2 LOP3.LUT R7, R7, 0x100000, RZ, 0xfc, !PT ;  /* 0x0010000007072812 */ /* 0x000fc800078efcff */
[----:B------:R-:W-:Y:S02]  /*a4550*/  LOP3.LUT R7, R7, 0xfffeffff, RZ, 0xc0, !PT ;  /* 0xfffeffff07077812 */ /* 0x000fe400078ec0ff */
[----:B---3--:R-:W-:Y:S02]  /*a4560*/  ISETP.LT.AND P2, PT, R3, UR11, !P0 ;  /* 0x0000000b03007c0c */ /* 0x008fe4000c741270 */
[----:B------:R-:W-:Y:S01]  /*a4570*/  ISETP.LT.AND P0, PT, R28, UR34, !P6 ;  /* 0x000000221c007c0c */ /* 0x000fe2000f701270 */
[----:B------:R-:W3:Y:S01]  /*a4580*/  LDCU UR34, c[0x0][0x398] ;  /* 0x00007300ff2277ac */ /* 0x000ee20008000800 */
[----:B------:R-:W0:Y:S09]  /*a4590*/  LDCU UR11, c[0x0][0x398] ;  /* 0x00007300ff0b77ac */ /* 0x000e320008000800 */
[----:B------:R-:W-:-:S04]  /*a45a0*/  @P2 LOP3.LUT R7, R7, 0x10000, RZ, 0xfc, !PT ;  /* 0x0001000007072812 */ /* 0x000fc800078efcff */
[----:B------:R-:W-:-:S04]  /*a45b0*/  LOP3.LUT R7, R7, 0xfff7ffff, RZ, 0xc0, !PT ;  /* 0xfff7ffff07077812 */ /* 0x000fc800078ec0ff */
[----:B------:R-:W-:Y:S02]  /*a45c0*/  @P0 LOP3.LUT R7, R7, 0x80000, RZ, 0xfc, !PT ;  /* 0x0008000007070812 */ /* 0x000fe400078efcff */
[----:B------:R-:W-:Y:S02]  /*a45d0*/  ISETP.LT.AND P0, PT, R29, UR36, !P6 ;  /* 0x000000241d007c0c */ /* 0x000fe4000f701270 */
[----:B------:R-:W-:Y:S01]  /*a45e0*/  LOP3.LUT P2, RZ, R2, 0x80000, RZ, 0xc0, !PT ;  /* 0x0008000002ff7812 */ /* 0x000fe2000784c0ff */
[----:B------:R-:W0:Y:S01]  /*a45f0*/  LDCU UR36, c[0x0][0x398] ;  /* 0x00007300ff2477ac */ /* 0x000e220008000800 */
[----:B------:R-:W-:-:S09]  /*a4600*/  LOP3.LUT R7, R7, 0xfffbffff, RZ, 0xc0, !PT ;  /* 0xfffbffff07077812 */ /* 0x000fd200078ec0ff */
[----:B------:R-:W-:Y:S02]  /*a4610*/  @P0 LOP3.LUT R7, R7, 0x40000, RZ, 0xfc, !PT ;  /* 0x0004000007070812 */ /* 0x000fe400078efcff */
[----:B------:R-:W-:Y:S01]  /*a4620*/  ISETP.LT.AND P0, PT, R4, UR38, !P6 ;  /* 0x0000002604007c0c */ /* 0x000fe2000f701270 */
[----:B------:R-:W0:Y:S01]  /*a4630*/  LDCU UR38, c[0x0][0x398] ;  /* 0x00007300ff2677ac */ /* 0x000e220008000800 */
[----:B------:R-:W-:-:S11]  /*a4640*/  LOP3.LUT R7, R7, 0xfffdffff, RZ, 0xc0, !PT ;  /* 0xfffdffff07077812 */ /* 0x000fd600078ec0ff */
[----:B------:R-:W-:Y:S02]  /*a4650*/  @P0 LOP3.LUT R7, R7, 0x20000, RZ, 0xfc, !PT ;  /* 0x0002000007070812 */ /* 0x000fe400078efcff */
[----:B------:R-:W-:Y:S02]  /*a4660*/  ISETP.LT.AND P0, PT, R3, UR10, !P6 ;  /* 0x0000000a03007c0c */ /* 0x000fe4000f701270 */
[----:B------:R-:W-:Y:S01]  /*a4670*/  ISETP.LT.AND P6, PT, R28, UR8, !P1 ;  /* 0x000000081c007c0c */ /* 0x000fe2000cfc1270 */
[----:B------:R-:W0:Y:S01]  /*a4680*/  LDCU UR10, c[0x0][0x398] ;  /* 0x00007300ff0a77ac */ /* 0x000e220008000800 */
[----:B------:R-:W-:Y:S01]  /*a4690*/  LOP3.LUT R7, R7, 0xffff7fff, RZ, 0xc0, !PT ;  /* 0xffff7fff07077812 */ /* 0x000fe200078ec0ff */
[----:B------:R-:W0:Y:S08]  /*a46a0*/  LDCU UR8, c[0x0][0x398] ;  /* 0x00007300ff0877ac */ /* 0x000e300008000800 */
[----:B------:R-:W-:-:S02]  /*a46b0*/  @P0 LOP3.LUT R7, R7, 0x8000, RZ, 0xfc, !PT ;  /* 0x0000800007070812 */ /* 0x000fc400078efcff */
[----:B------:R-:W-:Y:S01]  /*a46c0*/  ISETP.LT.AND P0, PT, R29, UR6, !P1 ;  /* 0x000000061d007c0c */ /* 0x000fe2000cf01270 */
[----:B------:R-:W0:Y:S01]  /*a46d0*/  LDCU UR6, c[0x0][0x398] ;  /* 0x00007300ff0677ac */ /* 0x000e220008000800 */
[----:B------:R-:W-:-:S04]  /*a46e0*/  LOP3.LUT R7, R7, 0xffffbfff, RZ, 0xc0, !PT ;  /* 0xffffbfff07077812 */ /* 0x000fc800078ec0ff */
[----:B------:R-:W-:Y:S02]  /*a46f0*/  @P6 LOP3.LUT R7, R7, 0x4000, RZ, 0xfc, !PT ;  /* 0x0000400007076812 */ /* 0x000fe400078efcff */
[----:B------:R-:W-:Y:S01]  /*a4700*/  ISETP.LT.AND P6, PT, R4, UR4, !P1 ;  /* 0x0000000404007c0c */ /* 0x000fe2000cfc1270 */
[----:B------:R-:W0:Y:S01]  /*a4710*/  LDCU UR4, c[0x0][0x398] ;  /* 0x00007300ff0477ac */ /* 0x000e220008000800 */
[----:B------:R-:W-:-:S04]  /*a4720*/  LOP3.LUT R7, R7, 0xffffdfff, RZ, 0xc0, !PT ;  /* 0xffffdfff07077812 */ /* 0x000fc800078ec0ff */
[----:B------:R-:W-:Y:S02]  /*a4730*/  @P0 LOP3.LUT R7, R7, 0x2000, RZ, 0xfc, !PT ;  /* 0x0000200007070812 */ /* 0x000fe400078efcff */
[----:B------:R-:W-:Y:S02]  /*a4740*/  ISETP.LT.AND P0, PT, R3, UR42, !P1 ;  /* 0x0000002a03007c0c */ /* 0x000fe4000cf01270 */
[----:B------:R-:W-:Y:S01]  /*a4750*/  LOP3.LUT R7, R7, 0xffffefff, RZ, 0xc0, !PT ;  /* 0xffffefff07077812 */ /* 0x000fe200078ec0ff */
[----:B------:R-:W0:Y:S03]  /*a4760*/  LDCU UR42, c[0x0][0x398] ;  /* 0x00007300ff2a77ac */ /* 0x000e260008000800 */
[----:B------:R-:W-:Y:S02]  /*a4770*/  @P6 LOP3.LUT R7, R7, 0x1000, RZ, 0xfc, !PT ;  /* 0x0000100007076812 */ /* 0x000fe400078efcff */
[----:B------:R-:W-:-:S02]  /*a4780*/  ISETP.LT.AND P6, PT, R4, UR16, !P5 ;  /* 0x0000001004007c0c */ /* 0x000fc4000efc1270 */
[----:B------:R-:W-:Y:S01]  /*a4790*/  LOP3.LUT P1, RZ, R2, 0x40000, RZ, 0xc0, !PT ;  /* 0x0004000002ff7812 */ /* 0x000fe2000782c0ff */
[----:B------:R-:W0:Y:S01]  /*a47a0*/  LDCU UR16, c[0x0][0x398] ;  /* 0x00007300ff1077ac */ /* 0x000e220008000800 */
[----:B------:R-:W-:-:S04]  /*a47b0*/  LOP3.LUT R7, R7, 0xfffffbff, RZ, 0xc0, !PT ;  /* 0xfffffbff07077812 */ /* 0x000fc800078ec0ff */
[----:B------:R-:W-:Y:S02]  /*a47c0*/  @P0 LOP3.LUT R7, R7, 0x400, RZ, 0xfc, !PT ;  /* 0x0000040007070812 */ /* 0x000fe400078efcff */
[----:B------:R-:W-:Y:S02]  /*a47d0*/  ISETP.LT.AND P0, PT, R3, UR14, !P5 ;  /* 0x0000000e03007c0c */ /* 0x000fe4000ef01270 */
[----:B------:R-:W-:Y:S01]  /*a47e0*/  LOP3.LUT R7, R7, 0xfffff7ff, RZ, 0xc0, !PT ;  /* 0xfffff7ff07077812 */ /* 0x000fe200078ec0ff */
[----:B------:R-:W1:Y:S03]  /*a47f0*/  LDCU UR14, c[0x0][0x398] ;  /* 0x00007300ff0e77ac */ /* 0x000e660008000800 */
[----:B------:R-:W-:-:S04]  /*a4800*/  @P6 LOP3.LUT R7, R7, 0x800, RZ, 0xfc, !PT ;  /* 0x0000080007076812 */ /* 0x000fc800078efcff */
[----:B------:R-:W-:-:S04]  /*a4810*/  LOP3.LUT R7, R7, 0xfffffdff, RZ, 0xc0, !PT ;  /* 0xfffffdff07077812 */ /* 0x000fc800078ec0ff */
[----:B------:R-:W-:Y:S02]  /*a4820*/  @P0 LOP3.LUT R7, R7, 0x200, RZ, 0xfc, !PT ;  /* 0x0000020007070812 */ /* 0x000fe400078efcff */
[----:B------:R-:W-:Y:S02]  /*a4830*/  ISETP.LT.AND P0, PT, R29, UR12, !P4 ;  /* 0x0000000c1d007c0c */ /* 0x000fe4000e701270 */
[----:B------:R-:W-:Y:S02]  /*a4840*/  ISETP.LT.AND P6, PT, R28, UR20, !P4 ;  /* 0x000000141c007c0c */ /* 0x000fe4000e7c1270 */
[----:B0-----:R-:W-:Y:S02]  /*a4850*/  ISETP.LT.AND P5, PT, R4, UR4, !P4 ;  /* 0x0000000404007c0c */ /* 0x001fe4000e7a1270 */
[----:B------:R-:W-:Y:S01]  /*a4860*/  LOP3.LUT R7, R7, 0xffffff7f, RZ, 0xc0, !PT ;  /* 0xffffff7f07077812 */ /* 0x000fe200078ec0ff */
[----:B------:R-:W0:Y:S01]  /*a4870*/  LDCU UR4, c[0x0][0x398] ;  /* 0x00007300ff0477ac */ /* 0x000e220008000800 */
[----:B------:R-:W0:Y:S01]  /*a4880*/  LDCU UR20, c[0x0][0x398] ;  /* 0x00007300ff1477ac */ /* 0x000e220008000800 */
[----:B------:R-:W0:Y:S04]  /*a4890*/  LDCU UR12, c[0x0][0x398] ;  /* 0x00007300ff0c77ac */ /* 0x000e280008000800 */
[----:B------:R-:W-:-:S04]  /*a48a0*/  @P0 LOP3.LUT R7, R7, 0x80, RZ, 0xfc, !PT ;  /* 0x0000008007070812 */ /* 0x000fc800078efcff */
[----:B------:R-:W-:Y:S02]  /*a48b0*/  LOP3.LUT R7, R7, 0xfffffeff, RZ, 0xc0, !PT ;  /* 0xfffffeff07077812 */ /* 0x000fe400078ec0ff */
[----:B------:R-:W-:Y:S01]  /*a48c0*/  ISETP.LT.AND P0, PT, R3, UR5, !P4 ;  /* 0x0000000503007c0c */ /* 0x000fe2000e701270 */
[----:B------:R-:W0:Y:S01]  /*a48d0*/  LDCU UR5, c[0x0][0x398] ;  /* 0x00007300ff0577ac */ /* 0x000e220008000800 */
[----:B------:R-:W-:-:S04]  /*a48e0*/  @P6 LOP3.LUT R7, R7, 0x100, RZ, 0xfc, !PT ;  /* 0x0000010007076812 */ /* 0x000fc800078efcff */
[----:B------:R-:W-:-:S04]  /*a48f0*/  LOP3.LUT R7, R7, 0xffffffbf, RZ, 0xc0, !PT ;  /* 0xffffffbf07077812 */ /* 0x000fc800078ec0ff */
[----:B------:R-:W-:-:S04]  /*a4900*/  @P5 LOP3.LUT R7, R7, 0x40, RZ, 0xfc, !PT ;  /* 0x0000004007075812 */ /* 0x000fc800078efcff */
[----:B------:R-:W-:-:S04]  /*a4910*/  LOP3.LUT R7, R7, 0xffffffdf, RZ, 0xc0, !PT ;  /* 0xffffffdf07077812 */ /* 0x000fc800078ec0ff */
[----:B------:R-:W-:Y:S02]  /*a4920*/  @P0 LOP3.LUT R7, R7, 0x20, RZ, 0xfc, !PT ;  /* 0x0000002007070812 */ /* 0x000fe400078efcff */
[----:B0-----:R-:W-:Y:S02]  /*a4930*/  ISETP.LT.AND P0, PT, R28, UR4, !P3 ;  /* 0x000000041c007c0c */ /* 0x001fe4000df01270 */
[----:B------:R-:W-:Y:S02]  /*a4940*/  ISETP.LT.AND P6, PT, R29, UR5, !P3 ;  /* 0x000000051d007c0c */ /* 0x000fe4000dfc1270 */
[----:B------:R-:W-:Y:S02]  /*a4950*/  ISETP.LT.AND P5, PT, R4, UR6, !P3 ;  /* 0x0000000604007c0c */ /* 0x000fe4000dfa1270 */
[----:B------:R-:W-:Y:S01]  /*a4960*/  LOP3.LUT R7, R7, 0xffffffef, RZ, 0xc0, !PT ;  /* 0xffffffef07077812 */ /* 0x000fe200078ec0ff */
[----:B------:R-:W0:Y:S01]  /*a4970*/  LDCU UR5, c[0x0][0x398] ;  /* 0x00007300ff0577ac */ /* 0x000e220008000800 */
[----:B------:R-:W0:Y:S01]  /*a4980*/  LDCU UR4, c[0x0][0x398] ;  /* 0x00007300ff0477ac */ /* 0x000e220008000800 */
[----:B------:R-:W0:Y:S04]  /*a4990*/  LDCU UR6, c[0x0][0x398] ;  /* 0x00007300ff0677ac */ /* 0x000e280008000800 */
[----:B------:R-:W-:-:S04]  /*a49a0*/  @P0 LOP3.LUT R7, R7, 0x10, RZ, 0xfc, !PT ;  /* 0x0000001007070812 */ /* 0x000fc800078efcff */
[----:B------:R-:W-:Y:S02]  /*a49b0*/  LOP3.LUT R7, R7, 0xfffffff7, RZ, 0xc0, !PT ;  /* 0xfffffff707077812 */ /* 0x000fe400078ec0ff */
[----:B------:R-:W-:Y:S01]  /*a49c0*/  ISETP.LT.AND P0, PT, R3, UR7, !P3 ;  /* 0x0000000703007c0c */ /* 0x000fe2000df01270 */
[----:B------:R-:W1:Y:S01]  /*a49d0*/  LDCU UR7, c[0x0][0x398] ;  /* 0x00007300ff0777ac */ /* 0x000e620008000800 */
[----:B------:R-:W-:-:S04]  /*a49e0*/  @P6 LOP3.LUT R7, R7, 0x8, RZ, 0xfc, !PT ;  /* 0x0000000807076812 */ /* 0x000fc800078efcff */
[----:B------:R-:W-:-:S04]  /*a49f0*/  LOP3.LUT R7, R7, 0xfffffffb, RZ, 0xc0, !PT ;  /* 0xfffffffb07077812 */ /* 0x000fc800078ec0ff */
[----:B------:R-:W-:Y:S02]  /*a4a00*/  @P5 LOP3.LUT R7, R7, 0x4, RZ, 0xfc, !PT ;  /* 0x0000000407075812 */ /* 0x000fe400078efcff */
[----:B0-----:R-:W-:Y:S02]  /*a4a10*/  ISETP.LT.AND P6, PT, R29, UR5, !P2 ;  /* 0x000000051d007c0c */ /* 0x001fe4000d7c1270 */
[----:B------:R-:W-:Y:S01]  /*a4a20*/  ISETP.LT.AND P5, PT, R4, UR6, !P2 ;  /* 0x0000000604007c0c */ /* 0x000fe2000d7a1270 */
[----:B------:R-:W0:Y:S01]  /*a4a30*/  LDCU UR5, c[0x0][0x398] ;  /* 0x00007300ff0577ac */ /* 0x000e220008000800 */
[----:B------:R-:W-:Y:S01]  /*a4a40*/  LOP3.LUT R7, R7, 0xfffffffd, RZ, 0xc0, !PT ;  /* 0xfffffffd07077812 */ /* 0x000fe200078ec0ff */
[----:B------:R-:W0:Y:S03]  /*a4a50*/  LDCU UR6, c[0x0][0x398] ;  /* 0x00007300ff0677ac */ /* 0x000e260008000800 */
[----:B------:R-:W-:-:S02]  /*a4a60*/  @P0 LOP3.LUT R7, R7, 0x2, RZ, 0xfc, !PT ;  /* 0x0000000207070812 */ /* 0x000fc400078efcff */
[----:B------:R-:W-:Y:S01]  /*a4a70*/  ISETP.LT.AND P0, PT, R28, UR4, !P2 ;  /* 0x000000041c007c0c */ /* 0x000fe2000d701270 */
[----:B------:R-:W0:Y:S01]  /*a4a80*/  LDCU UR4, c[0x0][0x398] ;  /* 0x00007300ff0477ac */ /* 0x000e220008000800 */
[----:B------:R-:W-:Y:S02]  /*a4a90*/  LOP3.LUT R7, R7, 0xfffffffe, RZ, 0xc0, !PT ;  /* 0xfffffffe07077812 */ /* 0x000fe400078ec0ff */
[----:B------:R-:W-:-:S04]  /*a4aa0*/  @P6 LOP3.LUT R8, R8, 0x80000000, RZ, 0xfc, !PT ;  /* 0x8000000008086812 */ /* 0x000fc800078efcff */
[----:B------:R-:W-:-:S05]  /*a4ab0*/  LOP3.LUT R8, R8, 0xbfffffff, RZ, 0xc0, !PT ;  /* 0xbfffffff08087812 */ /* 0x000fca00078ec0ff */
[----:B------:R-:W-:Y:S02]  /*a4ac0*/  @P0 LOP3.LUT R7, R7, 0x1, RZ, 0xfc, !PT ;  /* 0x0000000107070812 */ /* 0x000fe400078efcff */
[----:B-1----:R-:W-:Y:S02]  /*a4ad0*/  ISETP.LT.AND P0, PT, R3, UR7, !P2 ;  /* 0x0000000703007c0c */ /* 0x002fe4000d701270 */
[----:B------:R-:W-:Y:S01]  /*a4ae0*/  @P5 LOP3.LUT R8, R8, 0x40000000, RZ, 0xfc, !PT ;  /* 0x4000000008085812 */ /* 0x000fe200078efcff */
[----:B------:R-:W1:Y:S03]  /*a4af0*/  LDCU UR7, c[0x0][0x398] ;  /* 0x00007300ff0777ac */ /* 0x000e660008000800 */
[----:B------:R-:W-:-:S07]  /*a4b00*/  LOP3.LUT R8, R8, 0xdfffffff, RZ, 0xc0, !PT ;  /* 0xdfffffff08087812 */ /* 0x000fce00078ec0ff */
[----:B------:R-:W-:Y:S02]  /*a4b10*/  @P0 LOP3.LUT R8, R8, 0x20000000, RZ, 0xfc, !PT ;  /* 0x2000000008080812 */ /* 0x000fe400078efcff */
[----:B0-----:R-:W-:Y:S02]  /*a4b20*/  ISETP.LT.AND P0, PT, R28, UR4, !P1 ;  /* 0x000000041c007c0c */ /* 0x001fe4000cf01270 */
[----:B------:R-:W-:Y:S02]  /*a4b30*/  ISETP.LT.AND P6, PT, R29, UR5, !P1 ;  /* 0x000000051d007c0c */ /* 0x000fe4000cfc1270 */
[----:B------:R-:W-:Y:S02]  /*a4b40*/  ISETP.LT.AND P5, PT, R4, UR6, !P1 ;  /* 0x0000000604007c0c */ /* 0x000fe4000cfa1270 */
[----:B------:R-:W-:Y:S01]  /*a4b50*/  LOP3.LUT R8, R8, 0xefffffff, RZ, 0xc0, !PT ;  /* 0xefffffff08087812 */ /* 0x000fe200078ec0ff */
[----:B------:R-:W0:Y:S01]  /*a4b60*/  LDCU UR4, c[0x0][0x398] ;  /* 0x00007300ff0477ac */ /* 0x000e220008000800 */
[----:B------:R-:W0:Y:S01]  /*a4b70*/  LDCU UR5, c[0x0][0x398] ;  /* 0x00007300ff0577ac */ /* 0x000e220008000800 */
[----:B------:R-:W-:Y:S01]  /*a4b80*/  LOP3.LUT P4, RZ, R2, 0x20000, RZ, 0xc0, !PT ;  /* 0x0002000002ff7812 */ /* 0x000fe2000788c0ff */
[----:B------:R-:W0:Y:S03]  /*a4b90*/  LDCU UR6, c[0x0][0x398] ;  /* 0x00007300ff0677ac */ /* 0x000e260008000800 */
[----:B------:R-:W-:-:S04]  /*a4ba0*/  @P0 LOP3.LUT R8, R8, 0x10000000, RZ, 0xfc, !PT ;  /* 0x1000000008080812 */ /* 0x000fc800078efcff */
[----:B------:R-:W-:Y:S02]  /*a4bb0*/  LOP3.LUT R8, R8, 0xf7ffffff, RZ, 0xc0, !PT ;  /* 0xf7ffffff08087812 */ /* 0x000fe400078ec0ff */
[----:B-1----:R-:W-:Y:S01]  /*a4bc0*/  ISETP.LT.AND P0, PT, R3, UR7, !P1 ;  /* 0x0000000703007c0c */ /* 0x002fe2000cf01270 */
[----:B------:R-:W1:Y:S01]  /*a4bd0*/  LDCU UR7, c[0x0][0x398] ;  /* 0x00007300ff0777ac */ /* 0x000e620008000800 */
        /* <DEDUP_REMOVED lines=99> */
[----:B-1----:R-:W-:Y:S02]  /*a5210*/  ISETP.LT.AND P0, PT, R3, UR7, !P3 ;  /* 0x0000000703007c0c */ /* 0x002fe4000df01270 */
[----:B------:R-:W-:Y:S01]  /*a5220*/  LOP3.LUT P2, RZ, R2, 0x800, RZ, 0xc0, !PT ;  /* 0x0000080002ff7812 */ /* 0x000fe2000784c0ff */
[----:B------:R-:W1:Y:S01]  /*a5230*/  LDCU UR7, c[0x0][0x398] ;  /* 0x00007300ff0777ac */ /* 0x000e620008000800 */
[----:B------:R-:W-:-:S04]  /*a5240*/  @P6 LOP3.LUT R8, R8, 0x8, RZ, 0xfc, !PT ;  /* 0x0000000808086812 */ /* 0x000fc800078efcff */
[----:B------:R-:W-:-:S04]  /*a5250*/  LOP3.LUT R8, R8, 0xfffffffb, RZ, 0xc0, !PT ;  /* 0xfffffffb08087812 */ /* 0x000fc800078ec0ff */
[----:B------:R-:W-:Y:S02]  /*a5260*/  @P5 LOP3.LUT R8, R8, 0x4, RZ, 0xfc, !PT ;  /* 0x0000000408085812 */ /* 0x000fe400078efcff */
[----:B0-----:R-:W-:Y:S02]  /*a5270*/  ISETP.LT.AND P6, PT, R29, UR5, !P2 ;  /* 0x000000051d007c0c */ /* 0x001fe4000d7c1270 */
[----:B------:R-:W-:Y:S01]  /*a5280*/  ISETP.LT.AND P5, PT, R4, UR6, !P2 ;  /* 0x0000000604007c0c */ /* 0x000fe2000d7a1270 */
[----:B------:R-:W0:Y:S01]  /*a5290*/  LDCU UR5, c[0x0][0x398] ;  /* 0x00007300ff0577ac */ /* 0x000e220008000800 */
[----:B------:R-:W-:Y:S02]  /*a52a0*/  LOP3.LUT R8, R8, 0xfffffffd, RZ, 0xc0, !PT ;  /* 0xfffffffd08087812 */ /* 0x000fe400078ec0ff */
[----:B------:R-:W-:Y:S01]  /*a52b0*/  LOP3.LUT P1, RZ, R2, 0x400, RZ, 0xc0, !PT ;  /* 0x0000040002ff7812 */ /* 0x000fe2000782c0ff */
[----:B------:R-:W0:Y:S01]  /*a52c0*/  LDCU UR6, c[0x0][0x398] ;  /* 0x00007300ff0677ac */ /* 0x000e220008000800 */
        /* <DEDUP_REMOVED lines=384> */
[----:B0-----:R-:W-:Y:S01]  /*a6ad0*/  ISETP.LT.AND P0, PT, R3, UR4, !P3 ;  /* 0x0000000403007c0c */ /* 0x001fe2000df01270 */
[----:B------:R-:W0:Y:S01]  /*a6ae0*/  LDCU UR4, c[0x0][0x398] ;  /* 0x00007300ff0477ac */ /* 0x000e220008000800 */
[----:B------:R-:W-:Y:S02]  /*a6af0*/  LOP3.LUT R11, R11, 0xffffffef, RZ, 0xc0, !PT ;  /* 0xffffffef0b0b7812 */ /* 0x000fe400078ec0ff */
[----:B------:R-:W-:Y:S02]  /*a6b00*/  ISETP.LT.AND P6, PT, R4, UR5, !P3 ;  /* 0x0000000504007c0c */ /* 0x000fe4000dfc1270 */
[----:B------:R-:W-:Y:S01]  /*a6b10*/  ISETP.LT.AND P5, PT, R29, UR6, !P3 ;  /* 0x000000061d007c0c */ /* 0x000fe2000dfa1270 */
[----:B------:R-:W0:Y:S01]  /*a6b20*/  LDCU UR6, c[0x0][0x398] ;  /* 0x00007300ff0677ac */ /* 0x000e220008000800 */
[----:B------:R-:W-:Y:S01]  /*a6b30*/  LOP3.LUT P2, RZ, R6, 0x200000, RZ, 0xc0, !PT ;  /* 0x0020000006ff7812 */ /* 0x000fe2000784c0ff */
[----:B------:R-:W0:Y:S04]  /*a6b40*/  LDCU UR5, c[0x0][0x398] ;  /* 0x00007300ff0577ac */ /* 0x000e280008000800 */
[----:B------:R-:W-:-:S02]  /*a6b50*/  @P0 LOP3.LUT R11, R11, 0x10, RZ, 0xfc, !PT ;  /* 0x000000100b0b0812 */ /* 0x000fc400078efcff */
[----:B-1----:R-:W-:Y:S01]  /*a6b60*/  ISETP.LT.AND P0, PT, R28, UR7, !P3 ;  /* 0x000000071c007c0c */ /* 0x002fe2000df01270 */
[----:B------:R-:W1:Y:S01]  /*a6b70*/  LDCU UR7, c[0x0][0x398] ;  /* 0x00007300ff0777ac */ /* 0x000e620008000800 */
[----:B------:R-:W-:-:S04]  /*a6b80*/  LOP3.LUT R11, R11, 0xfffffff7, RZ, 0xc0, !PT ;  /* 0xfffffff70b0b7812 */ /* 0x000fc800078ec0ff */
[----:B------:R-:W-:-:S04]  /*a6b90*/  @P6 LOP3.LUT R11, R11, 0x8, RZ, 0xfc, !PT ;  /* 0x000000080b0b6812 */ /* 0x000fc800078efcff */
[----:B------:R-:W-:-:S03]  /*a6ba0*/  LOP3.LUT R11, R11, 0xfffffffb, RZ, 0xc0, !PT ;  /* 0xfffffffb0b0b7812 */ /* 0x000fc600078ec0ff */
[----:B------:R-:W-:Y:S02]  /*a6bb0*/  @P0 LOP3.LUT R9, R9, 0x40000000, RZ, 0xfc, !PT ;  /* 0x4000000009090812 */ /* 0x000fe400078efcff */
[----:B0-----:R-:W-:Y:S02]  /*a6bc0*/  ISETP.LT.AND P0, PT, R28, UR4, !P2 ;  /* 0x000000041c007c0c */ /* 0x001fe4000d701270 */
[----:B------:R-:W-:Y:S02]  /*a6bd0*/  @P5 LOP3.LUT R11, R11, 0x4, RZ, 0xfc, !PT ;  /* 0x000000040b0b5812 */ /* 0x000fe400078efcff */
[----:B------:R-:W-:Y:S01]  /*a6be0*/  ISETP.LT.AND P5, PT, R4, UR6, !P2 ;  /* 0x0000000604007c0c */ /* 0x000fe2000d7a1270 */
[----:B------:R-:W0:Y:S01]  /*a6bf0*/  LDCU UR4, c[0x0][0x398] ;  /* 0x00007300ff0477ac */ /* 0x000e220008000800 */
[----:B------:R-:W-:Y:S02]  /*a6c00*/  LOP3.LUT R9, R9, 0x7fffffff, RZ, 0xc0, !PT ;  /* 0x7fffffff09097812 */ /* 0x000fe400078ec0ff */
[----:B------:R-:W-:-:S02]  /*a6c10*/  LOP3.LUT R11, R11, 0xfffffffd, RZ, 0xc0, !PT ;  /* 0xfffffffd0b0b7812 */ /* 0x000fc400078ec0ff */
[----:B------:R-:W-:Y:S01]  /*a6c20*/  ISETP.LT.AND P6, PT, R29, UR5, !P2 ;  /* 0x000000051d007c0c */ /* 0x000fe2000d7c1270 */
[----:B------:R-:W0:Y:S01]  /*a6c30*/  LDCU UR5, c[0x0][0x398] ;  /* 0x00007300ff0577ac */ /* 0x000e220008000800 */
[----:B------:R-:W-:Y:S01]  /*a6c40*/  LOP3.LUT P1, RZ, R6, 0x8000, RZ, 0xc0, !PT ;  /* 0x0000800006ff7812 */ /* 0x000fe2000782c0ff */
[----:B------:R-:W0:Y:S01]  /*a6c50*/  LDCU UR6, c[0x0][0x398] ;  /* 0x00007300ff0677ac */ /* 0x000e220008000800 */
[----:B------:R-:W-:Y:S02]  /*a6c60*/  @P0 LOP3.LUT R11, R11, 0x2, RZ, 0xfc, !PT ;  /* 0x000000020b0b0812 */ /* 0x000fe400078efcff */
[----:B-1----:R-:W-:Y:S02]  /*a6c70*/  ISETP.LT.AND P0, PT, R3, UR7, !P2 ;  /* 0x0000000703007c0c */ /* 0x002fe4000d701270 */
[----:B------:R-:W-:Y:S01]  /*a6c80*/  @P5 LOP3.LUT R9, R9, 0x80000000, RZ, 0xfc, !PT ;  /* 0x8000000009095812 */ /* 0x000fe200078efcff */
[----:B------:R-:W1:Y:S03]  /*a6c90*/  LDCU UR7, c[0x0][0x398] ;  /* 0x00007300ff0777ac */ /* 0x000e660008000800 */
[----:B------:R-:W-:-:S02]  /*a6ca0*/  LOP3.LUT R9, R9, 0xf7ffffff, RZ, 0xc0, !PT ;  /* 0xf7ffffff09097812 */ /* 0x000fc400078ec0ff */
[----:B------:R-:W-:-:S05]  /*a6cb0*/  LOP3.LUT R11, R11, 0xfffffffe, RZ, 0xc0, !PT ;  /* 0xfffffffe0b0b7812 */ /* 0x000fca00078ec0ff */
[----:B------:R-:W-:Y:S02]  /*a6cc0*/  @P0 LOP3.LUT R9, R9, 0x8000000, RZ, 0xfc, !PT ;  /* 0x0800000009090812 */ /* 0x000fe400078efcff */
[----:B0-----:R-:W-:Y:S02]  /*a6cd0*/  ISETP.LT.AND P0, PT, R3, UR4, !P1 ;  /* 0x0000000403007c0c */ /* 0x001fe4000cf01270 */
[----:B------:R-:W-:Y:S02]  /*a6ce0*/  @P6 LOP3.LUT R11, R11, 0x1, RZ, 0xfc, !PT ;  /* 0x000000010b0b6812 */ /* 0x000fe400078efcff */
[----:B------:R-:W-:Y:S02]  /*a6cf0*/  ISETP.LT.AND P6, PT, R4, UR5, !P1 ;  /* 0x0000000504007c0c */ /* 0x000fe4000cfc1270 */
[----:B------:R-:W-:Y:S02]  /*a6d00*/  LOP3.LUT R9, R9, 0xdfffffff, RZ, 0xc0, !PT ;  /* 0xdfffffff09097812 */ /* 0x000fe400078ec0ff */
[----:B------:R-:W-:Y:S01]  /*a6d10*/  ISETP.LT.AND P5, PT, R29, UR6, !P1 ;  /* 0x000000061d007c0c */ /* 0x000fe2000cfa1270 */
[----:B------:R-:W0:Y:S01]  /*a6d20*/  LDCU UR4, c[0x0][0x398] ;  /* 0x00007300ff0477ac */ /* 0x000e220008000800 */
[----:B------:R-:W0:Y:S01]  /*a6d30*/  LDCU UR5, c[0x0][0x398] ;  /* 0x00007300ff0577ac */ /* 0x000e220008000800 */
[----:B------:R-:W-:Y:S01]  /*a6d40*/  LOP3.LUT P4, RZ, R6, 0x10000, RZ, 0xc0, !PT ;  /* 0x0001000006ff7812 */ /* 0x000fe2000788c0ff */
[----:B------:R-:W0:Y:S01]  /*a6d50*/  LDCU UR6, c[0x0][0x398] ;  /* 0x00007300ff0677ac */ /* 0x000e220008000800 */
        /* <DEDUP_REMOVED lines=179> */
[----:B------:R-:W-:Y:S01]  /*a7890*/  ISETP.LT.AND P3, PT, R29, UR5, !P2 ;  /* 0x000000051d007c0c */ /* 0x000fe2000d761270 */
[----:B------:R-:W0:Y:S01]  /*a78a0*/  LDCU UR4, c[0x0][0x398] ;  /* 0x00007300ff0477ac */ /* 0x000e220008000800 */
[----:B------:R-:W-:Y:S02]  /*a78b0*/  LOP3.LUT R18, R18, 0xfffeffff, RZ, 0xc0, !PT ;  /* 0xfffeffff12127812 */ /* 0x000fe400078ec0ff */
[----:B------:R-:W-:Y:S01]  /*a78c0*/  ISETP.LT.AND P6, PT, R4, UR6, !P2 ;  /* 0x0000000604007c0c */ /* 0x000fe2000d7c1270 */
[----:B------:R-:W0:Y:S01]  /*a78d0*/  LDCU UR5, c[0x0][0x398] ;  /* 0x00007300ff0577ac */ /* 0x000e220008000800 */
[----:B------:R-:W-:Y:S01]  /*a78e0*/  LOP3.LUT P1, RZ, R6, 0x40, RZ, 0xc0, !PT ;  /* 0x0000004006ff7812 */ /* 0x000fe2000782c0ff */
[----:B------:R-:W0:Y:S04]  /*a78f0*/  LDCU UR6, c[0x0][0x398] ;  /* 0x00007300ff0677ac */ /* 0x000e280008000800 */
[----:B------:R-:W-:-:S04]  /*a7900*/  @P0 LOP3.LUT R18, R18, 0x10000, RZ, 0xfc, !PT ;  /* 0x0001000012120812 */ /* 0x000fc800078efcff */
[----:B------:R-:W-:Y:S02]  /*a7910*/  LOP3.LUT R18, R18, 0xffff7fff, RZ, 0xc0, !PT ;  /* 0xffff7fff12127812 */ /* 0x000fe400078ec0ff */
[----:B-1----:R-:W-:Y:S01]  /*a7920*/  ISETP.LT.AND P0, PT, R3, UR7, !P2 ;  /* 0x0000000703007c0c */ /* 0x002fe2000d701270 */
[----:B------:R-:W1:Y:S01]  /*a7930*/  LDCU UR7, c[0x0][0x398] ;  /* 0x00007300ff0777ac */ /* 0x000e620008000800 */
[----:B------:R-:W-:-:S04]  /*a7940*/  @P3 LOP3.LUT R18, R18, 0x8000, RZ, 0xfc, !PT ;  /* 0x0000800012123812 */ /* 0x000fc800078efcff */
[----:B------:R-:W-:Y:S02]  /*a7950*/  LOP3.LUT R18, R18, 0xffffbfff, RZ, 0xc0, !PT ;  /* 0xffffbfff12127812 */ /* 0x000fe400078ec0ff */
[----:B0-----:R-:W-:Y:S01]  /*a7960*/  ISETP.LT.AND P2, PT, R28, UR4, !P1 ;  /* 0x000000041c007c0c */ /* 0x001fe2000cf41270 */
[----:B------:R-:W0:Y:S01]  /*a7970*/  LDCU UR4, c[0x0][0x398] ;  /* 0x00007300ff0477ac */ /* 0x000e220008000800 */
[----:B------:R-:W-:-:S04]  /*a7980*/  @P6 LOP3.LUT R18, R18, 0x4000, RZ, 0xfc, !PT ;  /* 0x0000400012126812 */ /* 0x000fc800078efcff */
[----:B------:R-:W-:-:S04]  /*a7990*/  LOP3.LUT R18, R18, 0xffffdfff, RZ, 0xc0, !PT ;  /* 0xffffdfff12127812 */ /* 0x000fc800078ec0ff */
[----:B------:R-:W-:Y:S02]  /*a79a0*/  @P0 LOP3.LUT R18, R18, 0x2000, RZ, 0xfc, !PT ;  /* 0x0000200012120812 */ /* 0x000fe400078efcff */
[----:B------:R-:W-:Y:S02]  /*a79b0*/  ISETP.LT.AND P0, PT, R29, UR5, !P1 ;  /* 0x000000051d007c0c */ /* 0x000fe4000cf01270 */
[----:B------:R-:W-:Y:S01]  /*a79c0*/  ISETP.LT.AND P6, PT, R4, UR6, !P1 ;  /* 0x0000000604007c0c */ /* 0x000fe2000cfc1270 */
[----:B------:R-:W0:Y:S01]  /*a79d0*/  LDCU UR5, c[0x0][0x398] ;  /* 0x00007300ff0577ac */ /* 0x000e220008000800 */
[----:B------:R-:W-:Y:S02]  /*a79e0*/  LOP3.LUT R18, R18, 0xffffefff, RZ, 0xc0, !PT ;  /* 0xffffefff12127812 */ /* 0x000fe400078ec0ff */
[----:B------:R-:W-:Y:S01]  /*a79f0*/  LOP3.LUT P5, RZ, R6, 0x20, RZ, 0xc0, !PT ;  /* 0x0000002006ff7812 */ /* 0x000fe200078ac0ff */
[----:B------:R-:W0:Y:S01]  /*a7a00*/  LDCU UR6, c[0x0][0x398] ;  /* 0x00007300ff0677ac */ /* 0x000e220008000800 */
[----:B------:R-:W-:-:S04]  /*a7a10*/  @P2 LOP3.LUT R18, R18, 0x1000, RZ, 0xfc, !PT ;  /* 0x0000100012122812 */ /* 0x000fc800078efcff */
[----:B------:R-:W-:-:S04]  /*a7a20*/  LOP3.LUT R18, R18, 0xfffff7ff, RZ, 0xc0, !PT ;  /* 0xfffff7ff12127812 */ /* 0x000fc800078ec0ff */
[----:B------:R-:W-:Y:S02]  /*a7a30*/  @P0 LOP3.LUT R18, R18, 0x800, RZ, 0xfc, !PT ;  /* 0x0000080012120812 */ /* 0x000fe400078efcff */
[----:B-1----:R-:W-:Y:S01]  /*a7a40*/  ISETP.LT.AND P0, PT, R3, UR7, !P1 ;  /* 0x0000000703007c0c */ /* 0x002fe2000cf01270 */
[----:B------:R-:W1:Y:S01]  /*a7a50*/  LDCU UR7, c[0x0][0x398] ;  /* 0x00007300ff0777ac */ /* 0x000e620008000800 */
[----:B------:R-:W-:-:S04]  /*a7a60*/  LOP3.LUT R18, R18, 0xfffffbff, RZ, 0xc0, !PT ;  /* 0xfffffbff12127812 */ /* 0x000fc800078ec0ff */
[----:B------:R-:W-:Y:S02]  /*a7a70*/  @P6 LOP3.LUT R18, R18, 0x400, RZ, 0xfc, !PT ;  /* 0x0000040012126812 */ /* 0x000fe400078efcff */
[----:B0-----:R-:W-:Y:S01]  /*a7a80*/  ISETP.LT.AND P6, PT, R28, UR4, !P5 ;  /* 0x000000041c007c0c */ /* 0x001fe2000efc1270 */
        /* <DEDUP_REMOVED lines=8> */
[----:B------:R-:W-:Y:S01]  /*a7b10*/  LOP3.LUT P4, RZ, R6, 0x10, RZ, 0xc0, !PT ;  /* 0x0000001006ff7812 */ /* 0x000fe2000788c0ff */
[----:B------:R-:W0:Y:S01]  /*a7b20*/  LDCU UR6, c[0x0][0x398] ;  /* 0x00007300ff0677ac */ /* 0x000e220008000800 */
[----:B------:R-:W-:-:S04]  /*a7b30*/  LOP3.LUT R18, R18, 0xffffff7f, RZ, 0xc0, !PT ;  /* 0xffffff7f12127812 */ /* 0x000fc800078ec0ff */
[----:B------:R-:W-:Y:S02]  /*a7b40*/  @P0 LOP3.LUT R18, R18, 0x80, RZ, 0xfc, !PT ;  /* 0x0000008012120812 */ /* 0x000fe400078efcff */
[----:B-1----:R-:W-:Y:S01]  /*a7b50*/  ISETP.LT.AND P0, PT, R3, UR7, !P5 ;  /* 0x0000000703007c0c */ /* 0x002fe2000ef01270 */
[----:B------:R-:W1:Y:S01]  /*a7b60*/  LDCU UR7, c[0x0][0x398] ;  /* 0x00007300ff0777ac */ /* 0x000e620008000800 */
        /* <DEDUP_REMOVED lines=50> */
[----:B------:R-:W-:-:S04]  /*a7e90*/  LOP3.LUT R14, R14, 0xfbffffff, RZ, 0xc0, !PT ;  /* 0xfbffffff0e0e7812 */ /* 0x000fc800078ec0ff */
[----:B------:R-:W-:Y:S02]  /*a7ea0*/  @P3 LOP3.LUT R14, R14, 0x4000000, RZ, 0xfc, !PT ;  /* 0x040000000e0e3812 */ /* 0x000fe400078efcff */
[----:B0-----:R-:W-:Y:S02]  /*a7eb0*/  ISETP.LT.AND P3, PT, R28, UR4, !P1 ;  /* 0x000000041c007c0c */ /* 0x001fe4000cf61270 */
[----:B------:R-:W-:Y:S02]  /*a7ec0*/  ISETP.LT.AND P2, PT, R4, UR6, !P1 ;  /* 0x0000000604007c0c */ /* 0x000fe4000cf41270 */
[C---:B------:R-:W-:Y:S02]  /*a7ed0*/  LOP3.LUT P5, RZ, R13.reuse, 0x800000, RZ, 0xc0, !PT ;  /* 0x008000000dff7812 */ /* 0x040fe400078ac0ff */
[----:B------:R-:W-:Y:S02]  /*a7ee0*/  LOP3.LUT R14, R14, 0xfdffffff, RZ, 0xc0, !PT ;  /* 0xfdffffff0e0e7812 */ /* 0x000fe400078ec0ff */
[----:B------:R-:W-:-:S02]  /*a7ef0*/  LOP3.LUT P6, RZ, R13, 0x1000000, RZ, 0xc0, !PT ;  /* 0x010000000dff7812 */ /* 0x000fc400078cc0ff */
[----:B------:R-:W-:Y:S01]  /*a7f00*/  LOP3.LUT P4, RZ, R13, 0x400000, RZ, 0xc0, !PT ;  /* 0x004000000dff7812 */ /* 0x000fe2000788c0ff */
[----:B------:R-:W0:Y:S01]  /*a7f10*/  LDCU UR6, c[0x0][0x398] ;  /* 0x00007300ff0677ac */ /* 0x000e220008000800 */
[----:B------:R-:W-:Y:S02]  /*a7f20*/  @P0 LOP3.LUT R14, R14, 0x2000000, RZ, 0xfc, !PT ;  /* 0x020000000e0e0812 */ /* 0x000fe400078efcff */
[----:B------:R-:W-:Y:S02]  /*a7f30*/  ISETP.LT.AND P0, PT, R29, UR5, !P1 ;  /* 0x000000051d007c0c */ /* 0x000fe4000cf01270 */
[----:B------:R-:W-:Y:S01]  /*a7f40*/  LOP3.LUT R17, R17, 0xbfffffff, RZ, 0xc0, !PT ;  /* 0xbfffffff11117812 */ /* 0x000fe200078ec0ff */
[----:B------:R-:W0:Y:S01]  /*a7f50*/  LDCU UR4, c[0x0][0x398] ;  /* 0x00007300ff0477ac */ /* 0x000e220008000800 */
[----:B------:R-:W-:Y:S02]  /*a7f60*/  LOP3.LUT R14, R14, 0xfeffffff, RZ, 0xc0, !PT ;  /* 0xfeffffff0e0e7812 */ /* 0x000fe400078ec0ff */
[----:B------:R-:W-:-:S02]  /*a7f70*/  ISETP.LT.AND P6, PT, R28, UR50, !P6 ;  /* 0x000000321c007c0c */ /* 0x000fc4000f7c1270 */
[----:B-1----:R-:W-:Y:S02]  /*a7f80*/  ISETP.LT.AND P1, PT, R3, UR7, !P1 ;  /* 0x0000000703007c0c */ /* 0x002fe4000cf21270 */
[----:B------:R-:W-:Y:S02]  /*a7f90*/  ISETP.LT.AND P4, PT, R28, UR48, !P4 ;  /* 0x000000301c007c0c */ /* 0x000fe4000e781270 */
[----:B------:R-:W-:Y:S01]  /*a7fa0*/  @P3 LOP3.LUT R14, R14, 0x1000000, RZ, 0xfc, !PT ;  /* 0x010000000e0e3812 */ /* 0x000fe200078efcff */
[----:B------:R-:W1:Y:S01]  /*a7fb0*/  LDCU UR7, c[0x0][0x398] ;  /* 0x00007300ff0777ac */ /* 0x000e620008000800 */
[----:B------:R-:W0:Y:S01]  /*a7fc0*/  LDCU UR5, c[0x0][0x398] ;  /* 0x00007300ff0577ac */ /* 0x000e220008000800 */
[----:B------:R0:W-:Y:S01]  /*a7fd0*/  STL [R1+0x2e18], R7 ;  /* 0x002e180701007387 */ /* 0x0001e20000100800 */
[----:B------:R-:W-:Y:S01]  /*a7fe0*/  LOP3.LUT R14, R14, 0xff7fffff, RZ, 0xc0, !PT ;  /* 0xff7fffff0e0e7812 */ /* 0x000fe200078ec0ff */
[----:B------:R-:W0:Y:S01]  /*a7ff0*/  LDCU UR50, c[0x0][0x398] ;  /* 0x00007300ff3277ac */ /* 0x000e220008000800 */
[----:B------:R-:W0:Y:S02]  /*a8000*/  LDCU UR48, c[0x0][0x398] ;  /* 0x00007300ff3077ac */ /* 0x000e240008000800 */
[----:B------:R-:W-:-:S02]  /*a8010*/  @P0 LOP3.LUT R14, R14, 0x800000, RZ, 0xfc, !PT ;  /* 0x008000000e0e0812 */ /* 0x000fc400078efcff */
[----:B------:R-:W-:-:S13]  /*a8020*/  LOP3.LUT P0, RZ, R13, 0x2000000, RZ, 0xc0, !PT ;  /* 0x020000000dff7812 */ /* 0x000fda000780c0ff */
[----:B------:R-:W-:Y:S02]  /*a8030*/  @P0 LOP3.LUT R25, R25, 0x100000, RZ, 0xfc, !PT ;  /* 0x0010000019190812 */ /* 0x000fe400078efcff */
[----:B------:R-:W-:Y:S02]  /*a8040*/  LOP3.LUT P0, RZ, R13, 0x4000000, RZ, 0xc0, !PT ;  /* 0x040000000dff7812 */ /* 0x000fe4000780c0ff */
[----:B------:R-:W-:-:S11]  /*a8050*/  LOP3.LUT R25, R25, 0xffdfffff, RZ, 0xc0, !PT ;  /* 0xffdfffff19197812 */ /* 0x000fd600078ec0ff */
        /* <DEDUP_REMOVED lines=14> */
[----:B------:R-:W-:Y:S02]  /*a8140*/  LOP3.LUT R14, R14, 0xffbfffff, RZ, 0xc0, !PT ;  /* 0xffbfffff0e0e7812 */ /* 0x000fe400078ec0ff */
[----:B------:R-:W-:Y:S02]  /*a8150*/  LOP3.LUT R25, R25, 0xfbffffff, RZ, 0xc0, !PT ;  /* 0xfbffffff19197812 */ /* 0x000fe400078ec0ff */
[----:B------:R-:W-:-:S07]  /*a8160*/  @P2 LOP3.LUT R14, R14, 0x400000, RZ, 0xfc, !PT ;  /* 0x004000000e0e2812 */ /* 0x000fce00078efcff */
[----:B------:R-:W-:Y:S02]  /*a8170*/  @P0 LOP3.LUT R25, R25, 0x4000000, RZ, 0xfc, !PT ;  /* 0x0400000019190812 */ /* 0x000fe400078efcff */
[----:B------:R-:W-:Y:S02]  /*a8180*/  LOP3.LUT P0, RZ, R6, 0x1, RZ, 0xc0, !PT ;  /* 0x0000000106ff7812 */ /* 0x000fe4000780c0ff */
[----:B------:R-:W-:Y:S02]  /*a8190*/  LOP3.LUT R14, R14, 0xffdfffff, RZ, 0xc0, !PT ;  /* 0xffdfffff0e0e7812 */ /* 0x000fe400078ec0ff */
[----:B------:R-:W-:Y:S02]  /*a81a0*/  ISETP.LT.AND P0, PT, R28, UR58, !P0 ;  /* 0x0000003a1c007c0c */ /* 0x000fe4000c701270 */
[----:B------:R-:W-:Y:S02]  /*a81b0*/  @P1 LOP3.LUT R14, R14, 0x200000, RZ, 0xfc, !PT ;  /* 0x002000000e0e1812 */ /* 0x000fe400078efcff */
[----:B------:R-:W-:-:S02]  /*a81c0*/  LOP3.LUT P3, RZ, R13, 0x200000, RZ, 0xc0, !PT ;  /* 0x002000000dff7812 */ /* 0x000fc4000786c0ff */
[----:B------:R-:W-:Y:S01]  /*a81d0*/  LOP3.LUT P2, RZ, R13, 0x100000, RZ, 0xc0, !PT ;  /* 0x001000000dff7812 */ /* 0x000fe2000784c0ff */
[----:B------:R-:W-:Y:S01]  /*a81e0*/  STL [R1+0x2e1c], R16 ;  /* 0x002e1c1001007387 */ /* 0x000fe20000100800 */
[----:B------:R-:W-:Y:S01]  /*a81f0*/  LOP3.LUT R14, R14, 0xffefffff, RZ, 0xc0, !PT ;  /* 0xffefffff0e0e7812 */ /* 0x000fe200078ec0ff */
[----:B------:R-:W0:Y:S04]  /*a8200*/  LDCU UR58, c[0x0][0x398] ;  /* 0x00007300ff3a77ac */ /* 0x000e280008000800 */
[----:B------:R-:W-:Y:S02]  /*a8210*/  @P0 LOP3.LUT R14, R14, 0x100000, RZ, 0xfc, !PT ;  /* 0x001000000e0e0812 */ /* 0x000fe400078efcff */
[----:B------:R-:W-:-:S04]  /*a8220*/  LOP3.LUT P0, RZ, R25, 0x4000000, RZ, 0xc0, !PT ;  /* 0x0400000019ff7812 */ /* 0x000fc8000780c0ff */
[----:B------:R-:W-:Y:S02]  /*a8230*/  ISETP.LT.AND P0, PT, R28, UR57, !P0 ;  /* 0x000000391c007c0c */ /* 0x000fe4000c701270 */
[----:B------:R-:W-:Y:S02]  /*a8240*/  LOP3.LUT R14, R14, 0xfffdffff, RZ, 0xc0, !PT ;  /* 0xfffdffff0e0e7812 */ /* 0x000fe400078ec0ff */
[----:B------:R-:W-:Y:S02]  /*a8250*/  ISETP.LT.AND P2, PT, R28, UR46, !P2 ;  /* 0x0000002e1c007c0c */ /* 0x000fe4000d741270 */
[----:B------:R-:W-:Y:S01]  /*a8260*/  LOP3.LUT P1, RZ, R13, 0x80000, RZ, 0xc0, !PT ;  /* 0x000800000dff7812 */ /* 0x000fe2000782c0ff */
[----:B------:R-:W0:Y:S01]  /*a8270*/  LDCU UR57, c[0x0][0x398] ;  /* 0x00007300ff3977ac */ /* 0x000e220008000800 */
[----:B------:R-:W-:Y:S05]  /*a8280*/  STL.64 [R1+0x2e10], R10 ;  /* 0x002e100a01007387 */ /* 0x000fea0000100a00 */
[----:B------:R-:W-:-:S02]  /*a8290*/  @P0 LOP3.LUT R14, R14, 0x20000, RZ, 0xfc, !PT ;  /* 0x000200000e0e0812 */ /* 0x000fc400078efcff */
[----:B------:R-:W-:Y:S01]  /*a82a0*/  LOP3.LUT P0, RZ, R25, 0x2000000, RZ, 0xc0, !PT ;  /* 0x0200000019ff7812 */ /* 0x000fe2000780c0ff */
[----:B------:R-:W0:Y:S03]  /*a82b0*/  LDCU UR46, c[0x0][0x398] ;  /* 0x00007300ff2e77ac */ /* 0x000e260008000800 */
[----:B------:R-:W-:Y:S02]  /*a82c0*/  ISETP.LT.AND P0, PT, R28, UR56, !P0 ;  /* 0x000000381c007c0c */ /* 0x000fe4000c701270 */
[----:B------:R-:W-:Y:S01]  /*a82d0*/  LOP3.LUT R14, R14, 0xffffbfff, RZ, 0xc0, !PT ;  /* 0xffffbfff0e0e7812 */ /* 0x000fe200078ec0ff */
[----:B------:R-:W-:Y:S01]  /*a82e0*/  STL.64 [R1+0x2e08], R8 ;  /* 0x002e080801007387 */ /* 0x000fe20000100a00 */
[----:B------:R-:W0:Y:S09]  /*a82f0*/  LDCU UR56, c[0x0][0x398] ;  /* 0x00007300ff3877ac */ /* 0x000e320008000800 */
[----:B------:R-:W-:-:S02]  /*a8300*/  @P0 LOP3.LUT R14, R14, 0x4000, RZ, 0xfc, !PT ;  /* 0x000040000e0e0812 */ /* 0x000fc400078efcff */
[----:B------:R-:W-:-:S04]  /*a8310*/  LOP3.LUT P0, RZ, R25, 0x1000000, RZ, 0xc0, !PT ;  /* 0x0100000019ff7812 */ /* 0x000fc8000780c0ff */
[----:B------:R-:W-:Y:S02]  /*a8320*/  ISETP.LT.AND P0, PT, R28, UR55, !P0 ;  /* 0x000000371c007c0c */ /* 0x000fe4000c701270 */
[----:B------:R-:W-:Y:S01]  /*a8330*/  LOP3.LUT R14, R14, 0xfffff7ff, RZ, 0xc0, !PT ;  /* 0xfffff7ff0e0e7812 */ /* 0x000fe200078ec0ff */
[----:B------:R-:W-:Y:S01]  /*a8340*/  STL [R1+0x2e20], R18 ;  /* 0x002e201201007387 */ /* 0x000fe20000100800 */
[----:B------:R-:W0:Y:S09]  /*a8350*/  LDCU UR55, c[0x0][0x398] ;  /* 0x00007300ff3777ac */ /* 0x000e320008000800 */
[----:B------:R-:W-:-:S02]  /*a8360*/  @P0 LOP3.LUT R14, R14, 0x800, RZ, 0xfc, !PT ;  /* 0x000008000e0e0812 */ /* 0x000fc400078efcff */
[----:B------:R-:W-:-:S04]  /*a8370*/  LOP3.LUT P0, RZ, R25, 0x800000, RZ, 0xc0, !PT ;  /* 0x0080000019ff7812 */ /* 0x000fc8000780c0ff */
[----:B------:R-:W-:Y:S02]  /*a8380*/  ISETP.LT.AND P0, PT, R28, UR54, !P0 ;  /* 0x000000361c007c0c */ /* 0x000fe4000c701270 */
[----:B------:R-:W-:Y:S01]  /*a8390*/  LOP3.LUT R14, R14, 0xfffffeff, RZ, 0xc0, !PT ;  /* 0xfffffeff0e0e7812 */ /* 0x000fe200078ec0ff */
[----:B------:R-:W0:Y:S10]  /*a83a0*/  LDCU UR54, c[0x0][0x398] ;  /* 0x00007300ff3677ac */ /* 0x000e340008000800 */
        /* <DEDUP_REMOVED lines=13> */
[----:B------:R-:W-:Y:S02]  /*a8480*/  LOP3.LUT R25, R25, 0xfffff7ff, RZ, 0xc0, !PT ;  /* 0xfffff7ff19197812 */ /* 0x000fe400078ec0ff */
[----:B------:R-:W-:Y:S01]  /*a8490*/  LOP3.LUT R14, R14, 0xfff7ffff, RZ, 0xc0, !PT ;  /* 0xfff7ffff0e0e7812 */ /* 0x000fe200078ec0ff */
[----:B------:R-:W0:Y:S08]  /*a84a0*/  LDCU UR51, c[0x0][0x398] ;  /* 0x00007300ff3377ac */ /* 0x000e300008000800 */
[----:B------:R-:W-:-:S02]  /*a84b0*/  @P0 LOP3.LUT R12, R12, 0x80000000, RZ, 0xfc, !PT ;  /* 0x800000000c0c0812 */ /* 0x000fc400078efcff */
[----:B------:R-:W-:Y:S02]  /*a84c0*/  ISETP.LT.AND P0, PT, R28, UR49, !P5 ;  /* 0x000000311c007c0c */ /* 0x000fe4000ef01270 */
[----:B------:R-:W-:Y:S01]  /*a84d0*/  LOP3.LUT P5, RZ, R13, 0x40, RZ, 0xc0, !PT ;  /* 0x000000400dff7812 */ /* 0x000fe200078ac0ff */
[----:B------:R-:W0:-:S12]  /*a84e0*/  LDCU UR49, c[0x0][0x398] ;  /* 0x00007300ff3177ac */ /* 0x000e180008000800 */
        /* <DEDUP_REMOVED lines=9> */
[----:B------:R-:W-:-:S04]  /*a8580*/  LOP3.LUT R12, R12, 0xefffffff, RZ, 0xc0, !PT ;  /* 0xefffffff0c0c7812 */ /* 0x000fc800078ec0ff */
[----:B------:R-:W-:-:S05]  /*a8590*/  @P6 LOP3.LUT R12, R12, 0x10000000, RZ, 0xfc, !PT ;  /* 0x100000000c0c6812 */ /* 0x000fca00078efcff */
[----:B------:R-:W-:Y:S02]  /*a85a0*/  @P5 LOP3.LUT R25, R25, 0x4000, RZ, 0xfc, !PT ;  /* 0x0000400019195812 */ /* 0x000fe400078efcff */
[----:B------:R-:W-:Y:S02]  /*a85b0*/  LOP3.LUT P5, RZ, R13, 0x400, RZ, 0xc0, !PT ;  /* 0x000004000dff7812 */ /* 0x000fe400078ac0ff */
[----:B------:R-:W-:Y:S02]  /*a85c0*/  LOP3.LUT R12, R12, 0xfdffffff, RZ, 0xc0, !PT ;  /* 0xfdffffff0c0c7812 */ /* 0x000fe400078ec0ff */
[----:B------:R-:W-:Y:S02]  /*a85d0*/  LOP3.LUT R25, R25, 0xffff7fff, RZ, 0xc0, !PT ;  /* 0xffff7fff19197812 */ /* 0x000fe400078ec0ff */
[----:B------:R-:W-:Y:S02]  /*a85e0*/  @P0 LOP3.LUT R12, R12, 0x2000000, RZ, 0xfc, !PT ;  /* 0x020000000c0c0812 */ /* 0x000fe400078efcff */
[----:B------:R-:W-:-:S02]  /*a85f0*/  ISETP.LT.AND P0, PT, R28, UR47, !P3 ;  /* 0x0000002f1c007c0c */ /* 0x000fc4000df01270 */
[----:B------:R-:W-:Y:S02]  /*a8600*/  LOP3.LUT R12, R12, 0xffbfffff, RZ, 0xc0, !PT ;  /* 0xffbfffff0c0c7812 */ /* 0x000fe400078ec0ff */
[----:B------:R-:W-:Y:S01]  /*a8610*/  LOP3.LUT P6, RZ, R13, 0x10000, RZ, 0xc0, !PT ;  /* 0x000100000dff7812 */ /* 0x000fe200078cc0ff */
[----:B------:R-:W0:Y:S01]  /*a8620*/  LDCU UR47, c[0x0][0x398] ;  /* 0x00007300ff2f77ac */ /* 0x000e220008000800 */
[----:B------:R-:W-:Y:S02]  /*a8630*/  @P5 LOP3.LUT R25, R25, 0x8000, RZ, 0xfc, !PT ;  /* 0x0000800019195812 */ /* 0x000fe400078efcff */
[----:B------:R-:W-:Y:S02]  /*a8640*/  LOP3.LUT P5, RZ, R13, 0x800, RZ, 0xc0, !PT ;  /* 0x000008000dff7812 */ /* 0x000fe400078ac0ff */
[----:B------:R-:W-:Y:S02]  /*a8650*/  @P4 LOP3.LUT R12, R12, 0x400000, RZ, 0xfc, !PT ;  /* 0x004000000c0c4812 */ /* 0x000fe400078efcff */
[----:B------:R-:W-:-:S02]  /*a8660*/  LOP3.LUT R25, R25, 0xfffeffff, RZ, 0xc0, !PT ;  /* 0xfffeffff19197812 */ /* 0x000fc400078ec0ff */
[----:B------:R-:W-:-:S04]  /*a8670*/  LOP3.LUT R12, R12, 0xfff7ffff, RZ, 0xc0, !PT ;  /* 0xfff7ffff0c0c7812 */ /* 0x000fc800078ec0ff */
[----:B------:R-:W-:Y:S02]  /*a8680*/  @P0 LOP3.LUT R12, R12, 0x80000, RZ, 0xfc, !PT ;  /* 0x000800000c0c0812 */ /* 0x000fe400078efcff */
[----:B------:R-:W-:Y:S02]  /*a8690*/  ISETP.LT.AND P0, PT, R28, UR45, !P1 ;  /* 0x0000002d1c007c0c */ /* 0x000fe4000cf01270 */
[----:B------:R-:W-:Y:S02]  /*a86a0*/  @P5 LOP3.LUT R25, R25, 0x10000, RZ, 0xfc, !PT ;  /* 0x0001000019195812 */ /* 0x000fe400078efcff */
[----:B------:R-:W-:Y:S02]  /*a86b0*/  LOP3.LUT P5, RZ, R13, 0x1000, RZ, 0xc0, !PT ;  /* 0x000010000dff7812 */ /* 0x000fe400078ac0ff */
[----:B------:R-:W-:Y:S02]  /*a86c0*/  LOP3.LUT R12, R12, 0xfffeffff, RZ, 0xc0, !PT ;  /* 0xfffeffff0c0c7812 */ /* 0x000fe400078ec0ff */
[----:B------:R-:W-:-:S02]  /*a86d0*/  ISETP.LT.AND P6, PT, R28, UR42, !P6 ;  /* 0x0000002a1c007c0c */ /* 0x000fc4000f7c1270 */
[----:B------:R-:W-:Y:S02]  /*a86e0*/  LOP3.LUT R25, R25, 0xfffdffff, RZ, 0xc0, !PT ;  /* 0xfffdffff19197812 */ /* 0x000fe400078ec0ff */
[C---:B------:R-:W-:Y:S02]  /*a86f0*/  LOP3.LUT P1, RZ, R13.reuse, 0x20000, RZ, 0xc0, !PT ;  /* 0x000200000dff7812 */ /* 0x040fe4000782c0ff */
[----:B------:R-:W-:Y:S02]  /*a8700*/  @P2 LOP3.LUT R12, R12, 0x10000, RZ, 0xfc, !PT ;  /* 0x000100000c0c2812 */ /* 0x000fe400078efcff */
[C---:B------:R-:W-:Y:S02]  /*a8710*/  LOP3.LUT P2, RZ, R13.reuse, 0x40000, RZ, 0xc0, !PT ;  /* 0x000400000dff7812 */ /* 0x040fe4000784c0ff */
[C---:B------:R-:W-:Y:S02]  /*a8720*/  LOP3.LUT P4, RZ, R13.reuse, 0x20, RZ, 0xc0, !PT ;  /* 0x000000200dff7812 */ /* 0x040fe4000788c0ff */
[----:B------:R-:W-:-:S02]  /*a8730*/  LOP3.LUT P3, RZ, R13, 0x10, RZ, 0xc0, !PT ;  /* 0x000000100dff7812 */ /* 0x000fc4000786c0ff */
[----:B------:R-:W-:Y:S01]  /*a8740*/  LOP3.LUT R12, R12, 0xffffdfff, RZ, 0xc0, !PT ;  /* 0xffffdfff0c0c7812 */ /* 0x000fe200078ec0ff */
[----:B------:R-:W0:Y:S01]  /*a8750*/  LDCU UR45, c[0x0][0x398] ;  /* 0x00007300ff2d77ac */ /* 0x000e220008000800 */
[----:B------:R-:W0:Y:S01]  /*a8760*/  LDCU UR42, c[0x0][0x398] ;  /* 0x00007300ff2a77ac */ /* 0x000e220008000800 */
[----:B------:R-:W-:Y:S02]  /*a8770*/  @P5 LOP3.LUT R25, R25, 0x20000, RZ, 0xfc, !PT ;  /* 0x0002000019195812 */ /* 0x000fe400078efcff */
[----:B------:R-:W-:Y:S02]  /*a8780*/  LOP3.LUT P5, RZ, R13, 0x2000, RZ, 0xc0, !PT ;  /* 0x000020000dff7812 */ /* 0x000fe400078ac0ff */
[----:B------:R-:W-:Y:S02]  /*a8790*/  @P0 LOP3.LUT R12, R12, 0x2000, RZ, 0xfc, !PT ;  /* 0x000020000c0c0812 */ /* 0x000fe400078efcff */
[----:B------:R-:W-:Y:S02]  /*a87a0*/  ISETP.LT.AND P0, PT, R28, UR44, !P2 ;  /* 0x0000002c1c007c0c */ /* 0x000fe4000d701270 */
[----:B------:R-:W-:-:S02]  /*a87b0*/  LOP3.LUT R25, R25, 0xfffbffff, RZ, 0xc0, !PT ;  /* 0xfffbffff19197812 */ /* 0x000fc400078ec0ff */
[----:B------:R-:W-:Y:S02]  /*a87c0*/  ISETP.LT.AND P4, PT, R28, UR29, !P4 ;  /* 0x0000001d1c007c0c */ /* 0x000fe4000e781270 */
[----:B------:R-:W-:Y:S02]  /*a87d0*/  LOP3.LUT R12, R12, 0xfffffbff, RZ, 0xc0, !PT ;  /* 0xfffffbff0c0c7812 */ /* 0x000fe400078ec0ff */
[----:B------:R-:W-:Y:S02]  /*a87e0*/  LOP3.LUT P2, RZ, R13, 0x8, RZ, 0xc0, !PT ;  /* 0x000000080dff7812 */ /* 0x000fe4000784c0ff */
[----:B------:R-:W-:Y:S01]  /*a87f0*/  ISETP.LT.AND P3, PT, R28, UR28, !P3 ;  /* 0x0000001c1c007c0c */ /* 0x000fe2000df61270 */
[----:B------:R-:W0:Y:S01]  /*a8800*/  LDCU UR28, c[0x0][0x398] ;  /* 0x00007300ff1c77ac */ /* 0x000e220008000800 */
[----:B------:R-:W0:Y:S01]  /*a8810*/  LDCU UR29, c[0x0][0x398] ;  /* 0x00007300ff1d77ac */ /* 0x000e220008000800 */
[----:B------:R-:W0:Y:S01]  /*a8820*/  LDCU UR44, c[0x0][0x398] ;  /* 0x00007300ff2c77ac */ /* 0x000e220008000800 */
[----:B------:R-:W-:-:S02]  /*a8830*/  @P5 LOP3.LUT R25, R25, 0x40000, RZ, 0xfc, !PT ;  /* 0x0004000019195812 */ /* 0x000fc400078efcff */
[----:B------:R-:W-:Y:S02]  /*a8840*/  LOP3.LUT P5, RZ, R13, 0x4000, RZ, 0xc0, !PT ;  /* 0x000040000dff7812 */ /* 0x000fe400078ac0ff */
[----:B------:R-:W-:Y:S02]  /*a8850*/  @P0 LOP3.LUT R12, R12, 0x400, RZ, 0xfc, !PT ;  /* 0x000004000c0c0812 */ /* 0x000fe400078efcff */
[C---:B------:R-:W-:Y:S02]  /*a8860*/  ISETP.LT.AND P0, PT, R28.reuse, UR43, !P1 ;  /* 0x0000002b1c007c0c */ /* 0x040fe4000cf01270 */
[----:B------:R-:W-:Y:S02]  /*a8870*/  LOP3.LUT R25, R25, 0xfff7ffff, RZ, 0xc0, !PT ;  /* 0xfff7ffff19197812 */ /* 0x000fe400078ec0ff */
[----:B------:R-:W-:Y:S02]  /*a8880*/  ISETP.LT.AND P2, PT, R28, UR27, !P2 ;  /* 0x0000001b1c007c0c */ /* 0x000fe4000d741270 */
[----:B------:R-:W-:-:S02]  /*a8890*/  LOP3.LUT R12, R12, 0xffffff7f, RZ, 0xc0, !PT ;  /* 0xffffff7f0c0c7812 */ /* 0x000fc400078ec0ff */
[----:B------:R-:W-:Y:S01]  /*a88a0*/  LOP3.LUT P1, RZ, R13, 0x4, RZ, 0xc0, !PT ;  /* 0x000000040dff7812 */ /* 0x000fe2000782c0ff */
        /* <DEDUP_REMOVED lines=8> */
[----:B------:R-:W-:Y:S02]  /*a8930*/  LOP3.LUT P0, RZ, R13, 0x2, RZ, 0xc0, !PT ;  /* 0x000000020dff7812 */ /* 0x000fe4000780c0ff */
[----:B------:R-:W-:Y:S02]  /*a8940*/  @P2 LOP3.LUT R15, R15, 0x20000000, RZ, 0xfc, !PT ;  /* 0x200000000f0f2812 */ /* 0x000fe400078efcff */
[----:B------:R-:W-:Y:S01]  /*a8950*/  @P6 LOP3.LUT R12, R12, 0x10, RZ, 0xfc, !PT ;  /* 0x000000100c0c6812 */ /* 0x000fe200078efcff */
[----:B------:R-:W0:Y:S01]  /*a8960*/  LDCU UR39, c[0x0][0x398] ;  /* 0x00007300ff2777ac */ /* 0x000e220008000800 */
[----:B------:R-:W0:Y:S02]  /*a8970*/  LDCU UR26, c[0x0][0x398] ;  /* 0x00007300ff1a77ac */ /* 0x000e240008000800 */
[----:B------:R-:W-:-:S04]  /*a8980*/  LOP3.LUT R12, R12, 0xfffffffd, RZ, 0xc0, !PT ;  /* 0xfffffffd0c0c7812 */ /* 0x000fc800078ec0ff */
[----:B------:R-:W-:Y:S02]  /*a8990*/  @P5 LOP3.LUT R12, R12, 0x2, RZ, 0xfc, !PT ;  /* 0x000000020c0c5812 */ /* 0x000fe400078efcff */
[----:B------:R-:W-:-:S04]  /*a89a0*/  LOP3.LUT P5, RZ, R25, 0x80000, RZ, 0xc0, !PT ;  /* 0x0008000019ff7812 */ /* 0x000fc800078ac0ff */
[C---:B------:R-:W-:Y:S02]  /*a89b0*/  ISETP.LT.AND P5, PT, R28.reuse, UR38, !P5 ;  /* 0x000000261c007c0c */ /* 0x040fe4000efa1270 */
[----:B------:R-:W-:Y:S02]  /*a89c0*/  ISETP.LT.AND P0, PT, R28, UR25, !P0 ;  /* 0x000000191c007c0c */ /* 0x000fe4000c701270 */
[----:B------:R-:W-:Y:S02]  /*a89d0*/  LOP3.LUT R15, R15, 0xfbffffff, RZ, 0xc0, !PT ;  /* 0xfbffffff0f0f7812 */ /* 0x000fe400078ec0ff */
[----:B------:R-:W-:Y:S02]  /*a89e0*/  LOP3.LUT P6, RZ, R13, 0x1, RZ, 0xc0, !PT ;  /* 0x000000010dff7812 */ /* 0x000fe400078cc0ff */
[----:B------:R-:W-:Y:S02]  /*a89f0*/  LOP3.LUT P2, RZ, R25, 0x80, RZ, 0xc0, !PT ;  /* 0x0000008019ff7812 */ /* 0x000fe4000784c0ff */
[----:B------:R-:W-:Y:S01]  /*a8a00*/  LOP3.LUT R12, R12, 0xbfffffff, RZ, 0xc0, !PT ;  /* 0xbfffffff0c0c7812 */ /* 0x000fe200078ec0ff */
[----:B------:R-:W0:Y:S02]  /*a8a10*/  LDCU UR38, c[0x0][0x398] ;  /* 0x00007300ff2677ac */ /* 0x000e240008000800 */
[----:B------:R-:W-:-:S02]  /*a8a20*/  @P5 LOP3.LUT R5, R5, 0x40000000, RZ, 0xfc, !PT ;  /* 0x4000000005055812 */ /* 0x000fc400078efcff */
[----:B------:R-:W-:Y:S01]  /*a8a30*/  LOP3.LUT P5, RZ, R25, 0x40000, RZ, 0xc0, !PT ;  /* 0x0004000019ff7812 */ /* 0x000fe200078ac0ff */
[----:B------:R-:W0:Y:S03]  /*a8a40*/  LDCU UR25, c[0x0][0x398] ;  /* 0x00007300ff1977ac */ /* 0x000e260008000800 */
[----:B------:R-:W-:Y:S02]  /*a8a50*/  ISETP.LT.AND P5, PT, R28, UR37, !P5 ;  /* 0x000000251c007c0c */ /* 0x000fe4000efa1270 */
[----:B------:R-:W-:Y:S02]  /*a8a60*/  LOP3.LUT R5, R5, 0xf7ffffff, RZ, 0xc0, !PT ;  /* 0xf7ffffff05057812 */ /* 0x000fe400078ec0ff */
[----:B------:R-:W-:Y:S01]  /*a8a70*/  @P1 LOP3.LUT R15, R15, 0x4000000, RZ, 0xfc, !PT ;  /* 0x040000000f0f1812 */ /* 0x000fe200078efcff */
[----:B------:R-:W0:Y:S08]  /*a8a80*/  LDCU UR37, c[0x0][0x398] ;  /* 0x00007300ff2577ac */ /* 0x000e300008000800 */
[----:B------:R-:W-:-:S02]  /*a8a90*/  @P5 LOP3.LUT R5, R5, 0x8000000, RZ, 0xfc, !PT ;  /* 0x0800000005055812 */ /* 0x000fc400078efcff */
[----:B------:R-:W-:-:S04]  /*a8aa0*/  LOP3.LUT P5, RZ, R25, 0x20000, RZ, 0xc0, !PT ;  /* 0x0002000019ff7812 */ /* 0x000fc800078ac0ff */
[----:B------:R-:W-:Y:S02]  /*a8ab0*/  ISETP.LT.AND P5, PT, R28, UR36, !P5 ;  /* 0x000000241c007c0c */ /* 0x000fe4000efa1270 */
[----:B------:R-:W-:Y:S02]  /*a8ac0*/  LOP3.LUT R5, R5, 0xfeffffff, RZ, 0xc0, !PT ;  /* 0xfeffffff05057812 */ /* 0x000fe400078ec0ff */
[----:B------:R-:W-:Y:S02]  /*a8ad0*/  LOP3.LUT R15, R15, 0xff7fffff, RZ, 0xc0, !PT ;  /* 0xff7fffff0f0f7812 */ /* 0x000fe400078ec0ff */
[----:B------:R-:W-:Y:S01]  /*a8ae0*/  LOP3.LUT P1, RZ, R25, 0x40, RZ, 0xc0, !PT ;  /* 0x0000004019ff7812 */ /* 0x000fe2000782c0ff */
[----:B------:R-:W0:Y:S06]  /*a8af0*/  LDCU UR36, c[0x0][0x398] ;  /* 0x00007300ff2477ac */ /* 0x000e2c0008000800 */
[----:B------:R-:W-:-:S02]  /*a8b00*/  @P5 LOP3.LUT R5, R5, 0x1000000, RZ, 0xfc, !PT ;  /* 0x0100000005055812 */ /* 0x000fc400078efcff */
[----:B------:R-:W-:-:S04]  /*a8b10*/  LOP3.LUT P5, RZ, R25, 0x10000, RZ, 0xc0, !PT ;  /* 0x0001000019ff7812 */ /* 0x000fc800078ac0ff */
[----:B------:R-:W-:Y:S02]  /*a8b20*/  ISETP.LT.AND P5, PT, R28, UR35, !P5 ;  /* 0x000000231c007c0c */ /* 0x000fe4000efa1270 */
[----:B------:R-:W-:Y:S02]  /*a8b30*/  LOP3.LUT R5, R5, 0xffdfffff, RZ, 0xc0, !PT ;  /* 0xffdfffff05057812 */ /* 0x000fe400078ec0ff */
[----:B------:R-:W-:Y:S02]  /*a8b40*/  @P0 LOP3.LUT R15, R15, 0x800000, RZ, 0xfc, !PT ;  /* 0x008000000f0f0812 */ /* 0x000fe400078efcff */
[----:B------:R-:W-:Y:S01]  /*a8b50*/  @P1 LOP3.LUT R26, R26, 0x1, RZ, 0xfc, !PT ;  /* 0x000000011a1a1812 */ /* 0x000fe200078efcff */
[----:B------:R-:W0:Y:S06]  /*a8b60*/  LDCU UR35, c[0x0][0x398] ;  /* 0x00007300ff2377ac */ /* 0x000e2c0008000800 */
[----:B------:R-:W-:-:S02]  /*a8b70*/  @P5 LOP3.LUT R5, R5, 0x200000, RZ, 0xfc, !PT ;  /* 0x0020000005055812 */ /* 0x000fc400078efcff */
[----:B------:R-:W-:-:S04]  /*a8b80*/  LOP3.LUT P5, RZ, R25, 0x8000, RZ, 0xc0, !PT ;  /* 0x0000800019ff7812 */ /* 0x000fc800078ac0ff */
[C---:B---3--:R-:W-:Y:S02]  /*a8b90*/  ISETP.LT.AND P5, PT, R28.reuse, UR34, !P5 ;  /* 0x000000221c007c0c */ /* 0x048fe4000efa1270 */
[----:B------:R-:W-:Y:S02]  /*a8ba0*/  LOP3.LUT R5, R5, 0xfffbffff, RZ, 0xc0, !PT ;  /* 0xfffbffff05057812 */ /* 0x000fe400078ec0ff */
[----:B------:R-:W-:Y:S02]  /*a8bb0*/  ISETP.LT.AND P0, PT, R28, UR24, !P6 ;  /* 0x000000181c007c0c */ /* 0x000fe4000f701270 */
[----:B------:R-:W-:Y:S02]  /*a8bc0*/  LOP3.LUT R15, R15, 0xffefffff, RZ, 0xc0, !PT ;  /* 0xffefffff0f0f7812 */ /* 0x000fe400078ec0ff */
[----:B------:R-:W-:Y:S01]  /*a8bd0*/  LOP3.LUT R26, R26, 0xfffffffd, RZ, 0xc0, !PT ;  /* 0xfffffffd1a1a7812 */ /* 0x000fe200078ec0ff */
[----:B------:R-:W3:Y:S04]  /*a8be0*/  LDCU UR34, c[0x0][0x398] ;  /* 0x00007300ff2277ac */ /* 0x000ee80008000800 */
[----:B------:R-:W-:-:S02]  /*a8bf0*/  @P5 LOP3.LUT R5, R5, 0x40000, RZ, 0xfc, !PT ;  /* 0x0004000005055812 */ /* 0x000fc400078efcff */
[----:B------:R-:W-:Y:S01]  /*a8c00*/  LOP3.LUT P5, RZ, R25, 0x4000, RZ, 0xc0, !PT ;  /* 0x0000400019ff7812 */ /* 0x000fe200078ac0ff */
[----:B------:R-:W0:Y:S03]  /*a8c10*/  LDCU UR24, c[0x0][0x398] ;  /* 0x00007300ff1877ac */ /* 0x000e260008000800 */
[C---:B------:R-:W-:Y:S02]  /*a8c20*/  ISETP.LT.AND P5, PT, R28.reuse, UR33, !P5 ;  /* 0x000000211c007c0c */ /* 0x040fe4000efa1270 */
[----:B------:R-:W-:Y:S02]  /*a8c30*/  LOP3.LUT R5, R5, 0xffff7fff, RZ, 0xc0, !PT ;  /* 0xffff7fff05057812 */ /* 0x000fe400078ec0ff */
[----:B------:R-:W-:Y:S02]  /*a8c40*/  ISETP.LT.AND P6, PT, R28, UR23, !P1 ;  /* 0x000000171c007c0c */ /* 0x000fe4000cfc1270 */
[----:B------:R-:W-:-:S02]  /*a8c50*/  @P0 LOP3.LUT R15, R15, 0x100000, RZ, 0xfc, !PT ;  /* 0x001000000f0f0812 */ /* 0x000fc400078efcff */
[----:B------:R-:W-:Y:S01]  /*a8c60*/  @P2 LOP3.LUT R26, R26, 0x2, RZ, 0xfc, !PT ;  /* 0x000000021a1a2812 */ /* 0x000fe200078efcff */
[----:B------:R-:W0:Y:S01]  /*a8c70*/  LDCU UR23, c[0x0][0x398] ;  /* 0x00007300ff1777ac */ /* 0x000e220008000800 */
[----:B------:R-:W0:Y:S03]  /*a8c80*/  LDCU UR33, c[0x0][0x398] ;  /* 0x00007300ff2177ac */ /* 0x000e260008000800 */
[----:B------:R-:W-:Y:S02]  /*a8c90*/  @P5 LOP3.LUT R5, R5, 0x8000, RZ, 0xfc, !PT ;  /* 0x0000800005055812 */ /* 0x000fe400078efcff */
[----:B------:R-:W-:-:S04]  /*a8ca0*/  LOP3.LUT P5, RZ, R25, 0x2000, RZ, 0xc0, !PT ;  /* 0x0000200019ff7812 */ /* 0x000fc800078ac0ff */
[----:B------:R-:W-:Y:S02]  /*a8cb0*/  ISETP.LT.AND P5, PT, R28, UR32, !P5 ;  /* 0x000000201c007c0c */ /* 0x000fe4000efa1270 */
[----:B------:R-:W-:Y:S02]  /*a8cc0*/  LOP3.LUT R5, R5, 0xffffefff, RZ, 0xc0, !PT ;  /* 0xffffefff05057812 */ /* 0x000fe400078ec0ff */
[----:B------:R-:W-:Y:S02]  /*a8cd0*/  LOP3.LUT R15, R15, 0xfffdffff, RZ, 0xc0, !PT ;  /* 0xfffdffff0f0f7812 */ /* 0x000fe400078ec0ff */
[----:B------:R-:W-:Y:S02]  /*a8ce0*/  LOP3.LUT R26, R26, 0xfffffffb, RZ, 0xc0, !PT ;  /* 0xfffffffb1a1a7812 */ /* 0x000fe400078ec0ff */
[C---:B------:R-:W-:Y:S02]  /*a8cf0*/  LOP3.LUT P1, RZ, R2.reuse, 0x8000000, RZ, 0xc0, !PT ;  /* 0x0800000002ff7812 */ /* 0x040fe4000782c0ff */
[----:B------:R-:W-:Y:S01]  /*a8d00*/  LOP3.LUT P0, RZ, R2, 0x10000000, RZ, 0xc0, !PT ;  /* 0x1000000002ff7812 */ /* 0x000fe2000780c0ff */
[----:B------:R-:W0:Y:S02]  /*a8d10*/  LDCU UR32, c[0x0][0x398] ;  /* 0x00007300ff2077ac */ /* 0x000e240008000800 */
[----:B------:R-:W-:-:S02]  /*a8d20*/  @P5 LOP3.LUT R5, R5, 0x1000, RZ, 0xfc, !PT ;  /* 0x0000100005055812 */ /* 0x000fc400078efcff */
[----:B------:R-:W-:-:S04]  /*a8d30*/  LOP3.LUT P5, RZ, R25, 0x1000, RZ, 0xc0, !PT ;  /* 0x0000100019ff7812 */ /* 0x000fc800078ac0ff */
[C---:B------:R-:W-:Y:S02]  /*a8d40*/  ISETP.LT.AND P5, PT, R28.reuse, UR31, !P5 ;  /* 0x0000001f1c007c0c */ /* 0x040fe4000efa1270 */
[----:B------:R-:W-:Y:S02]  /*a8d50*/  LOP3.LUT R5, R5, 0xfffffdff, RZ, 0xc0, !PT ;  /* 0xfffffdff05057812 */ /* 0x000fe400078ec0ff */
[----:B------:R-:W-:Y:S02]  /*a8d60*/  @P6 LOP3.LUT R15, R15, 0x20000, RZ, 0xfc, !PT ;  /* 0x000200000f0f6812 */ /* 0x000fe400078efcff */
[C---:B------:R-:W-:Y:S02]  /*a8d70*/  ISETP.LT.AND P1, PT, R28.reuse, UR14, !P1 ;  /* 0x0000000e1c007c0c */ /* 0x040fe4000cf21270 */
[----:B----4-:R-:W-:Y:S01]  /*a8d80*/  ISETP.LT.AND P0, PT, R28, UR13, !P0 ;  /* 0x0000000d1c007c0c */ /* 0x010fe2000c701270 */
[----:B------:R-:W4:Y:S04]  /*a8d90*/  LDCU UR31, c[0x0][0x398] ;  /* 0x00007300ff1f77ac */ /* 0x000f280008000800 */
[----:B------:R-:W-:-:S02]  /*a8da0*/  @P5 LOP3.LUT R5, R5, 0x200, RZ, 0xfc, !PT ;  /* 0x0000020005055812 */ /* 0x000fc400078efcff */
[----:B------:R-:W-:Y:S02]  /*a8db0*/  LOP3.LUT P5, RZ, R25, 0x800, RZ, 0xc0, !PT ;  /* 0x0000080019ff7812 */ /* 0x000fe400078ac0ff */
[C---:B------:R-:W-:Y:S02]  /*a8dc0*/  ISETP.LT.AND P6, PT, R28.reuse, UR22, !P2 ;  /* 0x000000161c007c0c */ /* 0x040fe4000d7c1270 */
[----:B------:R-:W-:Y:S02]  /*a8dd0*/  LOP3.LUT R15, R15, 0xffffbfff, RZ, 0xc0, !PT ;  /* 0xffffbfff0f0f7812 */ /* 0x000fe400078ec0ff */
[----:B------:R-:W-:Y:S02]  /*a8de0*/  LOP3.LUT R5, R5, 0xffffffbf, RZ, 0xc0, !PT ;  /* 0xffffffbf05057812 */ /* 0x000fe400078ec0ff */
[----:B------:R-:W-:Y:S02]  /*a8df0*/  ISETP.LT.AND P5, PT, R28, UR30, !P5 ;  /* 0x0000001e1c007c0c */ /* 0x000fe4000efa1270 */
[----:B------:R-:W-:Y:S01]  /*a8e00*/  LOP3.LUT P2, RZ, R2, 0x4000000, RZ, 0xc0, !PT ;  /* 0x0400000002ff7812 */ /* 0x000fe2000784c0ff */
[----:B------:R-:W0:Y:S01]  /*a8e10*/  LDCU UR13, c[0x0][0x398] ;  /* 0x00007300ff0d77ac */ /* 0x000e220008000800 */
[----:B------:R-:W0:Y:S01]  /*a8e20*/  LDCU UR14, c[0x0][0x398] ;  /* 0x00007300ff0e77ac */ /* 0x000e220008000800 */
[----:B------:R-:W0:Y:S01]  /*a8e30*/  LDCU UR22, c[0x0][0x398] ;  /* 0x00007300ff1677ac */ /* 0x000e220008000800 */
[----:B------:R-:W0:Y:S07]  /*a8e40*/  LDCU UR30, c[0x0][0x398] ;  /* 0x00007300ff1e77ac */ /* 0x000e2e0008000800 */
[----:B------:R-:W-:-:S04]  /*a8e50*/  @P5 LOP3.LUT R5, R5, 0x40, RZ, 0xfc, !PT ;  /* 0x0000004005055812 */ /* 0x000fc800078efcff */
[----:B------:R-:W-:-:S04]  /*a8e60*/  LOP3.LUT R5, R5, 0xfffffff7, RZ, 0xc0, !PT ;  /* 0xfffffff705057812 */ /* 0x000fc800078ec0ff */
[----:B------:R-:W-:-:S04]  /*a8e70*/  @P4 LOP3.LUT R5, R5, 0x8, RZ, 0xfc, !PT ;  /* 0x0000000805054812 */ /* 0x000fc800078efcff */
[----:B------:R-:W-:-:S04]  /*a8e80*/  LOP3.LUT R5, R5, 0xfffffffe, RZ, 0xc0, !PT ;  /* 0xfffffffe05057812 */ /* 0x000fc800078ec0ff */
[----:B------:R-:W-:Y:S02]  /*a8e90*/  @P3 LOP3.LUT R5, R5, 0x1, RZ, 0xfc, !PT ;  /* 0x0000000105053812 */ /* 0x000fe400078efcff */
[----:B------:R-:W-:Y:S02]  /*a8ea0*/  LOP3.LUT P3, RZ, R25, 0x100, RZ, 0xc0, !PT ;  /* 0x0000010019ff7812 */ /* 0x000fe4000786c0ff */
[----:B------:R-:W-:Y:S02]  /*a8eb0*/  @P6 LOP3.LUT R15, R15, 0x4000, RZ, 0xfc, !PT ;  /* 0x000040000f0f6812 */ /* 0x000fe400078efcff */
[----:B------:R-:W-:Y:S02]  /*a8ec0*/  ISETP.LT.AND P6, PT, R28, UR21, !P3 ;  /* 0x000000151c007c0c */ /* 0x000fe4000dfc1270 */
[----:B------:R-:W-:Y:S02]  /*a8ed0*/  LOP3.LUT R15, R15, 0xfffff7ff, RZ, 0xc0, !PT ;  /* 0xfffff7ff0f0f7812 */ /* 0x000fe400078ec0ff */
[----:B------:R-:W-:-:S02]  /*a8ee0*/  LOP3.LUT P4, RZ, R25, 0x200, RZ, 0xc0, !PT ;  /* 0x0000020019ff7812 */ /* 0x000fc4000788c0ff */
[----:B------:R-:W-:Y:S02]  /*a8ef0*/  LOP3.LUT P5, RZ, R25, 0x400, RZ, 0xc0, !PT ;  /* 0x0000040019ff7812 */ /* 0x000fe400078ac0ff */
[C---:B------:R-:W-:Y:S01]  /*a8f00*/  ISETP.LT.AND P2, PT, R28.reuse, UR15, !P2 ;  /* 0x0000000f1c007c0c */ /* 0x040fe2000d741270 */
[----:B------:R-:W0:Y:S01]  /*a8f10*/  LDCU UR15, c[0x0][0x398] ;  /* 0x00007300ff0f77ac */ /* 0x000e220008000800 */
[----:B------:R-:W-:Y:S01]  /*a8f20*/  LOP3.LUT R5, R5, 0xdfffffff, RZ, 0xc0, !PT ;  /* 0xdfffffff05057812 */ /* 0x000fe200078ec0ff */
[----:B------:R-:W0:Y:S02]  /*a8f30*/  LDCU UR21, c[0x0][0x398] ;  /* 0x00007300ff1577ac */ /* 0x000e240008000800 */
[----:B------:R-:W-:Y:S02]  /*a8f40*/  @P6 LOP3.LUT R15, R15, 0x800, RZ, 0xfc, !PT ;  /* 0x000008000f0f6812 */ /* 0x000fe400078efcff */
[----:B------:R-:W-:Y:S02]  /*a8f50*/  ISETP.LT.AND P6, PT, R28, UR20, !P4 ;  /* 0x000000141c007c0c */ /* 0x000fe4000e7c1270 */
[----:B------:R-:W-:-:S02]  /*a8f60*/  @P4 LOP3.LUT R26, R26, 0x4, RZ, 0xfc, !PT ;  /* 0x000000041a1a4812 */ /* 0x000fc400078efcff */
[----:B------:R-:W-:Y:S02]  /*a8f70*/  @P3 LOP3.LUT R27, R27, 0x80000000, RZ, 0xfc, !PT ;  /* 0x800000001b1b3812 */ /* 0x000fe400078efcff */
[----:B------:R-:W-:Y:S01]  /*a8f80*/  LOP3.LUT R15, R15, 0xfffffeff, RZ, 0xc0, !PT ;  /* 0xfffffeff0f0f7812 */ /* 0x000fe200078ec0ff */
[----:B------:R-:W0:Y:S06]  /*a8f90*/  LDCU UR20, c[0x0][0x398] ;  /* 0x00007300ff1477ac */ /* 0x000e2c0008000800 */
[----:B------:R-:W-:Y:S02]  /*a8fa0*/  @P6 LOP3.LUT R15, R15, 0x100, RZ, 0xfc, !PT ;  /* 0x000001000f0f6812 */ /* 0x000fe400078efcff */
[----:B------:R-:W-:-:S02]  /*a8fb0*/  ISETP.LT.AND P6, PT, R28, UR19, !P5 ;  /* 0x000000131c007c0c */ /* 0x000fc4000efc1270 */
[----:B------:R-:W-:Y:S02]  /*a8fc0*/  LOP3.LUT R26, R26, 0xfffffff7, RZ, 0xc0, !PT ;  /* 0xfffffff71a1a7812 */ /* 0x000fe400078ec0ff */
[C---:B------:R-:W-:Y:S02]  /*a8fd0*/  LOP3.LUT P4, RZ, R2.reuse, 0x1000000, RZ, 0xc0, !PT ;  /* 0x0100000002ff7812 */ /* 0x040fe4000788c0ff */
[----:B------:R-:W-:Y:S02]  /*a8fe0*/  LOP3.LUT R15, R15, 0xffffffdf, RZ, 0xc0, !PT ;  /* 0xffffffdf0f0f7812 */ /* 0x000fe400078ec0ff */
[----:B------:R-:W-:Y:S02]  /*a8ff0*/  LOP3.LUT P3, RZ, R2, 0x2000000, RZ, 0xc0, !PT ;  /* 0x0200000002ff7812 */ /* 0x000fe4000786c0ff */
[----:B------:R-:W-:Y:S01]  /*a9000*/  @P5 LOP3.LUT R26, R26, 0x8, RZ, 0xfc, !PT ;  /* 0x000000081a1a5812 */ /* 0x000fe200078efcff */
[----:B------:R-:W0:Y:S02]  /*a9010*/  LDCU UR19, c[0x0][0x398] ;  /* 0x00007300ff1377ac */ /* 0x000e240008000800 */
[----:B------:R-:W-:-:S02]  /*a9020*/  @P6 LOP3.LUT R15, R15, 0x20, RZ, 0xfc, !PT ;  /* 0x000000200f0f6812 */ /* 0x000fc400078efcff */
[C---:B------:R-:W-:Y:S02]  /*a9030*/  LOP3.LUT P6, RZ, R25.reuse, 0x20, RZ, 0xc0, !PT ;  /* 0x0000002019ff7812 */ /* 0x040fe400078cc0ff */
[----:B------:R-:W-:Y:S02]  /*a9040*/  LOP3.LUT R26, R26, 0xffffffef, RZ, 0xc0, !PT ;  /* 0xffffffef1a1a7812 */ /* 0x000fe400078ec0ff */
[C---:B------:R-:W-:Y:S02]  /*a9050*/  ISETP.LT.AND P5, PT, R28.reuse, UR18, !P6 ;  /* 0x000000121c007c0c */ /* 0x040fe4000f7a1270 */
[----:B------:R-:W-:Y:S02]  /*a9060*/  LOP3.LUT R25, R25, 0xfffffffe, RZ, 0xc0, !PT ;  /* 0xfffffffe19197812 */ /* 0x000fe400078ec0ff */
[C---:B------:R-:W-:Y:S02]  /*a9070*/  ISETP.LT.AND P4, PT, R28.reuse, UR17, !P4 ;  /* 0x000000111c007c0c */ /* 0x040fe4000e781270 */
[----:B------:R-:W-:-:S02]  /*a9080*/  ISETP.LT.AND P3, PT, R28, UR16, !P3 ;  /* 0x000000101c007c0c */ /* 0x000fc4000df61270 */
[----:B------:R-:W-:Y:S02]  /*a9090*/  LOP3.LUT R15, R15, 0xfffffffb, RZ, 0xc0, !PT ;  /* 0xfffffffb0f0f7812 */ /* 0x000fe400078ec0ff */
[----:B------:R-:W-:Y:S01]  /*a90a0*/  LOP3.LUT R27, R27, 0xffffbfff, RZ, 0xc0, !PT ;  /* 0xffffbfff1b1b7812 */ /* 0x000fe200078ec0ff */
[----:B------:R-:W0:Y:S01]  /*a90b0*/  LDCU UR16, c[0x0][0x398] ;  /* 0x00007300ff1077ac */ /* 0x000e220008000800 */
[----:B------:R-:W0:Y:S01]  /*a90c0*/  LDCU UR17, c[0x0][0x398] ;  /* 0x00007300ff1177ac */ /* 0x000e220008000800 */
[----:B------:R-:W0:Y:S01]  /*a90d0*/  LDCU UR18, c[0x0][0x398] ;  /* 0x00007300ff1277ac */ /* 0x000e220008000800 */
        /* <DEDUP_REMOVED lines=28> */
[----:B------:R-:W-:-:S13]  /*a92a0*/  LOP3.LUT P6, RZ, R0, 0x4, RZ, 0xc0, !PT ;  /* 0x0000000400ff7812 */ /* 0x000fda00078cc0ff */
[----:B------:R-:W-:Y:S02]  /*a92b0*/  @P6 LOP3.LUT R25, R25, 0x1, RZ, 0xfc, !PT ;  /* 0x0000000119196812 */ /* 0x000fe400078efcff */
[----:B------:R-:W-:Y:S02]  /*a92c0*/  LOP3.LUT P6, RZ, R0, 0x2, RZ, 0xc0, !PT ;  /* 0x0000000200ff7812 */ /* 0x000fe400078cc0ff */
[----:B------:R-:W-:-:S11]  /*a92d0*/  LOP3.LUT R25, R25, 0xfffffffd, RZ, 0xc0, !PT ;  /* 0xfffffffd19197812 */ /* 0x000fd600078ec0ff */
[----:B------:R-:W-:Y:S02]  /*a92e0*/  @P6 LOP3.LUT R25, R25, 0x2, RZ, 0xfc, !PT ;  /* 0x0000000219196812 */ /* 0x000fe400078efcff */
[----:B------:R-:W-:Y:S02]  /*a92f0*/  LOP3.LUT P6, RZ, R0, 0x1, RZ, 0xc0, !PT ;  /* 0x0000000100ff7812 */ /* 0x000fe400078cc0ff */
[----:B------:R-:W-:Y:S02]  /*a9300*/  LOP3.LUT R25, R25, 0xfffffffb, RZ, 0xc0, !PT ;  /* 0xfffffffb19197812 */ /* 0x000fe400078ec0ff */
[----:B------:R-:W-:-:S09]  /*a9310*/  @P4 LOP3.LUT R19, R19, 0x80000000, RZ, 0xfc, !PT ;  /* 0x8000000013134812 */ /* 0x000fd200078efcff */
[----:B------:R-:W-:Y:S02]  /*a9320*/  @P6 LOP3.LUT R25, R25, 0x4, RZ, 0xfc, !PT ;  /* 0x0000000419196812 */ /* 0x000fe400078efcff */
[----:B------:R-:W-:Y:S02]  /*a9330*/  LOP3.LUT P6, RZ, R2, 0x80000000, RZ, 0xc0, !PT ;  /* 0x8000000002ff7812 */ /* 0x000fe400078cc0ff */
[----:B------:R-:W-:Y:S02]  /*a9340*/  LOP3.LUT R19, R19, 0xefffffff, RZ, 0xc0, !PT ;  /* 0xefffffff13137812 */ /* 0x000fe400078ec0ff */
[----:B------:R-:W-:Y:S02]  /*a9350*/  LOP3.LUT R25, R25, 0xfffffff7, RZ, 0xc0, !PT ;  /* 0xfffffff719197812 */ /* 0x000fe400078ec0ff */
[----:B------:R-:W-:-:S04]  /*a9360*/  @P3 LOP3.LUT R19, R19, 0x10000000, RZ, 0xfc, !PT ;  /* 0x1000000013133812 */ /* 0x000fc800078efcff */
[----:B------:R-:W-:-:S03]  /*a9370*/  LOP3.LUT R19, R19, 0xfdffffff, RZ, 0xc0, !PT ;  /* 0xfdffffff13137812 */ /* 0x000fc600078ec0ff */
[----:B------:R-:W-:Y:S02]  /*a9380*/  @P6 LOP3.LUT R25, R25, 0x8, RZ, 0xfc, !PT ;  /* 0x0000000819196812 */ /* 0x000fe400078efcff */
[----:B------:R-:W-:Y:S02]  /*a9390*/  LOP3.LUT P6, RZ, R2, 0x40000000, RZ, 0xc0, !PT ;  /* 0x4000000002ff7812 */ /* 0x000fe400078cc0ff */
[----:B------:R-:W-:Y:S02]  /*a93a0*/  @P2 LOP3.LUT R19, R19, 0x2000000, RZ, 0xfc, !PT ;  /* 0x0200000013132812 */ /* 0x000fe400078efcff */
[----:B------:R-:W-:Y:S02]  /*a93b0*/  LOP3.LUT R25, R25, 0xffffffef, RZ, 0xc0, !PT ;  /* 0xffffffef19197812 */ /* 0x000fe400078ec0ff */
[----:B------:R-:W-:-:S04]  /*a93c0*/  LOP3.LUT R19, R19, 0xffbfffff, RZ, 0xc0, !PT ;  /* 0xffbfffff13137812 */ /* 0x000fc800078ec0ff */
[----:B------:R-:W-:-:S03]  /*a93d0*/  @P1 LOP3.LUT R19, R19, 0x400000, RZ, 0xfc, !PT ;  /* 0x0040000013131812 */ /* 0x000fc600078efcff */
[----:B------:R-:W-:Y:S02]  /*a93e0*/  @P6 LOP3.LUT R25, R25, 0x10, RZ, 0xfc, !PT ;  /* 0x0000001019196812 */ /* 0x000fe400078efcff */
[----:B------:R-:W-:Y:S02]  /*a93f0*/  LOP3.LUT P6, RZ, R2, 0x20000000, RZ, 0xc0, !PT ;  /* 0x2000000002ff7812 */ /* 0x000fe400078cc0ff */
[----:B------:R-:W-:Y:S02]  /*a9400*/  LOP3.LUT R19, R19, 0xfff7ffff, RZ, 0xc0, !PT ;  /* 0xfff7ffff13137812 */ /* 0x000fe400078ec0ff */
[----:B------:R-:W-:Y:S02]  /*a9410*/  ISETP.LT.AND P6, PT, R28, UR12, !P6 ;  /* 0x0000000c1c007c0c */ /* 0x000fe4000f7c1270 */
[----:B------:R-:W-:Y:S02]  /*a9420*/  @P0 LOP3.LUT R19, R19, 0x80000, RZ, 0xfc, !PT ;  /* 0x0008000013130812 */ /* 0x000fe400078efcff */
[----:B------:R-:W-:-:S02]  /*a9430*/  @P5 LOP3.LUT R15, R15, 0x4, RZ, 0xfc, !PT ;  /* 0x000000040f0f5812 */ /* 0x000fc400078efcff */
[C---:B------:R-:W-:Y:S02]  /*a9440*/  LOP3.LUT P4, RZ, R0.reuse, 0x2000, RZ, 0xc0, !PT ;  /* 0x0000200000ff7812 */ /* 0x040fe4000788c0ff */
[C---:B------:R-:W-:Y:S02]  /*a9450*/  LOP3.LUT P3, RZ, R0.reuse, 0x4000, RZ, 0xc0, !PT ;  /* 0x0000400000ff7812 */ /* 0x040fe4000786c0ff */
[----:B------:R-:W-:Y:S02]  /*a9460*/  LOP3.LUT R19, R19, 0xfffeffff, RZ, 0xc0, !PT ;  /* 0xfffeffff13137812 */ /* 0x000fe400078ec0ff */
[C---:B------:R-:W-:Y:S02]  /*a9470*/  LOP3.LUT P2, RZ, R0.reuse, 0x8000, RZ, 0xc0, !PT ;  /* 0x0000800000ff7812 */ /* 0x040fe4000784c0ff */
[----:B------:R-:W-:Y:S02]  /*a9480*/  LOP3.LUT P1, RZ, R0, 0x10000, RZ, 0xc0, !PT ;  /* 0x0001000000ff7812 */ /* 0x000fe4000782c0ff */
[----:B------:R-:W-:Y:S01]  /*a9490*/  LOP3.LUT R2, R2, 0xff7fffff, RZ, 0xc0, !PT ;  /* 0xff7fffff02027812 */ /* 0x000fe200078ec0ff */
[----:B------:R-:W0:Y:S01]  /*a94a0*/  LDCU UR12, c[0x0][0x398] ;  /* 0x00007300ff0c77ac */ /* 0x000e220008000800 */
        /* <DEDUP_REMOVED lines=9> */
[C---:B------:R-:W-:Y:S02]  /*a9540*/  LOP3.LUT P5, RZ, R0.reuse, 0x1000, RZ, 0xc0, !PT ;  /* 0x0000100000ff7812 */ /* 0x040fe400078ac0ff */
[----:B------:R-:W-:Y:S02]  /*a9550*/  LOP3.LUT P0, RZ, R0, 0x20000, RZ, 0xc0, !PT ;  /* 0x0002000000ff7812 */ /* 0x000fe4000780c0ff */
[----:B------:R-:W-:Y:S01]  /*a9560*/  LOP3.LUT R15, R15, 0x7fffffff, RZ, 0xc0, !PT ;  /* 0x7fffffff0f0f7812 */ /* 0x000fe200078ec0ff */
[----:B------:R-:W0:Y:S04]  /*a9570*/  LDCU UR10, c[0x0][0x398] ;  /* 0x00007300ff0a77ac */ /* 0x000e280008000800 */
[----:B------:R-:W-:-:S02]  /*a9580*/  @P6 LOP3.LUT R19, R19, 0x400, RZ, 0xfc, !PT ;  /* 0x0000040013136812 */ /* 0x000fc400078efcff */
[----:B------:R-:W-:-:S04]  /*a9590*/  LOP3.LUT P6, RZ, R25, 0x4, RZ, 0xc0, !PT ;  /* 0x0000000419ff7812 */ /* 0x000fc800078cc0ff */
[----:B--2---:R-:W-:Y:S02]  /*a95a0*/  ISETP.LT.AND P6, PT, R28, UR9, !P6 ;  /* 0x000000091c007c0c */ /* 0x004fe4000f7c1270 */
[----:B------:R-:W-:Y:S02]  /*a95b0*/  LOP3.LUT R19, R19, 0xffffff7f, RZ, 0xc0, !PT ;  /* 0xffffff7f13137812 */ /* 0x000fe400078ec0ff */
[----:B------:R-:W-:Y:S02]  /*a95c0*/  LOP3.LUT R0, R0, 0xdfffffff, RZ, 0xc0, !PT ;  /* 0xdfffffff00007812 */ /* 0x000fe400078ec0ff */
[----:B------:R-:W-:Y:S01]  /*a95d0*/  @P0 LOP3.LUT R27, R27, 0x4000, RZ, 0xfc, !PT ;  /* 0x000040001b1b0812 */ /* 0x000fe200078efcff */
[----:B------:R-:W2:Y:S06]  /*a95e0*/  LDCU UR9, c[0x0][0x398] ;  /* 0x00007300ff0977ac */ /* 0x000eac0008000800 */
[----:B------:R-:W-:-:S02]  /*a95f0*/  @P6 LOP3.LUT R19, R19, 0x80, RZ, 0xfc, !PT ;  /* 0x0000008013136812 */ /* 0x000fc400078efcff */
[----:B------:R-:W-:-:S04]  /*a9600*/  LOP3.LUT P6, RZ, R25, 0x2, RZ, 0xc0, !PT ;  /* 0x0000000219ff7812 */ /* 0x000fc800078cc0ff */
[----:B------:R-:W-:Y:S02]  /*a9610*/  ISETP.LT.AND P6, PT, R28, UR8, !P6 ;  /* 0x000000081c007c0c */ /* 0x000fe4000f7c1270 */
[----:B------:R-:W-:Y:S01]  /*a9620*/  LOP3.LUT R19, R19, 0xffffffef, RZ, 0xc0, !PT ;  /* 0xffffffef13137812 */ /* 0x000fe200078ec0ff */
[----:B------:R-:W0:Y:S10]  /*a9630*/  LDCU UR8, c[0x0][0x398] ;  /* 0x00007300ff0877ac */ /* 0x000e340008000800 */
[----:B------:R-:W-:-:S02]  /*a9640*/  @P6 LOP3.LUT R19, R19, 0x10, RZ, 0xfc, !PT ;  /* 0x0000001013136812 */ /* 0x000fc400078efcff */
[----:B------:R-:W-:-:S04]  /*a9650*/  LOP3.LUT P6, RZ, R25, 0x1, RZ, 0xc0, !PT ;  /* 0x0000000119ff7812 */ /* 0x000fc800078cc0ff */
[----:B-1----:R-:W-:Y:S02]  /*a9660*/  ISETP.LT.AND P6, PT, R28, UR7, !P6 ;  /* 0x000000071c007c0c */ /* 0x002fe4000f7c1270 */
[----:B------:R-:W-:Y:S01]  /*a9670*/  LOP3.LUT R19, R19, 0xfffffffd, RZ, 0xc0, !PT ;  /* 0xfffffffd13137812 */ /* 0x000fe200078ec0ff */
[----:B------:R-:W1:Y:S10]  /*a9680*/  LDCU UR7, c[0x0][0x398] ;  /* 0x00007300ff0777ac */ /* 0x000e740008000800 */
[----:B------:R-:W-:-:S02]  /*a9690*/  @P6 LOP3.LUT R19, R19, 0x2, RZ, 0xfc, !PT ;  /* 0x0000000213136812 */ /* 0x000fc400078efcff */
[----:B------:R-:W-:-:S04]  /*a96a0*/  LOP3.LUT P6, RZ, R26, 0x80000000, RZ, 0xc0, !PT ;  /* 0x800000001aff7812 */ /* 0x000fc800078cc0ff */
[----:B0-----:R-:W-:Y:S02]  /*a96b0*/  ISETP.LT.AND P6, PT, R28, UR6, !P6 ;  /* 0x000000061c007c0c */ /* 0x001fe4000f7c1270 */
        /* <DEDUP_REMOVED lines=40> */
[----:B------:R-:W-:-:S11]  /*a9940*/  LOP3.LUT R17, R17, 0xffffffbf, RZ, 0xc0, !PT ;  /* 0xffffffbf11117812 */ /* 0x000fd600078ec0ff */
[----:B------:R-:W-:Y:S02]  /*a9950*/  @P6 LOP3.LUT R17, R17, 0x40, RZ, 0xfc, !PT ;  /* 0x0000004011116812 */ /* 0x000fe400078efcff */
[C---:B----4-:R-:W-:Y:S02]  /*a9960*/  ISETP.LT.AND P6, PT, R28.reuse, UR31, !P5 ;  /* 0x0000001f1c007c0c */ /* 0x050fe4000efc1270 */
[C---:B------:R-:W-:Y:S02]  /*a9970*/  ISETP.LT.AND P5, PT, R28.reuse, UR35, !P4 ;  /* 0x000000231c007c0c */ /* 0x040fe4000e7a1270 */
[C---:B------:R-:W-:Y:S02]  /*a9980*/  ISETP.LT.AND P4, PT, R28.reuse, UR39, !P3 ;  /* 0x000000271c007c0c */ /* 0x040fe4000df81270 */
[C---:B------:R-:W-:Y:S02]  /*a9990*/  ISETP.LT.AND P3, PT, R28.reuse, UR45, !P2 ;  /* 0x0000002d1c007c0c */ /* 0x040fe4000d761270 */
[----:B------:R-:W-:-:S09]  /*a99a0*/  ISETP.LT.AND P2, PT, R28, UR49, !P1 ;  /* 0x000000311c007c0c */ /* 0x000fd2000cf41270 */
[----:B------:R-:W-:-:S04]  /*a99b0*/  @P4 LOP3.LUT R0, R0, 0x20000000, RZ, 0xfc, !PT ;  /* 0x2000000000004812 */ /* 0x000fc800078efcff */
[----:B------:R-:W-:Y:S02]  /*a99c0*/  LOP3.LUT R0, R0, 0xfbffffff, RZ, 0xc0, !PT ;  /* 0xfbffffff00007812 */ /* 0x000fe400078ec0ff */
[----:B------:R-:W-:Y:S02]  /*a99d0*/  @P2 LOP3.LUT R2, R2, 0x800000, RZ, 0xfc, !PT ;  /* 0x0080000002022812 */ /* 0x000fe400078efcff */
[----:B------:R-:W-:-:S04]  /*a99e0*/  @P3 LOP3.LUT R0, R0, 0x4000000, RZ, 0xfc, !PT ;  /* 0x0400000000003812 */ /* 0x000fc800078efcff */
[----:B------:R-:W-:Y:S02]  /*a99f0*/  LOP3.LUT P2, RZ, R0, 0x400000, RZ, 0xc0, !PT ;  /* 0x0040000000ff7812 */ /* 0x000fe4000784c0ff */
[----:B------:R-:W-:Y:S02]  /*a9a00*/  LOP3.LUT R26, R26, 0xffdfffff, RZ, 0xc0, !PT ;  /* 0xffdfffff1a1a7812 */ /* 0x000fe400078ec0ff */
[----:B------:R-:W-:Y:S02]  /*a9a10*/  ISETP.LT.AND P1, PT, R28, UR53, !P0 ;  /* 0x000000351c007c0c */ /* 0x000fe4000c721270 */
[----:B------:R-:W-:-:S07]  /*a9a20*/  LOP3.LUT P0, RZ, R13, 0x2000000, RZ, 0xc0, !PT ;  /* 0x020000000dff7812 */ /* 0x000fce000780c0ff */
[----:B------:R-:W-:Y:S02]  /*a9a30*/  @P2 LOP3.LUT R26, R26, 0x200000, RZ, 0xfc, !PT ;  /* 0x002000001a1a2812 */ /* 0x000fe400078efcff */
[----:B------:R-:W-:Y:S02]  /*a9a40*/  LOP3.LUT P2, RZ, R0, 0x200000, RZ, 0xc0, !PT ;  /* 0x0020000000ff7812 */ /* 0x000fe4000784c0ff */
[----:B------:R-:W-:-:S11]  /*a9a50*/  LOP3.LUT R26, R26, 0xffbfffff, RZ, 0xc0, !PT ;  /* 0xffbfffff1a1a7812 */ /* 0x000fd600078ec0ff */
[----:B------:R-:W-:-:S04]  /*a9a60*/  @P2 LOP3.LUT R26, R26, 0x400000, RZ, 0xfc, !PT ;  /* 0x004000001a1a2812 */ /* 0x000fc800078efcff */
[----:B------:R-:W-:-:S04]  /*a9a70*/  LOP3.LUT R26, R26, 0xffffbfff, RZ, 0xc0, !PT ;  /* 0xffffbfff1a1a7812 */ /* 0x000fc800078ec0ff */
        /* <DEDUP_REMOVED lines=19> */
[----:B------:R-:W-:-:S04]  /*a9bb0*/  LOP3.LUT P0, RZ, R6, 0x1, RZ, 0xc0, !PT ;  /* 0x0000000106ff7812 */ /* 0x000fc8000780c0ff */
[----:B0-----:R-:W-:Y:S01]  /*a9bc0*/  ISETP.LT.AND P0, PT, R29, UR23, !P0 ;  /* 0x000000171d007c0c */ /* 0x001fe2000c701270 */
[----:B------:R-:W0:-:S12]  /*a9bd0*/  LDCU UR23, c[0x0][0x398] ;  /* 0x00007300ff1777ac */ /* 0x000e180008000800 */
[----:B------:R-:W-:Y:S02]  /*a9be0*/  @P0 LOP3.LUT R14, R14, 0x80000, RZ, 0xfc, !PT ;  /* 0x000800000e0e0812 */ /* 0x000fe400078efcff */
[----:B------:R-:W-:-:S04]  /*a9bf0*/  LOP3.LUT P0, RZ, R26, 0x100000, RZ, 0xc0, !PT ;  /* 0x001000001aff7812 */ /* 0x000fc8000780c0ff */
[----:B------:R-:W-:Y:S02]  /*a9c00*/  ISETP.LT.AND P0, PT, R29, UR19, !P0 ;  /* 0x000000131d007c0c */ /* 0x000fe4000c701270 */
[----:B------:R-:W-:Y:S01]  /*a9c10*/  LOP3.LUT R14, R14, 0xfffeffff, RZ, 0xc0, !PT ;  /* 0xfffeffff0e0e7812 */ /* 0x000fe200078ec0ff */
[----:B------:R-:W4:Y:S10]  /*a9c20*/  LDCU UR19, c[0x0][0x398] ;  /* 0x00007300ff1377ac */ /* 0x000f340008000800 */
        /* <DEDUP_REMOVED lines=9> */
[----:B------:R-:W-:Y:S02]  /*a9cc0*/  LOP3.LUT P4, RZ, R0, 0x40000, RZ, 0xc0, !PT ;  /* 0x0004000000ff7812 */ /* 0x000fe4000788c0ff */
[----:B------:R-:W-:Y:S02]  /*a9cd0*/  LOP3.LUT R2, R2, 0xffefffff, RZ, 0xc0, !PT ;  /* 0xffefffff02027812 */ /* 0x000fe400078ec0ff */
[----:B------:R-:W-:Y:S01]  /*a9ce0*/  LOP3.LUT P3, RZ, R0, 0x80000, RZ, 0xc0, !PT ;  /* 0x0008000000ff7812 */ /* 0x000fe2000786c0ff */
[----:B------:R-:W1:Y:S04]  /*a9cf0*/  LDCU UR11, c[0x0][0x398] ;  /* 0x00007300ff0b77ac */ /* 0x000e680008000800 */
[----:B------:R-:W-:-:S02]  /*a9d00*/  @P0 LOP3.LUT R14, R14, 0x400, RZ, 0xfc, !PT ;  /* 0x000004000e0e0812 */ /* 0x000fc400078efcff */
[----:B------:R-:W-:-:S04]  /*a9d10*/  LOP3.LUT P0, RZ, R26, 0x20000, RZ, 0xc0, !PT ;  /* 0x000200001aff7812 */ /* 0x000fc8000780c0ff */
[----:B0-----:R-:W-:Y:S02]  /*a9d20*/  ISETP.LT.AND P0, PT, R29, UR23, !P0 ;  /* 0x000000171d007c0c */ /* 0x001fe4000c701270 */
[----:B------:R-:W-:Y:S02]  /*a9d30*/  LOP3.LUT R14, R14, 0xffffff7f, RZ, 0xc0, !PT ;  /* 0xffffff7f0e0e7812 */ /* 0x000fe400078ec0ff */
[----:B------:R-:W-:Y:S02]  /*a9d40*/  ISETP.LT.AND P4, PT, R28, UR57, !P4 ;  /* 0x000000391c007c0c */ /* 0x000fe4000e781270 */
[----:B------:R-:W-:Y:S02]  /*a9d50*/  @P1 LOP3.LUT R2, R2, 0x100000, RZ, 0xfc, !PT ;  /* 0x0010000002021812 */ /* 0x000fe400078efcff */
[----:B------:R-:W-:Y:S02]  /*a9d60*/  ISETP.LT.AND P3, PT, R28, UR61, !P3 ;  /* 0x0000003d1c007c0c */ /* 0x000fe4000df61270 */
[----:B------:R-:W-:Y:S01]  /*a9d70*/  LOP3.LUT P2, RZ, R0, 0x100000, RZ, 0xc0, !PT ;  /* 0x0010000000ff7812 */ /* 0x000fe2000784c0ff */
[----:B------:R-:W0:Y:S02]  /*a9d80*/  LDCU UR23, c[0x0][0x398] ;  /* 0x00007300ff1777ac */ /* 0x000e240008000800 */
[----:B------:R-:W-:-:S02]  /*a9d90*/  @P0 LOP3.LUT R14, R14, 0x80, RZ, 0xfc, !PT ;  /* 0x000000800e0e0812 */ /* 0x000fc400078efcff */
[----:B------:R-:W-:-:S04]  /*a9da0*/  LOP3.LUT P0, RZ, R26, 0x10000, RZ, 0xc0, !PT ;  /* 0x000100001aff7812 */ /* 0x000fc8000780c0ff */
[----:B----4-:R-:W-:Y:S02]  /*a9db0*/  ISETP.LT.AND P0, PT, R29, UR19, !P0 ;  /* 0x000000131d007c0c */ /* 0x010fe4000c701270 */
[----:B------:R-:W-:Y:S02]  /*a9dc0*/  LOP3.LUT R14, R14, 0xffffffef, RZ, 0xc0, !PT ;  /* 0xffffffef0e0e7812 */ /* 0x000fe400078ec0ff */
[----:B------:R-:W-:Y:S02]  /*a9dd0*/  LOP3.LUT R2, R2, 0xfffdffff, RZ, 0xc0, !PT ;  /* 0xfffdffff02027812 */ /* 0x000fe400078ec0ff */
[----:B------:R-:W-:Y:S01]  /*a9de0*/  ISETP.LT.AND P2, PT, R28, UR65, !P2 ;  /* 0x000000411c007c0c */ /* 0x000fe2000d741270 */
[----:B------:R-:W4:Y:S06]  /*a9df0*/  LDCU UR19, c[0x0][0x398] ;  /* 0x00007300ff1377ac */ /* 0x000f2c0008000800 */
[----:B------:R-:W-:-:S02]  /*a9e00*/  @P0 LOP3.LUT R14, R14, 0x10, RZ, 0xfc, !PT ;  /* 0x000000100e0e0812 */ /* 0x000fc400078efcff */
[----:B------:R-:W-:-:S04]  /*a9e10*/  LOP3.LUT P0, RZ, R26, 0x8000, RZ, 0xc0, !PT ;  /* 0x000080001aff7812 */ /* 0x000fc8000780c0ff */
[----:B------:R-:W-:Y:S02]  /*a9e20*/  ISETP.LT.AND P0, PT, R29, UR15, !P0 ;  /* 0x0000000f1d007c0c */ /* 0x000fe4000c701270 */
[----:B------:R-:W-:Y:S02]  /*a9e30*/  @P4 LOP3.LUT R2, R2, 0x20000, RZ, 0xfc, !PT ;  /* 0x0002000002024812 */ /* 0x000fe400078efcff */
[----:B------:R-:W-:Y:S02]  /*a9e40*/  LOP3.LUT R14, R14, 0xfffffffd, RZ, 0xc0, !PT ;  /* 0xfffffffd0e0e7812 */ /* 0x000fe400078ec0ff */
[----:B------:R-:W-:Y:S01]  /*a9e50*/  LOP3.LUT R17, R17, 0xfffffff7, RZ, 0xc0, !PT ;  /* 0xfffffff711117812 */ /* 0x000fe200078ec0ff */
[----:B------:R-:W0:Y:S01]  /*a9e60*/  LDCU UR15, c[0x0][0x398] ;  /* 0x00007300ff0f77ac */ /* 0x000e220008000800 */
[----:B------:R-:W-:-:S04]  /*a9e70*/  LOP3.LUT R2, R2, 0xffffbfff, RZ, 0xc0, !PT ;  /* 0xffffbfff02027812 */ /* 0x000fc800078ec0ff */
[----:B------:R-:W-:Y:S02]  /*a9e80*/  @P3 LOP3.LUT R2, R2, 0x4000, RZ, 0xfc, !PT ;  /* 0x0000400002023812 */ /* 0x000fe400078efcff */
[----:B------:R-:W-:Y:S02]  /*a9e90*/  @P0 LOP3.LUT R14, R14, 0x2, RZ, 0xfc, !PT ;  /* 0x000000020e0e0812 */ /* 0x000fe400078efcff */
[----:B------:R-:W-:Y:S02]  /*a9ea0*/  LOP3.LUT P0, RZ, R26, 0x4000, RZ, 0xc0, !PT ;  /* 0x000040001aff7812 */ /* 0x000fe4000780c0ff */
[----:B------:R-:W-:Y:S02]  /*a9eb0*/  LOP3.LUT R2, R2, 0xfffff7ff, RZ, 0xc0, !PT ;  /* 0xfffff7ff02027812 */ /* 0x000fe400078ec0ff */
[----:B-1----:R-:W-:Y:S02]  /*a9ec0*/  ISETP.LT.AND P0, PT, R29, UR11, !P0 ;  /* 0x0000000b1d007c0c */ /* 0x002fe4000c701270 */
[----:B------:R-:W-:-:S02]  /*a9ed0*/  @P2 LOP3.LUT R2, R2, 0x800, RZ, 0xfc, !PT ;  /* 0x0000080002022812 */ /* 0x000fc400078efcff */
[----:B------:R-:W-:Y:S02]  /*a9ee0*/  LOP3.LUT P2, RZ, R26, 0x400000, RZ, 0xc0, !PT ;  /* 0x004000001aff7812 */ /* 0x000fe4000784c0ff */
[----:B------:R-:W-:Y:S02]  /*a9ef0*/  @P6 LOP3.LUT R17, R17, 0x8, RZ, 0xfc, !PT ;  /* 0x0000000811116812 */ /* 0x000fe400078efcff */
[----:B------:R-:W-:Y:S01]  /*a9f00*/  LOP3.LUT P6, RZ, R13, 0x1000000, RZ, 0xc0, !PT ;  /* 0x010000000dff7812 */ /* 0x000fe200078cc0ff */
[----:B------:R-:W1:Y:S01]  /*a9f10*/  LDCU UR11, c[0x0][0x398] ;  /* 0x00007300ff0b77ac */ /* 0x000e620008000800 */
[----:B------:R-:W-:Y:S02]  /*a9f20*/  ISETP.LT.AND P2, PT, R28, UR69, !P2 ;  /* 0x000000451c007c0c */ /* 0x000fe4000d741270 */
[----:B------:R-:W-:Y:S02]  /*a9f30*/  LOP3.LUT R17, R17, 0xfffffffe, RZ, 0xc0, !PT ;  /* 0xfffffffe11117812 */ /* 0x000fe400078ec0ff */
[----:B------:R-:W-:-:S02]  /*a9f40*/  @P0 LOP3.LUT R12, R12, 0x40000000, RZ, 0xfc, !PT ;  /* 0x400000000c0c0812 */ /* 0x000fc400078efcff */
[----:B0-----:R-:W-:Y:S02]  /*a9f50*/  ISETP.LT.AND P0, PT, R29, UR23, !P6 ;  /* 0x000000171d007c0c */ /* 0x001fe4000f701270 */
[----:B------:R-:W-:Y:S02]  /*a9f60*/  @P5 LOP3.LUT R17, R17, 0x1, RZ, 0xfc, !PT ;  /* 0x0000000111115812 */ /* 0x000fe400078efcff */
[C---:B------:R-:W-:Y:S02]  /*a9f70*/  LOP3.LUT P5, RZ, R13.reuse, 0x800000, RZ, 0xc0, !PT ;  /* 0x008000000dff7812 */ /* 0x040fe400078ac0ff */
[----:B------:R-:W-:Y:S02]  /*a9f80*/  LOP3.LUT R2, R2, 0xfffffeff, RZ, 0xc0, !PT ;  /* 0xfffffeff02027812 */ /* 0x000fe400078ec0ff */
[----:B------:R-:W-:Y:S02]  /*a9f90*/  LOP3.LUT R12, R12, 0xf7ffffff, RZ, 0xc0, !PT ;  /* 0xf7ffffff0c0c7812 */ /* 0x000fe400078ec0ff */
[----:B------:R-:W-:-:S02]  /*a9fa0*/  LOP3.LUT P4, RZ, R13, 0x400000, RZ, 0xc0, !PT ;  /* 0x004000000dff7812 */ /* 0x000fc4000788c0ff */
[C---:B----4-:R-:W-:Y:S02]  /*a9fb0*/  ISETP.LT.AND P5, PT, R29.reuse, UR19, !P5 ;  /* 0x000000131d007c0c */ /* 0x050fe4000efa1270 */
[----:B------:R-:W-:Y:S02]  /*a9fc0*/  @P2 LOP3.LUT R2, R2, 0x100, RZ, 0xfc, !PT ;  /* 0x0000010002022812 */ /* 0x000fe400078efcff */
[----:B------:R-:W-:Y:S01]  /*a9fd0*/  LOP3.LUT P2, RZ, R26, 0x200000, RZ, 0xc0, !PT ;  /* 0x002000001aff7812 */ /* 0x000fe2000784c0ff */
[----:B------:R-:W0:Y:S01]  /*a9fe0*/  LDCU UR23, c[0x0][0x398] ;  /* 0x00007300ff1777ac */ /* 0x000e220008000800 */
[----:B------:R-:W-:Y:S02]  /*a9ff0*/  ISETP.LT.AND P4, PT, R29, UR15, !P4 ;  /* 0x0000000f1d007c0c */ /* 0x000fe4000e781270 */
[----:B------:R-:W-:Y:S02]  /*aa000*/  @P0 LOP3.LUT R12, R12, 0x8000000, RZ, 0xfc, !PT ;  /* 0x080000000c0c0812 */ /* 0x000fe400078efcff */
[----:B------:R-:W-:-:S02]  /*aa010*/  ISETP.LT.AND P2, PT, R28, UR73, !P2 ;  /* 0x000000491c007c0c */ /* 0x000fc4000d741270 */
[C---:B------:R-:W-:Y:S02]  /*aa020*/  LOP3.LUT P3, RZ, R13.reuse, 0x200000, RZ, 0xc0, !PT ;  /* 0x002000000dff7812 */ /* 0x040fe4000786c0ff */
[----:B------:R-:W-:Y:S02]  /*aa030*/  LOP3.LUT R2, R2, 0xffffffdf, RZ, 0xc0, !PT ;  /* 0xffffffdf02027812 */ /* 0x000fe400078ec0ff */
[----:B------:R-:W-:Y:S02]  /*aa040*/  LOP3.LUT R12, R12, 0xfeffffff, RZ, 0xc0, !PT ;  /* 0xfeffffff0c0c7812 */ /* 0x000fe400078ec0ff */
[----:B------:R-:W-:Y:S02]  /*aa050*/  LOP3.LUT R26, R26, 0xffffefff, RZ, 0xc0, !PT ;  /* 0xffffefff1a1a7812 */ /* 0x000fe400078ec0ff */
[----:B------:R-:W-:Y:S02]  /*aa060*/  LOP3.LUT P6, RZ, R13, 0x40, RZ, 0xc0, !PT ;  /* 0x000000400dff7812 */ /* 0x000fe400078cc0ff */
[----:B------:R-:W-:-:S02]  /*aa070*/  LOP3.LUT P1, RZ, R0, 0x800000, RZ, 0xc0, !PT ;  /* 0x0080000000ff7812 */ /* 0x000fc4000782c0ff */
[----:B------:R-:W-:Y:S02]  /*aa080*/  @P5 LOP3.LUT R12, R12, 0x1000000, RZ, 0xfc, !PT ;  /* 0x010000000c0c5812 */ /* 0x000fe400078efcff */
[----:B-1----:R-:W-:Y:S01]  /*aa090*/  ISETP.LT.AND P0, PT, R29, UR11, !P3 ;  /* 0x0000000b1d007c0c */ /* 0x002fe2000df01270 */
[----:B------:R-:W1:Y:S01]  /*aa0a0*/  LDCU UR19, c[0x0][0x398] ;  /* 0x00007300ff1377ac */ /* 0x000e620008000800 */
[----:B------:R-:W4:Y:S01]  /*aa0b0*/  LDCU UR15, c[0x0][0x398] ;  /* 0x00007300ff0f77ac */ /* 0x000f220008000800 */
[----:B------:R-:W-:Y:S02]  /*aa0c0*/  LOP3.LUT R12, R12, 0xffdfffff, RZ, 0xc0, !PT ;  /* 0xffdfffff0c0c7812 */ /* 0x000fe400078ec0ff */
[----:B------:R-:W-:Y:S02]  /*aa0d0*/  @P2 LOP3.LUT R2, R2, 0x20, RZ, 0xfc, !PT ;  /* 0x0000002002022812 */ /* 0x000fe400078efcff */
[----:B------:R-:W-:Y:S02]  /*aa0e0*/  LOP3.LUT P2, RZ, R13, 0x100000, RZ, 0xc0, !PT ;  /* 0x001000000dff7812 */ /* 0x000fe4000784c0ff */
[----:B------:R-:W-:-:S02]  /*aa0f0*/  @P4 LOP3.LUT R12, R12, 0x200000, RZ, 0xfc, !PT ;  /* 0x002000000c0c4812 */ /* 0x000fc400078efcff */
[----:B------:R-:W-:Y:S01]  /*aa100*/  ISETP.LT.AND P1, PT, R28, UR77, !P1 ;  /* 0x0000004d1c007c0c */ /* 0x000fe2000cf21270 */
[----:B------:R-:W1:Y:S01]  /*aa110*/  LDCU UR11, c[0x0][0x398] ;  /* 0x00007300ff0b77ac */ /* 0x000e620008000800 */
[----:B0-----:R-:W-:Y:S02]  /*aa120*/  ISETP.LT.AND P3, PT, R29, UR23, !P2 ;  /* 0x000000171d007c0c */ /* 0x001fe4000d761270 */
[----:B------:R-:W-:Y:S01]  /*aa130*/  LOP3.LUT R12, R12, 0xfffbffff, RZ, 0xc0, !PT ;  /* 0xfffbffff0c0c7812 */ /* 0x000fe200078ec0ff */
[----:B------:R-:W2:Y:S01]  /*aa140*/  LDL.LU R28, [R1+0x2ea8] ;  /* 0x002ea800011c7983 */ /* 0x000ea20000300800 */
[----:B------:R-:W-:Y:S01]  /*aa150*/  LOP3.LUT R2, R2, 0xfffffffb, RZ, 0xc0, !PT ;  /* 0xfffffffb02027812 */ /* 0x000fe200078ec0ff */
[----:B------:R-:W0:Y:S01]  /*aa160*/  LDCU UR23, c[0x0][0x398] ;  /* 0x00007300ff1777ac */ /* 0x000e220008000800 */
[----:B------:R-:W-:-:S04]  /*aa170*/  @P0 LOP3.LUT R12, R12, 0x40000, RZ, 0xfc, !PT ;  /* 0x000400000c0c0812 */ /* 0x000fc800078efcff */
[----:B------:R-:W-:-:S04]  /*aa180*/  LOP3.LUT R12, R12, 0xffff7fff, RZ, 0xc0, !PT ;  /* 0xffff7fff0c0c7812 */ /* 0x000fc800078ec0ff */
[----:B------:R-:W-:Y:S02]  /*aa190*/  @P3 LOP3.LUT R12, R12, 0x8000, RZ, 0xfc, !PT ;  /* 0x000080000c0c3812 */ /* 0x000fe400078efcff */
[----:B------:R-:W-:-:S13]  /*aa1a0*/  LOP3.LUT P3, RZ, R13, 0x4000, RZ, 0xc0, !PT ;  /* 0x000040000dff7812 */ /* 0x000fda000786c0ff */
        /* <DEDUP_REMOVED lines=12> */
[C---:B------:R-:W-:Y:S02]  /*aa270*/  LOP3.LUT P6, RZ, R13.reuse, 0x200, RZ, 0xc0, !PT ;  /* 0x000002000dff7812 */ /* 0x040fe400078cc0ff */
[----:B------:R-:W-:Y:S02]  /*aa280*/  LOP3.LUT R26, R26, 0xfffffeff, RZ, 0xc0, !PT ;  /* 0xfffffeff1a1a7812 */ /* 0x000fe400078ec0ff */
[----:B------:R-:W-:Y:S02]  /*aa290*/  @P1 LOP3.LUT R2, R2, 0x4, RZ, 0xfc, !PT ;  /* 0x0000000402021812 */ /* 0x000fe400078efcff */
[----:B------:R-:W-:-:S07]  /*aa2a0*/  LOP3.LUT P1, RZ, R13, 0x80000, RZ, 0xc0, !PT ;  /* 0x000800000dff7812 */ /* 0x000fce000782c0ff */
[----:B------:R-:W-:Y:S02]  /*aa2b0*/  @P6 LOP3.LUT R26, R26, 0x100, RZ, 0xfc, !PT ;  /* 0x000001001a1a6812 */ /* 0x000fe400078efcff */
[----:B------:R-:W-:Y:S02]  /*aa2c0*/  LOP3.LUT P6, RZ, R13, 0x400, RZ, 0xc0, !PT ;  /* 0x000004000dff7812 */ /* 0x000fe400078cc0ff */
[----:B-1----:R-:W-:Y:S02]  /*aa2d0*/  ISETP.LT.AND P0, PT, R29, UR19, !P1 ;  /* 0x000000131d007c0c */ /* 0x002fe4000cf01270 */
[----:B------:R-:W-:Y:S02]  /*aa2e0*/  LOP3.LUT R26, R26, 0xfffffdff, RZ, 0xc0, !PT ;  /* 0xfffffdff1a1a7812 */ /* 0x000fe400078ec0ff */
[----:B------:R-:W-:Y:S02]  /*aa2f0*/  LOP3.LUT P2, RZ, R13, 0x40000, RZ, 0xc0, !PT ;  /* 0x000400000dff7812 */ /* 0x000fe4000784c0ff */
[----:B------:R-:W-:-:S02]  /*aa300*/  LOP3.LUT R12, R12, 0xffffefff, RZ, 0xc0, !PT ;  /* 0xffffefff0c0c7812 */ /* 0x000fc400078ec0ff */
[----:B------:R-:W-:Y:S01]  /*aa310*/  LOP3.LUT P3, RZ, R13, 0x10000, RZ, 0xc0, !PT ;  /* 0x000100000dff7812 */ /* 0x000fe2000786c0ff */
[----:B------:R-:W1:Y:S01]  /*aa320*/  LDCU UR19, c[0x0][0x398] ;  /* 0x00007300ff1377ac */ /* 0x000e620008000800 */
[----:B----4-:R-:W-:Y:S02]  /*aa330*/  ISETP.LT.AND P2, PT, R29, UR15, !P2 ;  /* 0x0000000f1d007c0c */ /* 0x010fe4000d741270 */
[C---:B------:R-:W-:Y:S02]  /*aa340*/  LOP3.LUT P1, RZ, R13.reuse, 0x20000, RZ, 0xc0, !PT ;  /* 0x000200000dff7812 */ /* 0x040fe4000782c0ff */
[----:B------:R-:W-:Y:S02]  /*aa350*/  @P6 LOP3.LUT R26, R26, 0x200, RZ, 0xfc, !PT ;  /* 0x000002001a1a6812 */ /* 0x000fe400078efcff */
[----:B------:R-:W-:Y:S02]  /*aa360*/  LOP3.LUT P6, RZ, R13, 0x800, RZ, 0xc0, !PT ;  /* 0x000008000dff7812 */ /* 0x000fe400078cc0ff */
[----:B------:R-:W-:-:S02]  /*aa370*/  @P0 LOP3.LUT R12, R12, 0x1000, RZ, 0xfc, !PT ;  /* 0x000010000c0c0812 */ /* 0x000fc400078efcff */
[C---:B------:R-:W-:Y:S02]  /*aa380*/  ISETP.LT.AND P0, PT, R29.reuse, UR11, !P1 ;  /* 0x0000000b1d007c0c */ /* 0x040fe4000cf01270 */
[----:B------:R-:W-:Y:S02]  /*aa390*/  LOP3.LUT R26, R26, 0xfffffbff, RZ, 0xc0, !PT ;  /* 0xfffffbff1a1a7812 */ /* 0x000fe400078ec0ff */
[----:B0-----:R-:W-:Y:S02]  /*aa3a0*/  ISETP.LT.AND P3, PT, R29, UR23, !P3 ;  /* 0x000000171d007c0c */ /* 0x001fe4000df61270 */
[----:B------:R-:W-:Y:S01]  /*aa3b0*/  LOP3.LUT R12, R12, 0xfffffdff, RZ, 0xc0, !PT ;  /* 0xfffffdff0c0c7812 */ /* 0x000fe200078ec0ff */
[----:B------:R-:W0:Y:S01]  /*aa3c0*/  LDCU UR15, c[0x0][0x398] ;  /* 0x00007300ff0f77ac */ /* 0x000e220008000800 */
[----:B------:R-:W4:Y:S01]  /*aa3d0*/  LDCU UR11, c[0x0][0x398] ;  /* 0x00007300ff0b77ac */ /* 0x000f220008000800 */
[----:B------:R-:W0:Y:S01]  /*aa3e0*/  LDCU UR23, c[0x0][0x398] ;  /* 0x00007300ff1777ac */ /* 0x000e220008000800 */
[----:B------:R-:W-:-:S02]  /*aa3f0*/  @P2 LOP3.LUT R12, R12, 0x200, RZ, 0xfc, !PT ;  /* 0x000002000c0c2812 */ /* 0x000fc400078efcff */
[----:B------:R-:W-:Y:S02]  /*aa400*/  @P6 LOP3.LUT R26, R26, 0x400, RZ, 0xfc, !PT ;  /* 0x000004001a1a6812 */ /* 0x000fe400078efcff */
[----:B------:R-:W-:Y:S02]  /*aa410*/  LOP3.LUT P6, RZ, R13, 0x1000, RZ, 0xc0, !PT ;  /* 0x000010000dff7812 */ /* 0x000fe400078cc0ff */
[----:B------:R-:W-:Y:S02]  /*aa420*/  LOP3.LUT R12, R12, 0xffffffbf, RZ, 0xc0, !PT ;  /* 0xffffffbf0c0c7812 */ /* 0x000fe400078ec0ff */
[----:B------:R-:W-:Y:S02]  /*aa430*/  LOP3.LUT R26, R26, 0xfffff7ff, RZ, 0xc0, !PT ;  /* 0xfffff7ff1a1a7812 */ /* 0x000fe400078ec0ff */
[----:B------:R-:W-:-:S04]  /*aa440*/  @P0 LOP3.LUT R12, R12, 0x40, RZ, 0xfc, !PT ;  /* 0x000000400c0c0812 */ /* 0x000fc800078efcff */
[----:B------:R-:W-:-:S03]  /*aa450*/  LOP3.LUT R12, R12, 0xfffffff7, RZ, 0xc0, !PT ;  /* 0xfffffff70c0c7812 */ /* 0x000fc600078ec0ff */
[----:B------:R-:W-:Y:S02]  /*aa460*/  @P6 LOP3.LUT R26, R26, 0x800, RZ, 0xfc, !PT ;  /* 0x000008001a1a6812 */ /* 0x000fe400078efcff */
[----:B------:R-:W-:Y:S02]  /*aa470*/  @P3 LOP3.LUT R12, R12, 0x8, RZ, 0xfc, !PT ;  /* 0x000000080c0c3812 */ /* 0x000fe400078efcff */
[----:B------:R-:W-:-:S04]  /*aa480*/  LOP3.LUT P3, RZ, R26, 0x2000, RZ, 0xc0, !PT ;  /* 0x000020001aff7812 */ /* 0x000fc8000786c0ff */
[----:B-1----:R-:W-:Y:S02]  /*aa490*/  ISETP.LT.AND P3, PT, R29, UR19, !P3 ;  /* 0x000000131d007c0c */ /* 0x002fe4000df61270 */
[----:B------:R-:W-:Y:S02]  /*aa4a0*/  LOP3.LUT R12, R12, 0xfffffffe, RZ, 0xc0, !PT ;  /* 0xfffffffe0c0c7812 */ /* 0x000fe400078ec0ff */
[----:B------:R-:W-:Y:S01]  /*aa4b0*/  LOP3.LUT P6, RZ, R13, 0x2000, RZ, 0xc0, !PT ;  /* 0x000020000dff7812 */ /* 0x000fe200078cc0ff */
[----:B------:R-:W1:Y:S08]  /*aa4c0*/  LDCU UR19, c[0x0][0x398] ;  /* 0x00007300ff1377ac */ /* 0x000e700008000800 */
[----:B------:R-:W-:-:S02]  /*aa4d0*/  @P3 LOP3.LUT R12, R12, 0x1, RZ, 0xfc, !PT ;  /* 0x000000010c0c3812 */ /* 0x000fc400078efcff */
[----:B------:R-:W-:-:S04]  /*aa4e0*/  LOP3.LUT P3, RZ, R26, 0x1000, RZ, 0xc0, !PT ;  /* 0x000010001aff7812 */ /* 0x000fc8000786c0ff */
[C---:B0-----:R-:W-:Y:S02]  /*aa4f0*/  ISETP.LT.AND P3, PT, R29.reuse, UR15, !P3 ;  /* 0x0000000f1d007c0c */ /* 0x041fe4000df61270 */
[----:B----4-:R-:W-:Y:S01]  /*aa500*/  ISETP.LT.AND P6, PT, R29, UR11, !P6 ;  /* 0x0000000b1d007c0c */ /* 0x010fe2000f7c1270 */
[----:B------:R-:W0:Y:S01]  /*aa510*/  LDCU UR15, c[0x0][0x398] ;  /* 0x00007300ff0f77ac */ /* 0x000e220008000800 */
[----:B------:R-:W4:Y:S09]  /*aa520*/  LDCU UR11, c[0x0][0x398] ;  /* 0x00007300ff0b77ac */ /* 0x000f320008000800 */
[----:B------:R-:W-:-:S04]  /*aa530*/  @P3 LOP3.LUT R5, R5, 0x20000000, RZ, 0xfc, !PT ;  /* 0x2000000005053812 */ /* 0x000fc800078efcff */
[----:B------:R-:W-:-:S04]  /*aa540*/  LOP3.LUT R5, R5, 0xfbffffff, RZ, 0xc0, !PT ;  /* 0xfbffffff05057812 */ /* 0x000fc800078ec0ff */
[----:B------:R-:W-:Y:S02]  /*aa550*/  @P6 LOP3.LUT R5, R5, 0x4000000, RZ, 0xfc, !PT ;  /* 0x0400000005056812 */ /* 0x000fe400078efcff */
        /* <DEDUP_REMOVED lines=16> */
[----:B----4-:R-:W-:Y:S02]  /*aa660*/  ISETP.LT.AND P6, PT, R29, UR11, !P6 ;  /* 0x0000000b1d007c0c */ /* 0x010fe4000f7c1270 */
        /* <DEDUP_REMOVED lines=11> */
[----:B------:R-:W1:Y:S01]  /*aa720*/  LDCU UR19, c[0x0][0x398] ;  /* 0x00007300ff1377ac */ /* 0x000e620008000800 */
[C---:B------:R-:W-:Y:S02]  /*aa730*/  LOP3.LUT P4, RZ, R13.reuse, 0x10, RZ, 0xc0, !PT ;  /* 0x000000100dff7812 */ /* 0x040fe4000788c0ff */
[----:B------:R-:W-:-:S07]  /*aa740*/  LOP3.LUT P5, RZ, R13, 0x20, RZ, 0xc0, !PT ;  /* 0x000000200dff7812 */ /* 0x000fce00078ac0ff */
[----:B------:R-:W-:Y:S02]  /*aa750*/  @P6 LOP3.LUT R5, R5, 0x100, RZ, 0xfc, !PT ;  /* 0x0000010005056812 */ /* 0x000fe400078efcff */
[----:B------:R-:W-:Y:S02]  /*aa760*/  LOP3.LUT P6, RZ, R26, 0x20, RZ, 0xc0, !PT ;  /* 0x000000201aff7812 */ /* 0x000fe400078cc0ff */
[----:B0-----:R-:W-:Y:S02]  /*aa770*/  ISETP.LT.AND P4, PT, R29, UR23, !P4 ;  /* 0x000000171d007c0c */ /* 0x001fe4000e781270 */
[----:B------:R-:W-:Y:S02]  /*aa780*/  LOP3.LUT P2, RZ, R13, 0x8, RZ, 0xc0, !PT ;  /* 0x000000080dff7812 */ /* 0x000fe4000784c0ff */
[C---:B----4-:R-:W-:Y:S02]  /*aa790*/  ISETP.LT.AND P5, PT, R29.reuse, UR11, !P5 ;  /* 0x0000000b1d007c0c */ /* 0x050fe4000efa1270 */
[C---:B------:R-:W-:Y:S01]  /*aa7a0*/  ISETP.LT.AND P6, PT, R29.reuse, UR15, !P6 ;  /* 0x0000000f1d007c0c */ /* 0x040fe2000f7c1270 */
[----:B------:R-:W0:Y:S01]  /*aa7b0*/  LDCU UR15, c[0x0][0x398] ;  /* 0x00007300ff0f77ac */ /* 0x000e220008000800 */
[----:B------:R-:W4:Y:S01]  /*aa7c0*/  LDCU UR11, c[0x0][0x398] ;  /* 0x00007300ff0b77ac */ /* 0x000f220008000800 */
[----:B-1----:R-:W-:-:S02]  /*aa7d0*/  ISETP.LT.AND P2, PT, R29, UR19, !P2 ;  /* 0x000000131d007c0c */ /* 0x002fc4000d741270 */
[C---:B------:R-:W-:Y:S01]  /*aa7e0*/  LOP3.LUT P1, RZ, R13.reuse, 0x4, RZ, 0xc0, !PT ;  /* 0x000000040dff7812 */ /* 0x040fe2000782c0ff */
[----:B------:R-:W1:Y:S01]  /*aa7f0*/  LDCU UR23, c[0x0][0x398] ;  /* 0x00007300ff1777ac */ /* 0x000e620008000800 */
[C---:B------:R-:W-:Y:S02]  /*aa800*/  LOP3.LUT P0, RZ, R13.reuse, 0x2, RZ, 0xc0, !PT ;  /* 0x000000020dff7812 */ /* 0x040fe4000780c0ff */
[----:B------:R-:W-:Y:S01]  /*aa810*/  LOP3.LUT P3, RZ, R13, 0x1, RZ, 0xc0, !PT ;  /* 0x000000010dff7812 */ /* 0x000fe2000786c0ff */
[----:B------:R-:W2:Y:S01]  /*aa820*/  LDCU UR19, c[0x0][0x398] ;  /* 0x00007300ff1377ac */ /* 0x000ea20008000800 */
[----:B------:R-:W-:-:S04]  /*aa830*/  @P4 LOP3.LUT R15, R15, 0x80000000, RZ, 0xfc, !PT ;  /* 0x800000000f0f4812 */ /* 0x000fc800078efcff */
[----:B------:R-:W-:Y:S02]  /*aa840*/  LOP3.LUT R15, R15, 0xefffffff, RZ, 0xc0, !PT ;  /* 0xefffffff0f0f7812 */ /* 0x000fe400078ec0ff */
[----:B0-----:R-:W-:Y:S02]  /*aa850*/  ISETP.LT.AND P1, PT, R29, UR15, !P1 ;  /* 0x0000000f1d007c0c */ /* 0x001fe4000cf21270 */
[----:B------:R-:W-:Y:S02]  /*aa860*/  @P2 LOP3.LUT R15, R15, 0x10000000, RZ, 0xfc, !PT ;  /* 0x100000000f0f2812 */ /* 0x000fe400078efcff */
[C---:B----4-:R-:W-:Y:S01]  /*aa870*/  ISETP.LT.AND P0, PT, R29.reuse, UR11, !P0 ;  /* 0x0000000b1d007c0c */ /* 0x050fe2000c701270 */
[----:B------:R-:W0:Y:S01]  /*aa880*/  LDCU UR15, c[0x0][0x398] ;  /* 0x00007300ff0f77ac */ /* 0x000e220008000800 */
[----:B-1----:R-:W-:Y:S02]  /*aa890*/  ISETP.LT.AND P3, PT, R29, UR23, !P3 ;  /* 0x000000171d007c0c */ /* 0x002fe4000df61270 */
[----:B------:R-:W-:-:S02]  /*aa8a0*/  LOP3.LUT R15, R15, 0xfdffffff, RZ, 0xc0, !PT ;  /* 0xfdffffff0f0f7812 */ /* 0x000fc400078ec0ff */
[----:B------:R-:W-:Y:S01]  /*aa8b0*/  LOP3.LUT P2, RZ, R26, 0x2, RZ, 0xc0, !PT ;  /* 0x000000021aff7812 */ /* 0x000fe2000784c0ff */
[----:B------:R-:W1:Y:S01]  /*aa8c0*/  LDCU UR11, c[0x0][0x398] ;  /* 0x00007300ff0b77ac */ /* 0x000e620008000800 */
[----:B--2---:R-:W-:Y:S01]  /*aa8d0*/  LOP3.LUT R28, R28, 0xff7fffff, RZ, 0xc0, !PT ;  /* 0xff7fffff1c1c7812 */ /* 0x004fe200078ec0ff */
[----:B------:R-:W2:Y:S01]  /*aa8e0*/  LDCU UR23, c[0x0][0x398] ;  /* 0x00007300ff1777ac */ /* 0x000ea20008000800 */
[----:B------:R-:W-:-:S04]  /*aa8f0*/  @P1 LOP3.LUT R15, R15, 0x2000000, RZ, 0xfc, !PT ;  /* 0x020000000f0f1812 */ /* 0x000fc800078efcff */
[----:B------:R-:W-:-:S04]  /*aa900*/  LOP3.LUT R15, R15, 0xffbfffff, RZ, 0xc0, !PT ;  /* 0xffbfffff0f0f7812 */ /* 0x000fc800078ec0ff */
[----:B------:R-:W-:Y:S02]  /*aa910*/  @P0 LOP3.LUT R15, R15, 0x400000, RZ, 0xfc, !PT ;  /* 0x004000000f0f0812 */ /* 0x000fe400078efcff */
[----:B------:R-:W-:Y:S02]  /*aa920*/  LOP3.LUT P1, RZ, R26, 0x1, RZ, 0xc0, !PT ;  /* 0x000000011aff7812 */ /* 0x000fe4000782c0ff */
[----:B------:R-:W-:-:S04]  /*aa930*/  LOP3.LUT R15, R15, 0xfff7ffff, RZ, 0xc0, !PT ;  /* 0xfff7ffff0f0f7812 */ /* 0x000fc800078ec0ff */
[----:B------:R-:W-:Y:S02]  /*aa940*/  @P3 LOP3.LUT R15, R15, 0x80000, RZ, 0xfc, !PT ;  /* 0x000800000f0f3812 */ /* 0x000fe400078efcff */
[----:B------:R-:W-:Y:S02]  /*aa950*/  ISETP.LT.AND P3, PT, R29, UR19, !P1 ;  /* 0x000000131d007c0c */ /* 0x000fe4000cf61270 */
[----:B------:R-:W-:Y:S02]  /*aa960*/  LOP3.LUT P4, RZ, R26, 0x4, RZ, 0xc0, !PT ;  /* 0x000000041aff7812 */ /* 0x000fe4000788c0ff */
[----:B------:R-:W-:Y:S02]  /*aa970*/  LOP3.LUT P0, RZ, R2, 0x2000000, RZ, 0xc0, !PT ;  /* 0x0200000002ff7812 */ /* 0x000fe4000780c0ff */
[----:B------:R-:W-:Y:S01]  /*aa980*/  LOP3.LUT R15, R15, 0xfffeffff, RZ, 0xc0, !PT ;  /* 0xfffeffff0f0f7812 */ /* 0x000fe200078ec0ff */
[----:B------:R-:W4:Y:S06]  /*aa990*/  LDCU UR19, c[0x0][0x398] ;  /* 0x00007300ff1377ac */ /* 0x000f2c0008000800 */
[----:B------:R-:W-:-:S02]  /*aa9a0*/  @P3 LOP3.LUT R15, R15, 0x10000, RZ, 0xfc, !PT ;  /* 0x000100000f0f3812 */ /* 0x000fc400078efcff */
[----:B0-----:R-:W-:Y:S02]  /*aa9b0*/  ISETP.LT.AND P3, PT, R29, UR15, !P2 ;  /* 0x0000000f1d007c0c */ /* 0x001fe4000d761270 */
[----:B------:R-:W-:Y:S02]  /*aa9c0*/  @P1 LOP3.LUT R28, R28, 0x800000, RZ, 0xfc, !PT ;  /* 0x008000001c1c1812 */ /* 0x000fe400078efcff */
[----:B------:R-:W-:Y:S02]  /*aa9d0*/  LOP3.LUT R5, R5, 0xffffffdf, RZ, 0xc0, !PT ;  /* 0xffffffdf05057812 */ /* 0x000fe400078ec0ff */
[----:B------:R-:W-:Y:S01]  /*aa9e0*/  LOP3.LUT R15, R15, 0xffffdfff, RZ, 0xc0, !PT ;  /* 0xffffdfff0f0f7812 */ /* 0x000fe200078ec0ff */
[----:B------:R-:W0:Y:S01]  /*aa9f0*/  LDCU UR15, c[0x0][0x398] ;  /* 0x00007300ff0f77ac */ /* 0x000e220008000800 */
[----:B------:R-:W-:-:S04]  /*aaa00*/  LOP3.LUT R28, R28, 0xfeffffff, RZ, 0xc0, !PT ;  /* 0xfeffffff1c1c7812 */ /* 0x000fc800078ec0ff */
[----:B------:R-:W-:Y:S02]  /*aaa10*/  @P2 LOP3.LUT R28, R28, 0x1000000, RZ, 0xfc, !PT ;  /* 0x010000001c1c2812 */ /* 0x000fe400078efcff */
[----:B------:R-:W-:Y:S02]  /*aaa20*/  @P3 LOP3.LUT R15, R15, 0x2000, RZ, 0xfc, !PT ;  /* 0x000020000f0f3812 */ /* 0x000fe400078efcff */
[----:B------:R-:W-:-:S04]  /*aaa30*/  LOP3.LUT P3, RZ, R27, 0x80000000, RZ, 0xc0, !PT ;  /* 0x800000001bff7812 */ /* 0x000fc8000786c0ff */
[----:B-1----:R-:W-:Y:S01]  /*aaa40*/  ISETP.LT.AND P2, PT, R29, UR11, !P3 ;  /* 0x0000000b1d007c0c */ /* 0x002fe2000df41270 */
[----:B------:R-:W1:Y:S01]  /*aaa50*/  LDCU UR11, c[0x0][0x398] ;  /* 0x00007300ff0b77ac */ /* 0x000e620008000800 */
[----:B------:R-:W-:Y:S02]  /*aaa60*/  LOP3.LUT R15, R15, 0xfffffbff, RZ, 0xc0, !PT ;  /* 0xfffffbff0f0f7812 */ /* 0x000fe400078ec0ff */
[----:B------:R-:W-:-:S09]  /*aaa70*/  LOP3.LUT P1, RZ, R2, 0x1000000, RZ, 0xc0, !PT ;  /* 0x0100000002ff7812 */ /* 0x000fd2000782c0ff */
[----:B------:R-:W-:Y:S02]  /*aaa80*/  @P2 LOP3.LUT R15, R15, 0x400, RZ, 0xfc, !PT ;  /* 0x000004000f0f2812 */ /* 0x000fe400078efcff */
[C---:B--2---:R-:W-:Y:S01]  /*aaa90*/  ISETP.LT.AND P2, PT, R29.reuse, UR23, !P4 ;  /* 0x000000171d007c0c */ /* 0x044fe2000e741270 */
[----:B------:R-:W2:Y:S01]  /*aaaa0*/  LDCU UR23, c[0x0][0x398] ;  /* 0x00007300ff1777ac */ /* 0x000ea20008000800 */
[----:B-1----:R-:W-:Y:S02]  /*aaab0*/  ISETP.LT.AND P1, PT, R29, UR11, !P1 ;  /* 0x0000000b1d007c0c */ /* 0x002fe4000cf21270 */
[----:B------:R-:W-:Y:S02]  /*aaac0*/  LOP3.LUT R27, R27, 0xffff7fff, RZ, 0xc0, !PT ;  /* 0xffff7fff1b1b7812 */ /* 0x000fe400078ec0ff */
[----:B------:R-:W-:Y:S02]  /*aaad0*/  @P6 LOP3.LUT R5, R5, 0x20, RZ, 0xfc, !PT ;  /* 0x0000002005056812 */ /* 0x000fe400078efcff */
[----:B------:R-:W-:Y:S01]  /*aaae0*/  LOP3.LUT R15, R15, 0xffffff7f, RZ, 0xc0, !PT ;  /* 0xffffff7f0f0f7812 */ /* 0x000fe200078ec0ff */
[----:B------:R-:W1:Y:S06]  /*aaaf0*/  LDCU UR11, c[0x0][0x398] ;  /* 0x00007300ff0b77ac */ /* 0x000e6c0008000800 */
[----:B------:R-:W-:-:S02]  /*aab00*/  @P1 LOP3.LUT R19, R19, 0x40000000, RZ, 0xfc, !PT ;  /* 0x4000000013131812 */ /* 0x000fc400078efcff */
[----:B--2---:R-:W-:Y:S02]  /*aab10*/  ISETP.LT.AND P1, PT, R29, UR23, !P0 ;  /* 0x000000171d007c0c */ /* 0x004fe4000c721270 */
[----:B------:R-:W-:Y:S02]  /*aab20*/  LOP3.LUT P0, RZ, R0, 0x400, RZ, 0xc0, !PT ;  /* 0x0000040000ff7812 */ /* 0x000fe4000780c0ff */
[----:B------:R-:W-:Y:S02]  /*aab30*/  LOP3.LUT R5, R5, 0xfffffffb, RZ, 0xc0, !PT ;  /* 0xfffffffb05057812 */ /* 0x000fe400078ec0ff */
[----:B------:R-:W-:Y:S02]  /*aab40*/  @P2 LOP3.LUT R15, R15, 0x80, RZ, 0xfc, !PT ;  /* 0x000000800f0f2812 */ /* 0x000fe400078efcff */
[----:B------:R-:W-:Y:S02]  /*aab50*/  LOP3.LUT P6, RZ, R26, 0x10, RZ, 0xc0, !PT ;  /* 0x000000101aff7812 */ /* 0x000fe400078cc0ff */
[----:B------:R-:W-:Y:S01]  /*aab60*/  LOP3.LUT R19, R19, 0xf7ffffff, RZ, 0xc0, !PT ;  /* 0xf7ffffff13137812 */ /* 0x000fe200078ec0ff */
[----:B------:R-:W2:Y:S04]  /*aab70*/  LDCU UR23, c[0x0][0x398] ;  /* 0x00007300ff1777ac */ /* 0x000ea80008000800 */
[----:B------:R-:W-:-:S02]  /*aab80*/  @P0 LOP3.LUT R27, R27, 0x8000, RZ, 0xfc, !PT ;  /* 0x000080001b1b0812 */ /* 0x000fc400078efcff */
        /* <DEDUP_REMOVED lines=41> */
[----:B------:R-:W-:Y:S02]  /*aae20*/  LOP3.LUT P5, RZ, R26, 0x8, RZ, 0xc0, !PT ;  /* 0x000000081aff7812 */ /* 0x000fe400078ac0ff */
[----:B------:R-:W-:Y:S02]  /*aae30*/  LOP3.LUT R27, R27, 0xdfffffff, RZ, 0xc0, !PT ;  /* 0xdfffffff1b1b7812 */ /* 0x000fe400078ec0ff */
[----:B----4-:R-:W-:Y:S01]  /*aae40*/  ISETP.LT.AND P2, PT, R29, UR19, !P5 ;  /* 0x000000131d007c0c */ /* 0x010fe2000ef41270 */
[----:B------:R-:W4:Y:S06]  /*aae50*/  LDCU UR19, c[0x0][0x398] ;  /* 0x00007300ff1377ac */ /* 0x000f2c0008000800 */
[----:B------:R-:W-:-:S02]  /*aae60*/  @P0 LOP3.LUT R27, R27, 0x20000000, RZ, 0xfc, !PT ;  /* 0x200000001b1b0812 */ /* 0x000fc400078efcff */
[----:B------:R-:W-:Y:S02]  /*aae70*/  LOP3.LUT P0, RZ, R2, 0x8000000, RZ, 0xc0, !PT ;  /* 0x0800000002ff7812 */ /* 0x000fe4000780c0ff */
[----:B------:R-:W-:Y:S02]  /*aae80*/  LOP3.LUT R27, R27, 0xbfffffff, RZ, 0xc0, !PT ;  /* 0xbfffffff1b1b7812 */ /* 0x000fe400078ec0ff */
[----:B------:R-:W-:-:S04]  /*aae90*/  LOP3.LUT R15, R15, 0xffffffef, RZ, 0xc0, !PT ;  /* 0xffffffef0f0f7812 */ /* 0x000fc800078ec0ff */
[----:B------:R-:W-:Y:S02]  /*aaea0*/  @P2 LOP3.LUT R15, R15, 0x10, RZ, 0xfc, !PT ;  /* 0x000000100f0f2812 */ /* 0x000fe400078efcff */
[----:B0-----:R-:W-:Y:S01]  /*aaeb0*/  ISETP.LT.AND P2, PT, R29, UR15, !P6 ;  /* 0x0000000f1d007c0c */ /* 0x001fe2000f741270 */
[----:B------:R-:W0:Y:S02]  /*aaec0*/  LDCU UR15, c[0x0][0x398] ;  /* 0x00007300ff0f77ac */ /* 0x000e240008000800 */
[----:B------:R-:W-:Y:S02]  /*aaed0*/  @P0 LOP3.LUT R27, R27, 0x40000000, RZ, 0xfc, !PT ;  /* 0x400000001b1b0812 */ /* 0x000fe400078efcff */
[----:B------:R-:W-:-:S04]  /*aaee0*/  LOP3.LUT P0, RZ, R2, 0x4000000, RZ, 0xc0, !PT ;  /* 0x0400000002ff7812 */ /* 0x000fc8000780c0ff */
[----:B----4-:R-:W-:Y:S02]  /*aaef0*/  ISETP.LT.AND P0, PT, R29, UR19, !P0 ;  /* 0x000000131d007c0c */ /* 0x010fe4000c701270 */
[----:B------:R-:W-:Y:S01]  /*aaf00*/  @P1 LOP3.LUT R19, R19, 0x8000000, RZ, 0xfc, !PT ;  /* 0x0800000013131812 */ /* 0x000fe200078efcff */
[----:B------:R-:W4:Y:S03]  /*aaf10*/  LDCU UR19, c[0x0][0x398] ;  /* 0x00007300ff1377ac */ /* 0x000f260008000800 */
[----:B------:R-:W-:-:S07]  /*aaf20*/  LOP3.LUT R19, R19, 0xfeffffff, RZ, 0xc0, !PT ;  /* 0xfeffffff13137812 */ /* 0x000fce00078ec0ff */
[----:B------:R-:W-:Y:S02]  /*aaf30*/  @P0 LOP3.LUT R19, R19, 0x1000000, RZ, 0xfc, !PT ;  /* 0x0100000013130812 */ /* 0x000fe400078efcff */
[----:B------:R-:W-:-:S04]  /*aaf40*/  LOP3.LUT P0, RZ, R27, 0x40000000, RZ, 0xc0, !PT ;  /* 0x400000001bff7812 */ /* 0x000fc8000780c0ff */
[----:B0-----:R-:W-:Y:S02]  /*aaf50*/  ISETP.LT.AND P0, PT, R29, UR15, !P0 ;  /* 0x0000000f1d007c0c */ /* 0x001fe4000c701270 */
        /* <DEDUP_REMOVED lines=9> */
[----:B--2---:R-:W-:Y:S02]  /*aaff0*/  ISETP.LT.AND P0, PT, R29, UR23, !P0 ;  /* 0x000000171d007c0c */ /* 0x004fe4000c701270 */
[----:B------:R-:W-:Y:S01]  /*ab000*/  LOP3.LUT R19, R19, 0xffff7fff, RZ, 0xc0, !PT ;  /* 0xffff7fff13137812 */ /* 0x000fe200078ec0ff */
[----:B------:R-:W2:Y:S10]  /*ab010*/  LDCU UR23, c[0x0][0x398] ;  /* 0x00007300ff1777ac */ /* 0x000eb40008000800 */
[----:B------:R-:W-:-:S02]  /*ab020*/  @P0 LOP3.LUT R19, R19, 0x8000, RZ, 0xfc, !PT ;  /* 0x0000800013130812 */ /* 0x000fc400078efcff */
[----:B------:R-:W-:-:S04]  /*ab030*/  LOP3.LUT P0, RZ, R27, 0x8000000, RZ, 0xc0, !PT ;  /* 0x080000001bff7812 */ /* 0x000fc8000780c0ff */
[----:B----4-:R-:W-:Y:S02]  /*ab040*/  ISETP.LT.AND P0, PT, R29, UR19, !P0 ;  /* 0x000000131d007c0c */ /* 0x010fe4000c701270 */
[----:B------:R-:W-:Y:S01]  /*ab050*/  LOP3.LUT R19, R19, 0xffffefff, RZ, 0xc0, !PT ;  /* 0xffffefff13137812 */ /* 0x000fe200078ec0ff */
[----:B------:R-:W4:Y:S10]  /*ab060*/  LDCU UR19, c[0x0][0x398] ;  /* 0x00007300ff1377ac */ /* 0x000f340008000800 */
[----:B------:R-:W-:-:S02]  /*ab070*/  @P0 LOP3.LUT R19, R19, 0x1000, RZ, 0xfc, !PT ;  /* 0x0000100013130812 */ /* 0x000fc400078efcff */
        /* <DEDUP_REMOVED lines=12> */
[----:B------:R-:W-:Y:S02]  /*ab140*/  LOP3.LUT R19, R19, 0xfffffff7, RZ, 0xc0, !PT ;  /* 0xfffffff713137812 */ /* 0x000fe400078ec0ff */
[----:B------:R-:W-:Y:S02]  /*ab150*/  LOP3.LUT R17, R17, 0xdfffffff, RZ, 0xc0, !PT ;  /* 0xdfffffff11117812 */ /* 0x000fe400078ec0ff */
[----:B------:R-:W-:Y:S02]  /*ab160*/  LOP3.LUT R28, R28, 0xffbfffff, RZ, 0xc0, !PT ;  /* 0xffbfffff1c1c7812 */ /* 0x000fe400078ec0ff */
[----:B------:R-:W-:Y:S02]  /*ab170*/  LOP3.LUT R15, R15, 0xfffffffd, RZ, 0xc0, !PT ;  /* 0xfffffffd0f0f7812 */ /* 0x000fe400078ec0ff */
[----:B------:R-:W-:-:S02]  /*ab180*/  LOP3.LUT P1, RZ, R0, 0x10000, RZ, 0xc0, !PT ;  /* 0x0001000000ff7812 */ /* 0x000fc4000782c0ff */
[----:B------:R-:W-:Y:S01]  /*ab190*/  LOP3.LUT R2, R2, 0xffbfffff, RZ, 0xc0, !PT ;  /* 0xffbfffff02027812 */ /* 0x000fe200078ec0ff */
[----:B------:R-:W2:Y:S01]  /*ab1a0*/  LDCU UR23, c[0x0][0x398] ;  /* 0x00007300ff1777ac */ /* 0x000ea20008000800 */
[----:B------:R-:W-:Y:S02]  /*ab1b0*/  @P0 LOP3.LUT R19, R19, 0x8, RZ, 0xfc, !PT ;  /* 0x0000000813130812 */ /* 0x000fe400078efcff */
[----:B------:R-:W-:-:S04]  /*ab1c0*/  LOP3.LUT P0, RZ, R27, 0x800000, RZ, 0xc0, !PT ;  /* 0x008000001bff7812 */ /* 0x000fc8000780c0ff */
[----:B----4-:R-:W-:Y:S02]  /*ab1d0*/  ISETP.LT.AND P0, PT, R29, UR19, !P0 ;  /* 0x000000131d007c0c */ /* 0x010fe4000c701270 */
[----:B------:R-:W-:Y:S02]  /*ab1e0*/  LOP3.LUT R19, R19, 0xfffffffe, RZ, 0xc0, !PT ;  /* 0xfffffffe13137812 */ /* 0x000fe400078ec0ff */
[----:B------:R-:W-:Y:S02]  /*ab1f0*/  @P3 LOP3.LUT R28, R28, 0x400000, RZ, 0xfc, !PT ;  /* 0x004000001c1c3812 */ /* 0x000fe400078efcff */
[----:B------:R-:W-:Y:S01]  /*ab200*/  @P2 LOP3.LUT R15, R15, 0x2, RZ, 0xfc, !PT ;  /* 0x000000020f0f2812 */ /* 0x000fe200078efcff */
[----:B------:R-:W4:Y:S06]  /*ab210*/  LDCU UR19, c[0x0][0x398] ;  /* 0x00007300ff1377ac */ /* 0x000f2c0008000800 */
[----:B------:R-:W-:-:S02]  /*ab220*/  @P0 LOP3.LUT R19, R19, 0x1, RZ, 0xfc, !PT ;  /* 0x0000000113130812 */ /* 0x000fc400078efcff */
[----:B------:R-:W-:-:S04]  /*ab230*/  LOP3.LUT P0, RZ, R27, 0x400000, RZ, 0xc0, !PT ;  /* 0x004000001bff7812 */ /* 0x000fc8000780c0ff */
[----:B0-----:R-:W-:Y:S02]  /*ab240*/  ISETP.LT.AND P0, PT, R29, UR15, !P0 ;  /* 0x0000000f1d007c0c */ /* 0x001fe4000c701270 */
[----:B------:R-:W-:Y:S02]  /*ab250*/  LOP3.LUT R28, R28, 0xfdffffff, RZ, 0xc0, !PT ;  /* 0xfdffffff1c1c7812 */ /* 0x000fe400078ec0ff */
[C---:B------:R-:W-:Y:S02]  /*ab260*/  LOP3.LUT P3, RZ, R0.reuse, 0x4000, RZ, 0xc0, !PT ;  /* 0x0000400000ff7812 */ /* 0x040fe4000786c0ff */
[----:B------:R-:W-:Y:S02]  /*ab270*/  LOP3.LUT P2, RZ, R0, 0x8000, RZ, 0xc0, !PT ;  /* 0x0000800000ff7812 */ /* 0x000fe4000784c0ff */
[----:B------:R-:W-:Y:S01]  /*ab280*/  LOP3.LUT R14, R14, 0xfffbffff, RZ, 0xc0, !PT ;  /* 0xfffbffff0e0e7812 */ /* 0x000fe200078ec0ff */
[----:B------:R-:W0:Y:S04]  /*ab290*/  LDCU UR15, c[0x0][0x398] ;  /* 0x00007300ff0f77ac */ /* 0x000e280008000800 */
[----:B------:R-:W-:-:S02]  /*ab2a0*/  @P0 LOP3.LUT R17, R17, 0x20000000, RZ, 0xfc, !PT ;  /* 0x2000000011110812 */ /* 0x000fc400078efcff */
[----:B------:R-:W-:-:S04]  /*ab2b0*/  LOP3.LUT P0, RZ, R27, 0x200000, RZ, 0xc0, !PT ;  /* 0x002000001bff7812 */ /* 0x000fc8000780c0ff */
[----:B-1----:R-:W-:Y:S02]  /*ab2c0*/  ISETP.LT.AND P0, PT, R29, UR11, !P0 ;  /* 0x0000000b1d007c0c */ /* 0x002fe4000c701270 */
[----:B------:R-:W-:Y:S02]  /*ab2d0*/  LOP3.LUT R17, R17, 0xfbffffff, RZ, 0xc0, !PT ;  /* 0xfbffffff11117812 */ /* 0x000fe400078ec0ff */
[----:B------:R-:W-:Y:S01]  /*ab2e0*/  @P4 LOP3.LUT R28, R28, 0x2000000, RZ, 0xfc, !PT ;  /* 0x020000001c1c4812 */ /* 0x000fe200078efcff */
[----:B------:R-:W1:Y:S08]  /*ab2f0*/  LDCU UR11, c[0x0][0x398] ;  /* 0x00007300ff0b77ac */ /* 0x000e700008000800 */
[----:B------:R-:W-:-:S02]  /*ab300*/  @P0 LOP3.LUT R17, R17, 0x4000000, RZ, 0xfc, !PT ;  /* 0x0400000011110812 */ /* 0x000fc400078efcff */
[----:B------:R-:W-:-:S04]  /*ab310*/  LOP3.LUT P0, RZ, R27, 0x100000, RZ, 0xc0, !PT ;  /* 0x001000001bff7812 */ /* 0x000fc8000780c0ff */
[----:B------:R-:W-:Y:S02]  /*ab320*/  ISETP.LT.AND P0, PT, R29, UR4, !P0 ;  /* 0x000000041d007c0c */ /* 0x000fe4000c701270 */
[----:B------:R-:W-:Y:S02]  /*ab330*/  LOP3.LUT R17, R17, 0xff7fffff, RZ, 0xc0, !PT ;  /* 0xff7fffff11117812 */ /* 0x000fe400078ec0ff */
[----:B------:R-:W-:Y:S02]  /*ab340*/  LOP3.LUT R28, R28, 0xfbffffff, RZ, 0xc0, !PT ;  /* 0xfbffffff1c1c7812 */ /* 0x000fe400078ec0ff */
[----:B------:R-:W-:Y:S02]  /*ab350*/  LOP3.LUT P4, RZ, R0, 0x2000, RZ, 0xc0, !PT ;  /* 0x0000200000ff7812 */ /* 0x000fe4000788c0ff */
[----:B------:R-:W-:Y:S02]  /*ab360*/  LOP3.LUT R12, R12, 0xdfffffff, RZ, 0xc0, !PT ;  /* 0xdfffffff0c0c7812 */ /* 0x000fe400078ec0ff */
[----:B------:R-:W-:-:S02]  /*ab370*/  LOP3.LUT R5, R5, 0x7fffffff, RZ, 0xc0, !PT ;  /* 0x7fffffff05057812 */ /* 0x000fc400078ec0ff */
[----:B------:R-:W-:Y:S02]  /*ab380*/  LOP3.LUT R15, R15, 0xbfffffff, RZ, 0xc0, !PT ;  /* 0xbfffffff0f0f7812 */ /* 0x000fe400078ec0ff */
[----:B------:R-:W-:Y:S01]  /*ab390*/  LOP3.LUT R19, R19, 0xdfffffff, RZ, 0xc0, !PT ;  /* 0xdfffffff13137812 */ /* 0x000fe200078ec0ff */
[----:B------:R-:W0:Y:S01]  /*ab3a0*/  LDCU UR4, c[0x0][0x398] ;  /* 0x00007300ff0477ac */ /* 0x000e220008000800 */
[----:B------:R-:W-:Y:S02]  /*ab3b0*/  @P0 LOP3.LUT R17, R17, 0x800000, RZ, 0xfc, !PT ;  /* 0x0080000011110812 */ /* 0x000fe400078efcff */
[----:B------:R-:W-:-:S04]  /*ab3c0*/  LOP3.LUT P0, RZ, R27, 0x80000, RZ, 0xc0, !PT ;  /* 0x000800001bff7812 */ /* 0x000fc8000780c0ff */
[----:B------:R-:W-:Y:S02]  /*ab3d0*/  ISETP.LT.AND P0, PT, R29, UR8, !P0 ;  /* 0x000000081d007c0c */ /* 0x000fe4000c701270 */
[----:B------:R-:W-:-:S11]  /*ab3e0*/  LOP3.LUT R17, R17, 0xffefffff, RZ, 0xc0, !PT ;  /* 0xffefffff11117812 */ /* 0x000fd600078ec0ff */
        /* <DEDUP_REMOVED lines=11> */
[----:B------:R-:W-:Y:S02]  /*ab4a0*/  LOP3.LUT R17, R17, 0xfffff7ff, RZ, 0xc0, !PT ;  /* 0xfffff7ff11117812 */ /* 0x000fe400078ec0ff */
[----:B------:R-:W-:-:S04]  /*ab4b0*/  @P5 LOP3.LUT R28, R28, 0x4000000, RZ, 0xfc, !PT ;  /* 0x040000001c1c5812 */ /* 0x000fc800078efcff */
[----:B------:R-:W-:-:S05]  /*ab4c0*/  LOP3.LUT R28, R28, 0xf7ffffff, RZ, 0xc0, !PT ;  /* 0xf7ffffff1c1c7812 */ /* 0x000fca00078ec0ff */
[----:B------:R-:W-:Y:S02]  /*ab4d0*/  @P0 LOP3.LUT R17, R17, 0x800, RZ, 0xfc, !PT ;  /* 0x0000080011110812 */ /* 0x000fe400078efcff */
[----:B------:R-:W-:Y:S02]  /*ab4e0*/  LOP3.LUT P0, RZ, R27, 0x8000, RZ, 0xc0, !PT ;  /* 0x000080001bff7812 */ /* 0x000fe4000780c0ff */
[----:B------:R-:W-:Y:S02]  /*ab4f0*/  @P6 LOP3.LUT R28, R28, 0x8000000, RZ, 0xfc, !PT ;  /* 0x080000001c1c6812 */ /* 0x000fe400078efcff */
[----:B------:R-:W-:Y:S02]  /*ab500*/  ISETP.LT.AND P0, PT, R29, UR24, !P0 ;  /* 0x000000181d007c0c */ /* 0x000fe4000c701270 */
[----:B------:R-:W-:Y:S02]  /*ab510*/  LOP3.LUT P6, RZ, R0, 0x800, RZ, 0xc0, !PT ;  /* 0x0000080000ff7812 */ /* 0x000fe400078cc0ff */
[----:B------:R-:W-:-:S02]  /*ab520*/  LOP3.LUT R17, R17, 0xfffffeff, RZ, 0xc0, !PT ;  /* 0xfffffeff11117812 */ /* 0x000fc400078ec0ff */
[----:B------:R-:W-:Y:S02]  /*ab530*/  ISETP.LT.AND P6, PT, R29, UR28, !P6 ;  /* 0x0000001c1d007c0c */ /* 0x000fe4000f7c1270 */
[----:B------:R-:W-:-:S05]  /*ab540*/  LOP3.LUT P5, RZ, R0, 0x1000, RZ, 0xc0, !PT ;  /* 0x0000100000ff7812 */ /* 0x000fca00078ac0ff */
[----:B------:R-:W-:-:S04]  /*ab550*/  @P0 LOP3.LUT R17, R17, 0x100, RZ, 0xfc, !PT ;  /* 0x0000010011110812 */ /* 0x000fc800078efcff */
[----:B------:R-:W-:-:S04]  /*ab560*/  LOP3.LUT R17, R17, 0xffffffdf, RZ, 0xc0, !PT ;  /* 0xffffffdf11117812 */ /* 0x000fc800078ec0ff */
[----:B------:R-:W-:Y:S02]  /*ab570*/  @P6 LOP3.LUT R17, R17, 0x20, RZ, 0xfc, !PT ;  /* 0x0000002011116812 */ /* 0x000fe400078efcff */
[C---:B------:R-:W-:Y:S02]  /*ab580*/  ISETP.LT.AND P6, PT, R29.reuse, UR32, !P5 ;  /* 0x000000201d007c0c */ /* 0x040fe4000efc1270 */
[C---:B------:R-:W-:Y:S02]  /*ab590*/  ISETP.LT.AND P5, PT, R29.reuse, UR36, !P4 ;  /* 0x000000241d007c0c */ /* 0x040fe4000e7a1270 */
[C---:B------:R-:W-:Y:S02]  /*ab5a0*/  ISETP.LT.AND P4, PT, R29.reuse, UR42, !P3 ;  /* 0x0000002a1d007c0c */ /* 0x040fe4000df81270 */
[----:B------:R-:W-:Y:S02]  /*ab5b0*/  LOP3.LUT R0, R0, 0x7fffffff, RZ, 0xc0, !PT ;  /* 0x7fffffff00007812 */ /* 0x000fe400078ec0ff */
[----:B------:R-:W-:-:S02]  /*ab5c0*/  ISETP.LT.AND P3, PT, R29, UR46, !P2 ;  /* 0x0000002e1d007c0c */ /* 0x000fc4000d761270 */
[----:B------:R-:W-:-:S05]  /*ab5d0*/  ISETP.LT.AND P2, PT, R29, UR50, !P1 ;  /* 0x000000321d007c0c */ /* 0x000fca000cf41270 */
[----:B------:R-:W-:-:S04]  /*ab5e0*/  @P5 LOP3.LUT R0, R0, 0x80000000, RZ, 0xfc, !PT ;  /* 0x8000000000005812 */ /* 0x000fc800078efcff */
[----:B------:R-:W-:-:S04]  /*ab5f0*/  LOP3.LUT R0, R0, 0xefffffff, RZ, 0xc0, !PT ;  /* 0xefffffff00007812 */ /* 0x000fc800078ec0ff */
[----:B------:R-:W-:-:S04]  /*ab600*/  @P4 LOP3.LUT R0, R0, 0x10000000, RZ, 0xfc, !PT ;  /* 0x1000000000004812 */ /* 0x000fc800078efcff */
[----:B------:R-:W-:Y:S02]  /*ab610*/  LOP3.LUT R0, R0, 0xfdffffff, RZ, 0xc0, !PT ;  /* 0xfdffffff00007812 */ /* 0x000fe400078ec0ff */
[----:B------:R-:W-:Y:S02]  /*ab620*/  @P2 LOP3.LUT R2, R2, 0x400000, RZ, 0xfc, !PT ;  /* 0x0040000002022812 */ /* 0x000fe400078efcff */
[----:B------:R-:W-:-:S04]  /*ab630*/  @P3 LOP3.LUT R0, R0, 0x2000000, RZ, 0xfc, !PT ;  /* 0x0200000000003812 */ /* 0x000fc800078efcff */
[----:B------:R-:W-:Y:S02]  /*ab640*/  LOP3.LUT P2, RZ, R0, 0x400000, RZ, 0xc0, !PT ;  /* 0x0040000000ff7812 */ /* 0x000fe4000784c0ff */
[C---:B------:R-:W-:Y:S02]  /*ab650*/  LOP3.LUT P0, RZ, R27.reuse, 0x4000, RZ, 0xc0, !PT ;  /* 0x000040001bff7812 */ /* 0x040fe4000780c0ff */
[----:B------:R-:W-:Y:S02]  /*ab660*/  LOP3.LUT R27, R27, 0xffffefff, RZ, 0xc0, !PT ;  /* 0xffffefff1b1b7812 */ /* 0x000fe400078ec0ff */
[----:B------:R-:W-:Y:S02]  /*ab670*/  LOP3.LUT R28, R28, 0xffffffdf, RZ, 0xc0, !PT ;  /* 0xffffffdf1c1c7812 */ /* 0x000fe400078ec0ff */
[----:B------:R-:W-:-:S05]  /*ab680*/  ISETP.LT.AND P1, PT, R29, UR54, !P0 ;  /* 0x000000361d007c0c */ /* 0x000fca000c721270 */
[----:B------:R-:W-:Y:S02]  /*ab690*/  @P2 LOP3.LUT R27, R27, 0x1000, RZ, 0xfc, !PT ;  /* 0x000010001b1b2812 */ /* 0x000fe400078efcff */
[----:B------:R-:W-:Y:S02]  /*ab6a0*/  LOP3.LUT P2, RZ, R0, 0x200000, RZ, 0xc0, !PT ;  /* 0x0020000000ff7812 */ /* 0x000fe4000784c0ff */
[----:B------:R-:W-:Y:S02]  /*ab6b0*/  @P0 LOP3.LUT R28, R28, 0x20, RZ, 0xfc, !PT ;  /* 0x000000201c1c0812 */ /* 0x000fe400078efcff */
[----:B------:R-:W-:Y:S02]  /*ab6c0*/  LOP3.LUT P0, RZ, R13, 0x2000000, RZ, 0xc0, !PT ;  /* 0x020000000dff7812 */ /* 0x000fe4000780c0ff */
[----:B------:R-:W-:-:S07]  /*ab6d0*/  LOP3.LUT R27, R27, 0xffffdfff, RZ, 0xc0, !PT ;  /* 0xffffdfff1b1b7812 */ /* 0x000fce00078ec0ff */
        /* <DEDUP_REMOVED lines=22> */
[----:B--2---:R-:W-:Y:S01]  /*ab840*/  ISETP.LT.AND P0, PT, R4, UR23, !P0 ;  /* 0x0000001704007c0c */ /* 0x004fe2000c701270 */
[----:B------:R-:W2:-:S12]  /*ab850*/  LDCU UR23, c[0x0][0x398] ;  /* 0x00007300ff1777ac */ /* 0x000e980008000800 */
[----:B------:R-:W-:Y:S02]  /*ab860*/  @P0 LOP3.LUT R14, R14, 0x40000, RZ, 0xfc, !PT ;  /* 0x000400000e0e0812 */ /* 0x000fe400078efcff */
        /* <DEDUP_REMOVED lines=12> */
[----:B------:R-:W-:Y:S02]  /*ab930*/  LOP3.LUT R14, R14, 0xfffffdff, RZ, 0xc0, !PT ;  /* 0xfffffdff0e0e7812 */ /* 0x000fe400078ec0ff */
[----:B------:R-:W-:Y:S02]  /*ab940*/  LOP3.LUT P4, RZ, R0, 0x40000, RZ, 0xc0, !PT ;  /* 0x0004000000ff7812 */ /* 0x000fe4000788c0ff */
[----:B------:R-:W-:Y:S02]  /*ab950*/  LOP3.LUT R2, R2, 0xfff7ffff, RZ, 0xc0, !PT ;  /* 0xfff7ffff02027812 */ /* 0x000fe400078ec0ff */
[----:B------:R-:W-:Y:S01]  /*ab960*/  LOP3.LUT P3, RZ, R0, 0x80000, RZ, 0xc0, !PT ;  /* 0x0008000000ff7812 */ /* 0x000fe2000786c0ff */
[----:B------:R-:W1:Y:S04]  /*ab970*/  LDCU UR11, c[0x0][0x398] ;  /* 0x00007300ff0b77ac */ /* 0x000e680008000800 */
[----:B------:R-:W-:-:S02]  /*ab980*/  @P0 LOP3.LUT R14, R14, 0x200, RZ, 0xfc, !PT ;  /* 0x000002000e0e0812 */ /* 0x000fc400078efcff */
[----:B------:R-:W-:-:S04]  /*ab990*/  LOP3.LUT P0, RZ, R27, 0x100, RZ, 0xc0, !PT ;  /* 0x000001001bff7812 */ /* 0x000fc8000780c0ff */
[----:B--2---:R-:W-:Y:S02]  /*ab9a0*/  ISETP.LT.AND P0, PT, R4, UR23, !P0 ;  /* 0x0000001704007c0c */ /* 0x004fe4000c701270 */
[----:B------:R-:W-:Y:S02]  /*ab9b0*/  LOP3.LUT R14, R14, 0xffffffbf, RZ, 0xc0, !PT ;  /* 0xffffffbf0e0e7812 */ /* 0x000fe400078ec0ff */
[C---:B------:R-:W-:Y:S02]  /*ab9c0*/  ISETP.LT.AND P4, PT, R29.reuse, UR58, !P4 ;  /* 0x0000003a1d007c0c */ /* 0x040fe4000e781270 */
[----:B------:R-:W-:Y:S02]  /*ab9d0*/  @P1 LOP3.LUT R2, R2, 0x80000, RZ, 0xfc, !PT ;  /* 0x0008000002021812 */ /* 0x000fe400078efcff */
[----:B------:R-:W-:Y:S02]  /*ab9e0*/  ISETP.LT.AND P3, PT, R29, UR62, !P3 ;  /* 0x0000003e1d007c0c */ /* 0x000fe4000df61270 */
[----:B------:R-:W-:Y:S01]  /*ab9f0*/  LOP3.LUT P2, RZ, R0, 0x100000, RZ, 0xc0, !PT ;  /* 0x0010000000ff7812 */ /* 0x000fe2000784c0ff */
[----:B------:R-:W2:Y:S02]  /*aba00*/  LDCU UR23, c[0x0][0x398] ;  /* 0x00007300ff1777ac */ /* 0x000ea40008000800 */
        /* <DEDUP_REMOVED lines=23> */
[C---:B------:R-:W-:Y:S02]  /*abb80*/  LOP3.LUT P6, RZ, R13.reuse, 0x1000000, RZ, 0xc0, !PT ;  /* 0x010000000dff7812 */ /* 0x040fe400078cc0ff */
[----:B------:R-:W-:Y:S02]  /*abb90*/  LOP3.LUT P5, RZ, R13, 0x800000, RZ, 0xc0, !PT ;  /* 0x008000000dff7812 */ /* 0x000fe400078ac0ff */
[----:B------:R-:W-:Y:S02]  /*abba0*/  ISETP.LT.AND P2, PT, R29, UR70, !P2 ;  /* 0x000000461d007c0c */ /* 0x000fe4000d741270 */
[----:B------:R-:W-:Y:S01]  /*abbb0*/  LOP3.LUT R2, R2, 0xffffff7f, RZ, 0xc0, !PT ;  /* 0xffffff7f02027812 */ /* 0x000fe200078ec0ff */
[----:B------:R-:W1:Y:S01]  /*abbc0*/  LDCU UR11, c[0x0][0x398] ;  /* 0x00007300ff0b77ac */ /* 0x000e620008000800 */
[----:B------:R-:W-:-:S02]  /*abbd0*/  @P0 LOP3.LUT R12, R12, 0x20000000, RZ, 0xfc, !PT ;  /* 0x200000000c0c0812 */ /* 0x000fc400078efcff */
[C---:B--2---:R-:W-:Y:S02]  /*abbe0*/  ISETP.LT.AND P0, PT, R4.reuse, UR23, !P6 ;  /* 0x0000001704007c0c */ /* 0x044fe4000f701270 */
[----:B----4-:R-:W-:Y:S02]  /*abbf0*/  ISETP.LT.AND P5, PT, R4, UR19, !P5 ;  /* 0x0000001304007c0c */ /* 0x010fe4000efa1270 */
[----:B------:R-:W-:-:S03]  /*abc00*/  LOP3.LUT R12, R12, 0xfbffffff, RZ, 0xc0, !PT ;  /* 0xfbffffff0c0c7812 */ /* 0x000fc600078ec0ff */
[----:B------:R-:W-:Y:S02]  /*abc10*/  @P2 LOP3.LUT R2, R2, 0x80, RZ, 0xfc, !PT ;  /* 0x0000008002022812 */ /* 0x000fe400078efcff */
[----:B------:R-:W-:Y:S02]  /*abc20*/  LOP3.LUT P2, RZ, R27, 0x1000, RZ, 0xc0, !PT ;  /* 0x000010001bff7812 */ /* 0x000fe4000784c0ff */
[C---:B------:R-:W-:Y:S02]  /*abc30*/  LOP3.LUT P4, RZ, R13.reuse, 0x400000, RZ, 0xc0, !PT ;  /* 0x004000000dff7812 */ /* 0x040fe4000788c0ff */
[----:B------:R-:W-:Y:S01]  /*abc40*/  LOP3.LUT P6, RZ, R13, 0x40, RZ, 0xc0, !PT ;  /* 0x000000400dff7812 */ /* 0x000fe200078cc0ff */
[----:B------:R-:W2:Y:S01]  /*abc50*/  LDCU UR23, c[0x0][0x398] ;  /* 0x00007300ff1777ac */ /* 0x000ea20008000800 */
[----:B------:R-:W-:Y:S02]  /*abc60*/  ISETP.LT.AND P2, PT, R29, UR74, !P2 ;  /* 0x0000004a1d007c0c */ /* 0x000fe4000d741270 */
[----:B------:R-:W-:-:S02]  /*abc70*/  LOP3.LUT P3, RZ, R13, 0x200000, RZ, 0xc0, !PT ;  /* 0x002000000dff7812 */ /* 0x000fc4000786c0ff */
[----:B------:R-:W-:Y:S02]  /*abc80*/  LOP3.LUT R28, R28, 0xefffffff, RZ, 0xc0, !PT ;  /* 0xefffffff1c1c7812 */ /* 0x000fe400078ec0ff */
[----:B------:R-:W-:Y:S02]  /*abc90*/  @P0 LOP3.LUT R12, R12, 0x4000000, RZ, 0xfc, !PT ;  /* 0x040000000c0c0812 */ /* 0x000fe400078efcff */
[----:B0-----:R-:W-:Y:S02]  /*abca0*/  ISETP.LT.AND P4, PT, R4, UR15, !P4 ;  /* 0x0000000f04007c0c */ /* 0x001fe4000e781270 */
[----:B------:R-:W-:Y:S02]  /*abcb0*/  LOP3.LUT R2, R2, 0xffffffef, RZ, 0xc0, !PT ;  /* 0xffffffef02027812 */ /* 0x000fe400078ec0ff */
[----:B-1----:R-:W-:Y:S02]  /*abcc0*/  ISETP.LT.AND P0, PT, R4, UR11, !P3 ;  /* 0x0000000b04007c0c */ /* 0x002fe4000df01270 */
[----:B------:R-:W-:-:S02]  /*abcd0*/  LOP3.LUT R12, R12, 0xff7fffff, RZ, 0xc0, !PT ;  /* 0xff7fffff0c0c7812 */ /* 0x000fc400078ec0ff */
[----:B------:R-:W-:Y:S02]  /*abce0*/  LOP3.LUT P1, RZ, R0, 0x800000, RZ, 0xc0, !PT ;  /* 0x0080000000ff7812 */ /* 0x000fe4000782c0ff */
[----:B------:R-:W-:Y:S01]  /*abcf0*/  LOP3.LUT R27, R27, 0xfffffff7, RZ, 0xc0, !PT ;  /* 0xfffffff71b1b7812 */ /* 0x000fe200078ec0ff */
[----:B------:R-:W0:Y:S01]  /*abd00*/  LDCU UR19, c[0x0][0x398] ;  /* 0x00007300ff1377ac */ /* 0x000e220008000800 */
[----:B------:R-:W-:Y:S02]  /*abd10*/  @P5 LOP3.LUT R12, R12, 0x800000, RZ, 0xfc, !PT ;  /* 0x008000000c0c5812 */ /* 0x000fe400078efcff */
[----:B------:R-:W-:Y:S02]  /*abd20*/  @P6 LOP3.LUT R28, R28, 0x10000000, RZ, 0xfc, !PT ;  /* 0x100000001c1c6812 */ /* 0x000fe400078efcff */
[----:B------:R-:W-:Y:S02]  /*abd30*/  LOP3.LUT P6, RZ, R13, 0x80, RZ, 0xc0, !PT ;  /* 0x000000800dff7812 */ /* 0x000fe400078cc0ff */
[----:B------:R-:W-:-:S02]  /*abd40*/  @P2 LOP3.LUT R2, R2, 0x10, RZ, 0xfc, !PT ;  /* 0x0000001002022812 */ /* 0x000fc400078efcff */
[----:B------:R-:W-:Y:S02]  /*abd50*/  LOP3.LUT R12, R12, 0xffefffff, RZ, 0xc0, !PT ;  /* 0xffefffff0c0c7812 */ /* 0x000fe400078ec0ff */
[----:B------:R-:W-:Y:S01]  /*abd60*/  LOP3.LUT P2, RZ, R13, 0x100000, RZ, 0xc0, !PT ;  /* 0x001000000dff7812 */ /* 0x000fe2000784c0ff */
[----:B------:R-:W1:Y:S01]  /*abd70*/  LDCU UR15, c[0x0][0x398] ;  /* 0x00007300ff0f77ac */ /* 0x000e620008000800 */
[----:B------:R-:W4:Y:S01]  /*abd80*/  LDCU UR11, c[0x0][0x398] ;  /* 0x00007300ff0b77ac */ /* 0x000f220008000800 */
[----:B------:R-:W-:Y:S02]  /*abd90*/  @P4 LOP3.LUT R12, R12, 0x100000, RZ, 0xfc, !PT ;  /* 0x001000000c0c4812 */ /* 0x000fe400078efcff */
[----:B--2---:R-:W-:Y:S02]  /*abda0*/  ISETP.LT.AND P3, PT, R4, UR23, !P2 ;  /* 0x0000001704007c0c */ /* 0x004fe4000d761270 */
[----:B------:R-:W-:Y:S02]  /*abdb0*/  LOP3.LUT R28, R28, 0xdfffffff, RZ, 0xc0, !PT ;  /* 0xdfffffff1c1c7812 */ /* 0x000fe400078ec0ff */
[----:B------:R-:W-:-:S02]  /*abdc0*/  ISETP.LT.AND P1, PT, R29, UR7, !P1 ;  /* 0x000000071d007c0c */ /* 0x000fc4000cf21270 */
[----:B------:R-:W-:Y:S01]  /*abdd0*/  LOP3.LUT R12, R12, 0xfffdffff, RZ, 0xc0, !PT ;  /* 0xfffdffff0c0c7812 */ /* 0x000fe200078ec0ff */
[----:B------:R-:W2:Y:S01]  /*abde0*/  LDL.LU R29, [R1+0x2ea4] ;  /* 0x002ea400011d7983 */ /* 0x000ea20000300800 */
[----:B------:R-:W-:Y:S02]  /*abdf0*/  LOP3.LUT R2, R2, 0xfffffffd, RZ, 0xc0, !PT ;  /* 0xfffffffd02027812 */ /* 0x000fe400078ec0ff */
[----:B------:R-:W-:Y:S02]  /*abe00*/  @P6 LOP3.LUT R28, R28, 0x20000000, RZ, 0xfc, !PT ;  /* 0x200000001c1c6812 */ /* 0x000fe400078efcff */
[----:B------:R-:W-:Y:S02]  /*abe10*/  @P0 LOP3.LUT R12, R12, 0x20000, RZ, 0xfc, !PT ;  /* 0x000200000c0c0812 */ /* 0x000fe400078efcff */
[C---:B------:R-:W-:Y:S02]  /*abe20*/  LOP3.LUT P6, RZ, R13.reuse, 0x100, RZ, 0xc0, !PT ;  /* 0x000001000dff7812 */ /* 0x040fe400078cc0ff */
[----:B------:R-:W-:Y:S01]  /*abe30*/  LOP3.LUT P2, RZ, R13, 0x40000, RZ, 0xc0, !PT ;  /* 0x000400000dff7812 */ /* 0x000fe2000784c0ff */
[----:B------:R-:W0:Y:S01]  /*abe40*/  LDCU UR23, c[0x0][0x398] ;  /* 0x00007300ff1777ac */ /* 0x000e220008000800 */
[----:B------:R-:W-:-:S02]  /*abe50*/  LOP3.LUT R12, R12, 0xffffbfff, RZ, 0xc0, !PT ;  /* 0xffffbfff0c0c7812 */ /* 0x000fc400078ec0ff */
[C---:B------:R-:W-:Y:S02]  /*abe60*/  LOP3.LUT P4, RZ, R13.reuse, 0x10, RZ, 0xc0, !PT ;  /* 0x000000100dff7812 */ /* 0x040fe4000788c0ff */
[C---:B------:R-:W-:Y:S01]  /*abe70*/  LOP3.LUT P5, RZ, R13.reuse, 0x20, RZ, 0xc0, !PT ;  /* 0x000000200dff7812 */ /* 0x040fe200078ac0ff */
[----:B------:R-:W2:Y:S01]  /*abe80*/  LDL.LU R7, [R1+0x4] ;  /* 0x0000040001077983 */ /* 0x000ea20000300800 */
[----:B------:R-:W-:Y:S02]  /*abe90*/  @P3 LOP3.LUT R12, R12, 0x4000, RZ, 0xfc, !PT ;  /* 0x000040000c0c3812 */ /* 0x000fe400078efcff */
[----:B------:R-:W-:Y:S02]  /*abea0*/  LOP3.LUT P3, RZ, R13, 0x4000, RZ, 0xc0, !PT ;  /* 0x000040000dff7812 */ /* 0x000fe4000786c0ff */
[----:B------:R-:W-:-:S04]  /*abeb0*/  LOP3.LUT R28, R28, 0xbfffffff, RZ, 0xc0, !PT ;  /* 0xbfffffff1c1c7812 */ /* 0x000fc800078ec0ff */
[----:B------:R-:W-:Y:S02]  /*abec0*/  @P6 LOP3.LUT R28, R28, 0x40000000, RZ, 0xfc, !PT ;  /* 0x400000001c1c6812 */ /* 0x000fe400078efcff */
[----:B------:R-:W-:Y:S02]  /*abed0*/  LOP3.LUT P6, RZ, R13, 0x200, RZ, 0xc0, !PT ;  /* 0x000002000dff7812 */ /* 0x000fe400078cc0ff */
[----:B------:R-:W-:-:S03]  /*abee0*/  LOP3.LUT R28, R28, 0x7fffffff, RZ, 0xc0, !PT ;  /* 0x7fffffff1c1c7812 */ /* 0x000fc600078ec0ff */
[----:B------:R-:W-:Y:S02]  /*abef0*/  @P3 LOP3.LUT R27, R27, 0x8, RZ, 0xfc, !PT ;  /* 0x000000081b1b3812 */ /* 0x000fe400078efcff */
[----:B------:R-:W-:Y:S02]  /*abf00*/  LOP3.LUT P3, RZ, R13, 0x8000, RZ, 0xc0, !PT ;  /* 0x000080000dff7812 */ /* 0x000fe4000786c0ff */
[----:B------:R-:W-:Y:S02]  /*abf10*/  @P1 LOP3.LUT R2, R2, 0x2, RZ, 0xfc, !PT ;  /* 0x0000000202021812 */ /* 0x000fe400078efcff */
[----:B------:R-:W-:Y:S02]  /*abf20*/  LOP3.LUT R27, R27, 0xffffffef, RZ, 0xc0, !PT ;  /* 0xffffffef1b1b7812 */ /* 0x000fe400078ec0ff */
[----:B------:R-:W-:Y:S02]  /*abf30*/  @P6 LOP3.LUT R28, R28, 0x80000000, RZ, 0xfc, !PT ;  /* 0x800000001c1c6812 */ /* 0x000fe400078efcff */
[----:B------:R-:W-:-:S02]  /*abf40*/  LOP3.LUT P6, RZ, R13, 0x400, RZ, 0xc0, !PT ;  /* 0x000004000dff7812 */ /* 0x000fc400078cc0ff */
[----:B------:R-:W-:-:S04]  /*abf50*/  LOP3.LUT P1, RZ, R13, 0x80000, RZ, 0xc0, !PT ;  /* 0x000800000dff7812 */ /* 0x000fc8000782c0ff */
[C---:B0-----:R-:W-:Y:S02]  /*abf60*/  ISETP.LT.AND P0, PT, R4.reuse, UR19, !P1 ;  /* 0x0000001304007c0c */ /* 0x041fe4000cf01270 */
[----:B------:R-:W-:Y:S02]  /*abf70*/  @P3 LOP3.LUT R27, R27, 0x10, RZ, 0xfc, !PT ;  /* 0x000000101b1b3812 */ /* 0x000fe400078efcff */
[----:B-1----:R-:W-:Y:S02]  /*abf80*/  ISETP.LT.AND P2, PT, R4, UR15, !P2 ;  /* 0x0000000f04007c0c */ /* 0x002fe4000d741270 */
[----:B------:R-:W-:Y:S02]  /*abf90*/  LOP3.LUT R12, R12, 0xfffff7ff, RZ, 0xc0, !PT ;  /* 0xfffff7ff0c0c7812 */ /* 0x000fe400078ec0ff */
[----:B------:R-:W-:Y:S02]  /*abfa0*/  LOP3.LUT P1, RZ, R13, 0x20000, RZ, 0xc0, !PT ;  /* 0x000200000dff7812 */ /* 0x000fe4000782c0ff */
[----:B------:R-:W-:-:S02]  /*abfb0*/  LOP3.LUT R27, R27, 0xfffffffe, RZ, 0xc0, !PT ;  /* 0xfffffffe1b1b7812 */ /* 0x000fc400078ec0ff */
[----:B------:R-:W-:Y:S01]  /*abfc0*/  LOP3.LUT P3, RZ, R13, 0x10000, RZ, 0xc0, !PT ;  /* 0x000100000dff7812 */ /* 0x000fe2000786c0ff */
[----:B------:R-:W0:Y:S01]  /*abfd0*/  LDCU UR19, c[0x0][0x398] ;  /* 0x00007300ff1377ac */ /* 0x000e220008000800 */
[----:B------:R-:W1:Y:S01]  /*abfe0*/  LDCU UR15, c[0x0][0x398] ;  /* 0x00007300ff0f77ac */ /* 0x000e620008000800 */
[----:B------:R-:W-:Y:S02]  /*abff0*/  @P6 LOP3.LUT R27, R27, 0x1, RZ, 0xfc, !PT ;  /* 0x000000011b1b6812 */ /* 0x000fe400078efcff */
[----:B------:R-:W-:Y:S02]  /*ac000*/  LOP3.LUT P6, RZ, R13, 0x800, RZ, 0xc0, !PT ;  /* 0x000008000dff7812 */ /* 0x000fe400078cc0ff */
[----:B------:R-:W-:Y:S02]  /*ac010*/  @P0 LOP3.LUT R12, R12, 0x800, RZ, 0xfc, !PT ;  /* 0x000008000c0c0812 */ /* 0x000fe400078efcff */
[----:B------:R-:W-:Y:S02]  /*ac020*/  LOP3.LUT R27, R27, 0xfffffffd, RZ, 0xc0, !PT ;  /* 0xfffffffd1b1b7812 */ /* 0x000fe400078ec0ff */
[----:B----4-:R-:W-:-:S02]  /*ac030*/  ISETP.LT.AND P0, PT, R4, UR11, !P1 ;  /* 0x0000000b04007c0c */ /* 0x010fc4000cf01270 */
[----:B------:R-:W-:Y:S02]  /*ac040*/  ISETP.LT.AND P3, PT, R4, UR23, !P3 ;  /* 0x0000001704007c0c */ /* 0x000fe4000df61270 */
[----:B------:R-:W-:Y:S01]  /*ac050*/  LOP3.LUT R12, R12, 0xfffffeff, RZ, 0xc0, !PT ;  /* 0xfffffeff0c0c7812 */ /* 0x000fe200078ec0ff */
[----:B------:R-:W4:Y:S01]  /*ac060*/  LDCU UR11, c[0x0][0x398] ;  /* 0x00007300ff0b77ac */ /* 0x000f220008000800 */
[----:B------:R-:W0:Y:S02]  /*ac070*/  LDCU UR23, c[0x0][0x398] ;  /* 0x00007300ff1777ac */ /* 0x000e240008000800 */
[----:B------:R-:W-:Y:S02]  /*ac080*/  @P2 LOP3.LUT R12, R12, 0x100, RZ, 0xfc, !PT ;  /* 0x000001000c0c2812 */ /* 0x000fe400078efcff */
[----:B------:R-:W-:Y:S02]  /*ac090*/  @P6 LOP3.LUT R27, R27, 0x2, RZ, 0xfc, !PT ;  /* 0x000000021b1b6812 */ /* 0x000fe400078efcff */
[----:B------:R-:W-:-:S02]  /*ac0a0*/  LOP3.LUT P6, RZ, R13, 0x1000, RZ, 0xc0, !PT ;  /* 0x000010000dff7812 */ /* 0x000fc400078cc0ff */
[----:B------:R-:W-:Y:S02]  /*ac0b0*/  LOP3.LUT R12, R12, 0xffffffdf, RZ, 0xc0, !PT ;  /* 0xffffffdf0c0c7812 */ /* 0x000fe400078ec0ff */
[----:B------:R-:W-:Y:S02]  /*ac0c0*/  LOP3.LUT R27, R27, 0xfffffffb, RZ, 0xc0, !PT ;  /* 0xfffffffb1b1b7812 */ /* 0x000fe400078ec0ff */
[----:B------:R-:W-:-:S04]  /*ac0d0*/  @P0 LOP3.LUT R12, R12, 0x20, RZ, 0xfc, !PT ;  /* 0x000000200c0c0812 */ /* 0x000fc800078efcff */
[----:B------:R-:W-:-:S03]  /*ac0e0*/  LOP3.LUT R12, R12, 0xfffffffb, RZ, 0xc0, !PT ;  /* 0xfffffffb0c0c7812 */ /* 0x000fc600078ec0ff */
[----:B------:R-:W-:Y:S02]  /*ac0f0*/  @P6 LOP3.LUT R27, R27, 0x4, RZ, 0xfc, !PT ;  /* 0x000000041b1b6812 */ /* 0x000fe400078efcff */
[----:B------:R-:W-:Y:S02]  /*ac100*/  @P3 LOP3.LUT R12, R12, 0x4, RZ, 0xfc, !PT ;  /* 0x000000040c0c3812 */ /* 0x000fe400078efcff */
[----:B------:R-:W-:-:S04]  /*ac110*/  LOP3.LUT P3, RZ, R27, 0x10, RZ, 0xc0, !PT ;  /* 0x000000101bff7812 */ /* 0x000fc8000786c0ff */
[----:B0-----:R-:W-:Y:S02]  /*ac120*/  ISETP.LT.AND P3, PT, R4, UR19, !P3 ;  /* 0x0000001304007c0c */ /* 0x001fe4000df61270 */
[----:B------:R-:W-:Y:S01]  /*ac130*/  LOP3.LUT P6, RZ, R13, 0x2000, RZ, 0xc0, !PT ;  /* 0x000020000dff7812 */ /* 0x000fe200078cc0ff */
[----:B------:R-:W0:Y:S10]  /*ac140*/  LDCU UR19, c[0x0][0x398] ;  /* 0x00007300ff1377ac */ /* 0x000e340008000800 */
[----:B------:R-:W-:-:S02]  /*ac150*/  @P3 LOP3.LUT R5, R5, 0x80000000, RZ, 0xfc, !PT ;  /* 0x8000000005053812 */ /* 0x000fc400078efcff */
[----:B------:R-:W-:-:S04]  /*ac160*/  LOP3.LUT P3, RZ, R27, 0x8, RZ, 0xc0, !PT ;  /* 0x000000081bff7812 */ /* 0x000fc8000786c0ff */
[C---:B-1----:R-:W-:Y:S02]  /*ac170*/  ISETP.LT.AND P3, PT, R4.reuse, UR15, !P3 ;  /* 0x0000000f04007c0c */ /* 0x042fe4000df61270 */
[----:B----4-:R-:W-:Y:S02]  /*ac180*/  ISETP.LT.AND P6, PT, R4, UR11, !P6 ;  /* 0x0000000b04007c0c */ /* 0x010fe4000f7c1270 */
[----:B------:R-:W-:Y:S01]  /*ac190*/  LOP3.LUT R5, R5, 0xefffffff, RZ, 0xc0, !PT ;  /* 0xefffffff05057812 */ /* 0x000fe200078ec0ff */
[----:B------:R-:W1:Y:S01]  /*ac1a0*/  LDCU UR15, c[0x0][0x398] ;  /* 0x00007300ff0f77ac */ /* 0x000e620008000800 */
[----:B------:R-:W4:Y:S07]  /*ac1b0*/  LDCU UR11, c[0x0][0x398] ;  /* 0x00007300ff0b77ac */ /* 0x000f2e0008000800 */
[----:B------:R-:W-:-:S04]  /*ac1c0*/  @P3 LOP3.LUT R5, R5, 0x10000000, RZ, 0xfc, !PT ;  /* 0x1000000005053812 */ /* 0x000fc800078efcff */
[----:B------:R-:W-:-:S04]  /*ac1d0*/  LOP3.LUT R5, R5, 0xfdffffff, RZ, 0xc0, !PT ;  /* 0xfdffffff05057812 */ /* 0x000fc800078ec0ff */
[----:B------:R-:W-:Y:S02]  /*ac1e0*/  @P6 LOP3.LUT R5, R5, 0x2000000, RZ, 0xfc, !PT ;  /* 0x0200000005056812 */ /* 0x000fe400078efcff */
[----:B------:R-:W-:-:S04]  /*ac1f0*/  LOP3.LUT P6, RZ, R27, 0x4, RZ, 0xc0, !PT ;  /* 0x000000041bff7812 */ /* 0x000fc800078cc0ff */
[----:B------:R-:W-:Y:S02]  /*ac200*/  ISETP.LT.AND P6, PT, R4, UR23, !P6 ;  /* 0x0000001704007c0c */ /* 0x000fe4000f7c1270 */
        /* <DEDUP_REMOVED lines=21> */
[----:B------:R-:W1:Y:S10]  /*ac360*/  LDCU UR23, c[0x0][0x398] ;  /* 0x00007300ff1777ac */ /* 0x000e740008000800 */
[----:B------:R-:W-:-:S02]  /*ac370*/  @P6 LOP3.LUT R5, R5, 0x400, RZ, 0xfc, !PT ;  /* 0x0000040005056812 */ /* 0x000fc400078efcff */
[----:B------:R-:W-:-:S04]  /*ac380*/  LOP3.LUT P6, RZ, R28, 0x20000000, RZ, 0xc0, !PT ;  /* 0x200000001cff7812 */ /* 0x000fc800078cc0ff */
[C---:B0-----:R-:W-:Y:S02]  /*ac390*/  ISETP.LT.AND P6, PT, R4.reuse, UR19, !P6 ;  /* 0x0000001304007c0c */ /* 0x041fe4000f7c1270 */
[----:B------:R-:W-:Y:S01]  /*ac3a0*/  LOP3.LUT R5, R5, 0xffffff7f, RZ, 0xc0, !PT ;  /* 0xffffff7f05057812 */ /* 0x000fe200078ec0ff */
[----:B------:R-:W0:Y:S01]  /*ac3b0*/  LDCU UR19, c[0x0][0x398] ;  /* 0x00007300ff1377ac */ /* 0x000e220008000800 */
[C---:B-1----:R-:W-:Y:S02]  /*ac3c0*/  ISETP.LT.AND P4, PT, R4.reuse, UR23, !P4 ;  /* 0x0000001704007c0c */ /* 0x042fe4000e781270 */
[C---:B------:R-:W-:Y:S02]  /*ac3d0*/  LOP3.LUT P2, RZ, R13.reuse, 0x8, RZ, 0xc0, !PT ;  /* 0x000000080dff7812 */ /* 0x040fe4000784c0ff */
[----:B----4-:R-:W-:Y:S01]  /*ac3e0*/  ISETP.LT.AND P5, PT, R4, UR11, !P5 ;  /* 0x0000000b04007c0c */ /* 0x010fe2000efa1270 */
[----:B------:R-:W1:Y:S01]  /*ac3f0*/  LDCU UR11, c[0x0][0x398] ;  /* 0x00007300ff0b77ac */ /* 0x000e620008000800 */
[----:B------:R-:W-:Y:S01]  /*ac400*/  LOP3.LUT P1, RZ, R13, 0x4, RZ, 0xc0, !PT ;  /* 0x000000040dff7812 */ /* 0x000fe2000782c0ff */
[----:B------:R-:W4:Y:S02]  /*ac410*/  LDCU UR23, c[0x0][0x398] ;  /* 0x00007300ff1777ac */ /* 0x000f240008000800 */
[----:B------:R-:W-:-:S02]  /*ac420*/  @P6 LOP3.LUT R5, R5, 0x80, RZ, 0xfc, !PT ;  /* 0x0000008005056812 */ /* 0x000fc400078efcff */
[----:B------:R-:W-:-:S04]  /*ac430*/  LOP3.LUT P6, RZ, R28, 0x10000000, RZ, 0xc0, !PT ;  /* 0x100000001cff7812 */ /* 0x000fc800078cc0ff */
[C---:B------:R-:W-:Y:S01]  /*ac440*/  ISETP.LT.AND P6, PT, R4.reuse, UR15, !P6 ;  /* 0x0000000f04007c0c */ /* 0x040fe2000f7c1270 */
[----:B------:R-:W3:Y:S01]  /*ac450*/  LDCU UR15, c[0x0][0x398] ;  /* 0x00007300ff0f77ac */ /* 0x000ee20008000800 */
[----:B0-----:R-:W-:Y:S02]  /*ac460*/  ISETP.LT.AND P2, PT, R4, UR19, !P2 ;  /* 0x0000001304007c0c */ /* 0x001fe4000d741270 */
[----:B------:R-:W-:Y:S02]  /*ac470*/  @P4 LOP3.LUT R15, R15, 0x40000000, RZ, 0xfc, !PT ;  /* 0x400000000f0f4812 */ /* 0x000fe400078efcff */
[C---:B------:R-:W-:Y:S02]  /*ac480*/  LOP3.LUT P0, RZ, R13.reuse, 0x2, RZ, 0xc0, !PT ;  /* 0x000000020dff7812 */ /* 0x040fe4000780c0ff */
[----:B------:R-:W-:Y:S01]  /*ac490*/  LOP3.LUT P3, RZ, R13, 0x1, RZ, 0xc0, !PT ;  /* 0x000000010dff7812 */ /* 0x000fe2000786c0ff */
[----:B------:R-:W0:Y:S01]  /*ac4a0*/  LDCU UR19, c[0x0][0x398] ;  /* 0x00007300ff1377ac */ /* 0x000e220008000800 */
[----:B------:R-:W-:-:S02]  /*ac4b0*/  LOP3.LUT R15, R15, 0xf7ffffff, RZ, 0xc0, !PT ;  /* 0xf7ffffff0f0f7812 */ /* 0x000fc400078ec0ff */
[C---:B-1----:R-:W-:Y:S02]  /*ac4c0*/  ISETP.LT.AND P0, PT, R4.reuse, UR11, !P0 ;  /* 0x0000000b04007c0c */ /* 0x042fe4000c701270 */
[C---:B---3--:R-:W-:Y:S02]  /*ac4d0*/  ISETP.LT.AND P1, PT, R4.reuse, UR15, !P1 ;  /* 0x0000000f04007c0c */ /* 0x048fe4000cf21270 */
[----:B------:R-:W-:Y:S02]  /*ac4e0*/  @P2 LOP3.LUT R15, R15, 0x8000000, RZ, 0xfc, !PT ;  /* 0x080000000f0f2812 */ /* 0x000fe400078efcff */
[----:B----4-:R-:W-:Y:S01]  /*ac4f0*/  ISETP.LT.AND P3, PT, R4, UR23, !P3 ;  /* 0x0000001704007c0c */ /* 0x010fe2000df61270 */
[----:B------:R-:W1:Y:S01]  /*ac500*/  LDCU UR15, c[0x0][0x398] ;  /* 0x00007300ff0f77ac */ /* 0x000e620008000800 */
[----:B------:R-:W-:Y:S02]  /*ac510*/  LOP3.LUT P2, RZ, R28, 0x1000000, RZ, 0xc0, !PT ;  /* 0x010000001cff7812 */ /* 0x000fe4000784c0ff */
[----:B------:R-:W-:Y:S01]  /*ac520*/  LOP3.LUT R15, R15, 0xfeffffff, RZ, 0xc0, !PT ;  /* 0xfeffffff0f0f7812 */ /* 0x000fe200078ec0ff */
[----:B------:R-:W3:Y:S01]  /*ac530*/  LDCU UR11, c[0x0][0x398] ;  /* 0x00007300ff0b77ac */ /* 0x000ee20008000800 */
[----:B------:R-:W4:Y:S03]  /*ac540*/  LDCU UR23, c[0x0][0x398] ;  /* 0x00007300ff1777ac */ /* 0x000f260008000800 */
[----:B------:R-:W-:-:S04]  /*ac550*/  @P1 LOP3.LUT R15, R15, 0x1000000, RZ, 0xfc, !PT ;  /* 0x010000000f0f1812 */ /* 0x000fc800078efcff */
[----:B------:R-:W-:-:S04]  /*ac560*/  LOP3.LUT R15, R15, 0xffdfffff, RZ, 0xc0, !PT ;  /* 0xffdfffff0f0f7812 */ /* 0x000fc800078ec0ff */
[----:B------:R-:W-:Y:S02]  /*ac570*/  @P0 LOP3.LUT R15, R15, 0x200000, RZ, 0xfc, !PT ;  /* 0x002000000f0f0812 */ /* 0x000fe400078efcff */
[----:B------:R-:W-:Y:S02]  /*ac580*/  LOP3.LUT P1, RZ, R28, 0x800000, RZ, 0xc0, !PT ;  /* 0x008000001cff7812 */ /* 0x000fe4000782c0ff */
[----:B------:R-:W-:-:S04]  /*ac590*/  LOP3.LUT R15, R15, 0xfffbffff, RZ, 0xc0, !PT ;  /* 0xfffbffff0f0f7812 */ /* 0x000fc800078ec0ff */
[----:B------:R-:W-:Y:S02]  /*ac5a0*/  @P3 LOP3.LUT R15, R15, 0x40000, RZ, 0xfc, !PT ;  /* 0x000400000f0f3812 */ /* 0x000fe400078efcff */
[----:B0-----:R-:W-:Y:S02]  /*ac5b0*/  ISETP.LT.AND P3, PT, R4, UR19, !P1 ;  /* 0x0000001304007c0c */ /* 0x001fe4000cf61270 */
[----:B--2---:R-:W-:Y:S02]  /*ac5c0*/  LOP3.LUT R29, R29, 0xffffdfff, RZ, 0xc0, !PT ;  /* 0xffffdfff1d1d7812 */ /* 0x004fe400078ec0ff */
[----:B------:R-:W-:Y:S02]  /*ac5d0*/  LOP3.LUT R15, R15, 0xffff7fff, RZ, 0xc0, !PT ;  /* 0xffff7fff0f0f7812 */ /* 0x000fe400078ec0ff */
[----:B------:R-:W-:Y:S02]  /*ac5e0*/  LOP3.LUT P4, RZ, R28, 0x2000000, RZ, 0xc0, !PT ;  /* 0x020000001cff7812 */ /* 0x000fe4000788c0ff */
[----:B------:R-:W-:-:S02]  /*ac5f0*/  LOP3.LUT R5, R5, 0xffffffef, RZ, 0xc0, !PT ;  /* 0xffffffef05057812 */ /* 0x000fc400078ec0ff */
[----:B------:R-:W-:-:S03]  /*ac600*/  LOP3.LUT P0, RZ, R2, 0x2000000, RZ, 0xc0, !PT ;  /* 0x0200000002ff7812 */ /* 0x000fc6000780c0ff */
[----:B------:R-:W-:Y:S02]  /*ac610*/  @P3 LOP3.LUT R15, R15, 0x8000, RZ, 0xfc, !PT ;  /* 0x000080000f0f3812 */ /* 0x000fe400078efcff */
[----:B-1----:R-:W-:Y:S02]  /*ac620*/  ISETP.LT.AND P3, PT, R4, UR15, !P2 ;  /* 0x0000000f04007c0c */ /* 0x002fe4000d761270 */
[----:B------:R-:W-:Y:S02]  /*ac630*/  @P1 LOP3.LUT R29, R29, 0x2000, RZ, 0xfc, !PT ;  /* 0x000020001d1d1812 */ /* 0x000fe400078efcff */
[----:B------:R-:W-:Y:S02]  /*ac640*/  @P6 LOP3.LUT R5, R5, 0x10, RZ, 0xfc, !PT ;  /* 0x0000001005056812 */ /* 0x000fe400078efcff */
[----:B------:R-:W-:Y:S01]  /*ac650*/  LOP3.LUT R15, R15, 0xffffefff, RZ, 0xc0, !PT ;  /* 0xffffefff0f0f7812 */ /* 0x000fe200078ec0ff */
[----:B------:R-:W0:Y:S01]  /*ac660*/  LDCU UR19, c[0x0][0x398] ;  /* 0x00007300ff1377ac */ /* 0x000e220008000800 */
[----:B------:R-:W-:Y:S01]  /*ac670*/  LOP3.LUT R29, R29, 0xffffbfff, RZ, 0xc0, !PT ;  /* 0xffffbfff1d1d7812 */ /* 0x000fe200078ec0ff */
[----:B------:R-:W1:Y:S03]  /*ac680*/  LDCU UR15, c[0x0][0x398] ;  /* 0x00007300ff0f77ac */ /* 0x000e660008000800 */
[----:B------:R-:W-:-:S02]  /*ac690*/  @P2 LOP3.LUT R29, R29, 0x4000, RZ, 0xfc, !PT ;  /* 0x000040001d1d2812 */ /* 0x000fc400078efcff */
[----:B------:R-:W-:Y:S02]  /*ac6a0*/  @P3 LOP3.LUT R15, R15, 0x1000, RZ, 0xfc, !PT ;  /* 0x000010000f0f3812 */ /* 0x000fe400078efcff */
[----:B------:R-:W-:-:S04]  /*ac6b0*/  LOP3.LUT P3, RZ, R28, 0x400000, RZ, 0xc0, !PT ;  /* 0x004000001cff7812 */ /* 0x000fc8000786c0ff */
[----:B---3--:R-:W-:Y:S01]  /*ac6c0*/  ISETP.LT.AND P2, PT, R4, UR11, !P3 ;  /* 0x0000000b04007c0c */ /* 0x008fe2000df41270 */
[----:B------:R-:W2:Y:S01]  /*ac6d0*/  LDCU UR11, c[0x0][0x398] ;  /* 0x00007300ff0b77ac */ /* 0x000ea20008000800 */
[----:B------:R-:W-:Y:S02]  /*ac6e0*/  LOP3.LUT R15, R15, 0xfffffdff, RZ, 0xc0, !PT ;  /* 0xfffffdff0f0f7812 */ /* 0x000fe400078ec0ff */
[----:B------:R-:W-:-:S09]  /*ac6f0*/  LOP3.LUT P1, RZ, R2, 0x1000000, RZ, 0xc0, !PT ;  /* 0x0100000002ff7812 */ /* 0x000fd2000782c0ff */
[----:B------:R-:W-:Y:S02]  /*ac700*/  @P2 LOP3.LUT R15, R15, 0x200, RZ, 0xfc, !PT ;  /* 0x000002000f0f2812 */ /* 0x000fe400078efcff */
[C---:B----4-:R-:W-:Y:S01]  /*ac710*/  ISETP.LT.AND P2, PT, R4.reuse, UR23, !P4 ;  /* 0x0000001704007c0c */ /* 0x050fe2000e741270 */
[----:B------:R-:W3:Y:S01]  /*ac720*/  LDCU UR23, c[0x0][0x398] ;  /* 0x00007300ff1777ac */ /* 0x000ee20008000800 */
[----:B--2---:R-:W-:Y:S02]  /*ac730*/  ISETP.LT.AND P1, PT, R4, UR11, !P1 ;  /* 0x0000000b04007c0c */ /* 0x004fe4000cf21270 */
[----:B------:R-:W-:Y:S02]  /*ac740*/  LOP3.LUT R5, R5, 0xfffffffd, RZ, 0xc0, !PT ;  /* 0xfffffffd05057812 */ /* 0x000fe400078ec0ff */
[----:B------:R-:W-:Y:S02]  /*ac750*/  LOP3.LUT P6, RZ, R28, 0x8000000, RZ, 0xc0, !PT ;  /* 0x080000001cff7812 */ /* 0x000fe400078cc0ff */
[----:B------:R-:W-:Y:S01]  /*ac760*/  LOP3.LUT R15, R15, 0xffffffbf, RZ, 0xc0, !PT ;  /* 0xffffffbf0f0f7812 */ /* 0x000fe200078ec0ff */
[----:B------:R-:W2:Y:S06]  /*ac770*/  LDCU UR11, c[0x0][0x398] ;  /* 0x00007300ff0b77ac */ /* 0x000eac0008000800 */
[----:B------:R-:W-:-:S02]  /*ac780*/  @P1 LOP3.LUT R19, R19, 0x20000000, RZ, 0xfc, !PT ;  /* 0x2000000013131812 */ /* 0x000fc400078efcff */
[----:B---3--:R-:W-:Y:S02]  /*ac790*/  ISETP.LT.AND P1, PT, R4, UR23, !P0 ;  /* 0x0000001704007c0c */ /* 0x008fe4000c721270 */
[----:B------:R-:W-:Y:S02]  /*ac7a0*/  LOP3.LUT P0, RZ, R0, 0x400, RZ, 0xc0, !PT ;  /* 0x0000040000ff7812 */ /* 0x000fe4000780c0ff */
[----:B------:R-:W-:Y:S02]  /*ac7b0*/  @P5 LOP3.LUT R5, R5, 0x2, RZ, 0xfc, !PT ;  /* 0x0000000205055812 */ /* 0x000fe400078efcff */
[C---:B------:R-:W-:Y:S02]  /*ac7c0*/  LOP3.LUT P5, RZ, R28.reuse, 0x4000000, RZ, 0xc0, !PT ;  /* 0x040000001cff7812 */ /* 0x040fe400078ac0ff */
[----:B------:R-:W-:Y:S02]  /*ac7d0*/  LOP3.LUT R28, R28, 0xffffffbf, RZ, 0xc0, !PT ;  /* 0xffffffbf1c1c7812 */ /* 0x000fe400078ec0ff */
[----:B------:R-:W-:-:S02]  /*ac7e0*/  @P2 LOP3.LUT R15, R15, 0x40, RZ, 0xfc, !PT ;  /* 0x000000400f0f2812 */ /* 0x000fc400078efcff */
[----:B------:R-:W-:Y:S01]  /*ac7f0*/  LOP3.LUT R19, R19, 0xfbffffff, RZ, 0xc0, !PT ;  /* 0xfbffffff13137812 */ /* 0x000fe200078ec0ff */
[----:B------:R-:W3:Y:S02]  /*ac800*/  LDCU UR23, c[0x0][0x398] ;  /* 0x00007300ff1777ac */ /* 0x000ee40008000800 */
        /* <DEDUP_REMOVED lines=42> */
[----:B0-----:R-:W-:Y:S01]  /*acab0*/  ISETP.LT.AND P2, PT, R4, UR19, !P5 ;  /* 0x0000001304007c0c */ /* 0x001fe2000ef41270 */
[----:B------:R-:W0:Y:S08]  /*acac0*/  LDCU UR19, c[0x0][0x398] ;  /* 0x00007300ff1377ac */ /* 0x000e300008000800 */
[----:B------:R-:W-:-:S02]  /*acad0*/  @P0 LOP3.LUT R28, R28, 0x100000, RZ, 0xfc, !PT ;  /* 0x001000001c1c0812 */ /* 0x000fc400078efcff */
[----:B------:R-:W-:Y:S02]  /*acae0*/  LOP3.LUT P0, RZ, R2, 0x8000000, RZ, 0xc0, !PT ;  /* 0x0800000002ff7812 */ /* 0x000fe4000780c0ff */
[----:B------:R-:W-:Y:S02]  /*acaf0*/  LOP3.LUT R28, R28, 0xffdfffff, RZ, 0xc0, !PT ;  /* 0xffdfffff1c1c7812 */ /* 0x000fe400078ec0ff */
[----:B------:R-:W-:-:S04]  /*acb00*/  LOP3.LUT R15, R15, 0xfffffff7, RZ, 0xc0, !PT ;  /* 0xfffffff70f0f7812 */ /* 0x000fc800078ec0ff */
[----:B------:R-:W-:Y:S02]  /*acb10*/  @P2 LOP3.LUT R15, R15, 0x8, RZ, 0xfc, !PT ;  /* 0x000000080f0f2812 */ /* 0x000fe400078efcff */
[----:B-1----:R-:W-:Y:S01]  /*acb20*/  ISETP.LT.AND P2, PT, R4, UR15, !P6 ;  /* 0x0000000f04007c0c */ /* 0x002fe2000f741270 */
[----:B------:R-:W1:Y:S02]  /*acb30*/  LDCU UR15, c[0x0][0x398] ;  /* 0x00007300ff0f77ac */ /* 0x000e640008000800 */
[----:B------:R-:W-:Y:S02]  /*acb40*/  @P0 LOP3.LUT R28, R28, 0x200000, RZ, 0xfc, !PT ;  /* 0x002000001c1c0812 */ /* 0x000fe400078efcff */
[----:B------:R-:W-:-:S04]  /*acb50*/  LOP3.LUT P0, RZ, R2, 0x4000000, RZ, 0xc0, !PT ;  /* 0x0400000002ff7812 */ /* 0x000fc8000780c0ff */
[----:B0-----:R-:W-:Y:S02]  /*acb60*/  ISETP.LT.AND P0, PT, R4, UR19, !P0 ;  /* 0x0000001304007c0c */ /* 0x001fe4000c701270 */
[----:B------:R-:W-:Y:S01]  /*acb70*/  @P1 LOP3.LUT R19, R19, 0x4000000, RZ, 0xfc, !PT ;  /* 0x0400000013131812 */ /* 0x000fe200078efcff */
[----:B------:R-:W0:Y:S03]  /*acb80*/  LDCU UR19, c[0x0][0x398] ;  /* 0x00007300ff1377ac */ /* 0x000e260008000800 */
[----:B------:R-:W-:-:S07]  /*acb90*/  LOP3.LUT R19, R19, 0xff7fffff, RZ, 0xc0, !PT ;  /* 0xff7fffff13137812 */ /* 0x000fce00078ec0ff */
[----:B------:R-:W-:Y:S02]  /*acba0*/  @P0 LOP3.LUT R19, R19, 0x800000, RZ, 0xfc, !PT ;  /* 0x0080000013130812 */ /* 0x000fe400078efcff */
        /* <DEDUP_REMOVED lines=11> */
[----:B---3--:R-:W-:Y:S02]  /*acc60*/  ISETP.LT.AND P0, PT, R4, UR23, !P0 ;  /* 0x0000001704007c0c */ /* 0x008fe4000c701270 */
[----:B------:R-:W-:Y:S01]  /*acc70*/  LOP3.LUT R19, R19, 0xffffbfff, RZ, 0xc0, !PT ;  /* 0xffffbfff13137812 */ /* 0x000fe200078ec0ff */
[----:B------:R-:W3:Y:S10]  /*acc80*/  LDCU UR23, c[0x0][0x398] ;  /* 0x00007300ff1777ac */ /* 0x000ef40008000800 */
        /* <DEDUP_REMOVED lines=14> */
[----:B------:R-:W-:Y:S01]  /*acd70*/  LOP3.LUT R17, R17, 0x7fffffff, RZ, 0xc0, !PT ;  /* 0x7fffffff11117812 */ /* 0x000fe200078ec0ff */
[----:B------:R-:W2:Y:S08]  /*acd80*/  LDCU UR11, c[0x0][0x398] ;  /* 0x00007300ff0b77ac */ /* 0x000eb00008000800 */
[----:B------:R-:W-:-:S02]  /*acd90*/  @P0 LOP3.LUT R19, R19, 0x20, RZ, 0xfc, !PT ;  /* 0x0000002013130812 */ /* 0x000fc400078efcff */
[----:B------:R-:W-:-:S04]  /*acda0*/  LOP3.LUT P0, RZ, R28, 0x8000, RZ, 0xc0, !PT ;  /* 0x000080001cff7812 */ /* 0x000fc8000780c0ff */
[----:B---3--:R-:W-:Y:S02]  /*acdb0*/  ISETP.LT.AND P0, PT, R4, UR23, !P0 ;  /* 0x0000001704007c0c */ /* 0x008fe4000c701270 */
[----:B------:R-:W-:Y:S02]  /*acdc0*/  LOP3.LUT R19, R19, 0xfffffffb, RZ, 0xc0, !PT ;  /* 0xfffffffb13137812 */ /* 0x000fe400078ec0ff */
[----:B------:R-:W-:Y:S02]  /*acdd0*/  LOP3.LUT R29, R29, 0xffff7fff, RZ, 0xc0, !PT ;  /* 0xffff7fff1d1d7812 */ /* 0x000fe400078ec0ff */
[----:B------:R-:W-:Y:S02]  /*acde0*/  LOP3.LUT R15, R15, 0xfffffffe, RZ, 0xc0, !PT ;  /* 0xfffffffe0f0f7812 */ /* 0x000fe400078ec0ff */
[----:B------:R-:W-:Y:S02]  /*acdf0*/  LOP3.LUT P1, RZ, R0, 0x10000, RZ, 0xc0, !PT ;  /* 0x0001000000ff7812 */ /* 0x000fe4000782c0ff */
[----:B------:R-:W-:-:S02]  /*ace00*/  LOP3.LUT R7, R7, 0xfdffffff, RZ, 0xc0, !PT ;  /* 0xfdffffff07077812 */ /* 0x000fc400078ec0ff */
[----:B------:R-:W-:Y:S01]  /*ace10*/  LOP3.LUT R2, R2, 0xffdfffff, RZ, 0xc0, !PT ;  /* 0xffdfffff02027812 */ /* 0x000fe200078ec0ff */
[----:B------:R-:W3:Y:S01]  /*ace20*/  LDCU UR23, c[0x0][0x398] ;  /* 0x00007300ff1777ac */ /* 0x000ee20008000800 */
[----:B------:R-:W-:Y:S02]  /*ace30*/  @P0 LOP3.LUT R19, R19, 0x4, RZ, 0xfc, !PT ;  /* 0x0000000413130812 */ /* 0x000fe400078efcff */
[----:B------:R-:W-:-:S04]  /*ace40*/  LOP3.LUT P0, RZ, R28, 0x4000, RZ, 0xc0, !PT ;  /* 0x000040001cff7812 */ /* 0x000fc8000780c0ff */
[----:B0-----:R-:W-:Y:S02]  /*ace50*/  ISETP.LT.AND P0, PT, R4, UR19, !P0 ;  /* 0x0000001304007c0c */ /* 0x001fe4000c701270 */
[----:B------:R-:W-:Y:S02]  /*ace60*/  @P3 LOP3.LUT R29, R29, 0x8000, RZ, 0xfc, !PT ;  /* 0x000080001d1d3812 */ /* 0x000fe400078efcff */
[----:B------:R-:W-:Y:S01]  /*ace70*/  @P2 LOP3.LUT R15, R15, 0x1, RZ, 0xfc, !PT ;  /* 0x000000010f0f2812 */ /* 0x000fe200078efcff */
[----:B------:R-:W0:Y:S08]  /*ace80*/  LDCU UR19, c[0x0][0x398] ;  /* 0x00007300ff1377ac */ /* 0x000e300008000800 */
[----:B------:R-:W-:-:S02]  /*ace90*/  @P0 LOP3.LUT R17, R17, 0x80000000, RZ, 0xfc, !PT ;  /* 0x8000000011110812 */ /* 0x000fc400078efcff */
[----:B------:R-:W-:-:S04]  /*acea0*/  LOP3.LUT P0, RZ, R28, 0x2000, RZ, 0xc0, !PT ;  /* 0x000020001cff7812 */ /* 0x000fc8000780c0ff */
[----:B-1----:R-:W-:Y:S02]  /*aceb0*/  ISETP.LT.AND P0, PT, R4, UR15, !P0 ;  /* 0x0000000f04007c0c */ /* 0x002fe4000c701270 */
[----:B------:R-:W-:Y:S02]  /*acec0*/  LOP3.LUT R17, R17, 0xefffffff, RZ, 0xc0, !PT ;  /* 0xefffffff11117812 */ /* 0x000fe400078ec0ff */
[----:B------:R-:W-:Y:S02]  /*aced0*/  LOP3.LUT R29, R29, 0xfffeffff, RZ, 0xc0, !PT ;  /* 0xfffeffff1d1d7812 */ /* 0x000fe400078ec0ff */
[C---:B------:R-:W-:Y:S02]  /*acee0*/  LOP3.LUT P3, RZ, R0.reuse, 0x4000, RZ, 0xc0, !PT ;  /* 0x0000400000ff7812 */ /* 0x040fe4000786c0ff */
[----:B------:R-:W-:Y:S01]  /*acef0*/  LOP3.LUT P2, RZ, R0, 0x8000, RZ, 0xc0, !PT ;  /* 0x0000800000ff7812 */ /* 0x000fe2000784c0ff */
[----:B------:R-:W1:Y:S04]  /*acf00*/  LDCU UR15, c[0x0][0x398] ;  /* 0x00007300ff0f77ac */ /* 0x000e680008000800 */
[----:B------:R-:W-:-:S02]  /*acf10*/  @P0 LOP3.LUT R17, R17, 0x10000000, RZ, 0xfc, !PT ;  /* 0x1000000011110812 */ /* 0x000fc400078efcff */
[----:B------:R-:W-:-:S04]  /*acf20*/  LOP3.LUT P0, RZ, R28, 0x1000, RZ, 0xc0, !PT ;  /* 0x000010001cff7812 */ /* 0x000fc8000780c0ff */
[----:B--2---:R-:W-:Y:S02]  /*acf30*/  ISETP.LT.AND P0, PT, R4, UR11, !P0 ;  /* 0x0000000b04007c0c */ /* 0x004fe4000c701270 */
[----:B------:R-:W-:Y:S02]  /*acf40*/  LOP3.LUT R17, R17, 0xfdffffff, RZ, 0xc0, !PT ;  /* 0xfdffffff11117812 */ /* 0x000fe400078ec0ff */
[----:B------:R-:W-:Y:S01]  /*acf50*/  @P4 LOP3.LUT R29, R29, 0x10000, RZ, 0xfc, !PT ;  /* 0x000100001d1d4812 */ /* 0x000fe200078efcff */
[----:B------:R-:W2:Y:S08]  /*acf60*/  LDCU UR11, c[0x0][0x398] ;  /* 0x00007300ff0b77ac */ /* 0x000eb00008000800 */
[----:B------:R-:W-:-:S02]  /*acf70*/  @P0 LOP3.LUT R17, R17, 0x2000000, RZ, 0xfc, !PT ;  /* 0x0200000011110812 */ /* 0x000fc400078efcff */
        /* <DEDUP_REMOVED lines=19> */
[----:B------:R-:W-:Y:S02]  /*ad0b0*/  LOP3.LUT R17, R17, 0xfffffbff, RZ, 0xc0, !PT ;  /* 0xfffffbff11117812 */ /* 0x000fe400078ec0ff */
[----:B------:R-:W-:-:S04]  /*ad0c0*/  @P5 LOP3.LUT R29, R29, 0x20000, RZ, 0xfc, !PT ;  /* 0x000200001d1d5812 */ /* 0x000fc800078efcff */
[----:B------:R-:W-:-:S03]  /*ad0d0*/  LOP3.LUT R29, R29, 0xfffbffff, RZ, 0xc0, !PT ;  /* 0xfffbffff1d1d7812 */ /* 0x000fc600078ec0ff */
[----:B------:R-:W-:Y:S02]  /*ad0e0*/  @P0 LOP3.LUT R17, R17, 0x400, RZ, 0xfc, !PT ;  /* 0x0000040011110812 */ /* 0x000fe400078efcff */
[----:B------:R-:W-:Y:S02]  /*ad0f0*/  LOP3.LUT P0, RZ, R28, 0x40, RZ, 0xc0, !PT ;  /* 0x000000401cff7812 */ /* 0x000fe4000780c0ff */
[----:B------:R-:W-:Y:S02]  /*ad100*/  @P6 LOP3.LUT R29, R29, 0x40000, RZ, 0xfc, !PT ;  /* 0x000400001d1d6812 */ /* 0x000fe400078efcff */
[----:B------:R-:W-:Y:S02]  /*ad110*/  ISETP.LT.AND P0, PT, R4, UR25, !P0 ;  /* 0x0000001904007c0c */ /* 0x000fe4000c701270 */
[----:B------:R-:W-:Y:S02]  /*ad120*/  LOP3.LUT P6, RZ, R0, 0x800, RZ, 0xc0, !PT ;  /* 0x0000080000ff7812 */ /* 0x000fe400078cc0ff */
[----:B------:R-:W-:-:S02]  /*ad130*/  LOP3.LUT R17, R17, 0xffffff7f, RZ, 0xc0, !PT ;  /* 0xffffff7f11117812 */ /* 0x000fc400078ec0ff */
[----:B------:R-:W-:Y:S02]  /*ad140*/  ISETP.LT.AND P6, PT, R4, UR29, !P6 ;  /* 0x0000001d04007c0c */ /* 0x000fe4000f7c1270 */
[C---:B------:R-:W-:Y:S02]  /*ad150*/  LOP3.LUT P5, RZ, R0.reuse, 0x1000, RZ, 0xc0, !PT ;  /* 0x0000100000ff7812 */ /* 0x040fe400078ac0ff */
[----:B------:R-:W-:-:S03]  /*ad160*/  LOP3.LUT P4, RZ, R0, 0x2000, RZ, 0xc0, !PT ;  /* 0x0000200000ff7812 */ /* 0x000fc6000788c0ff */
[----:B------:R-:W-:Y:S02]  /*ad170*/  @P0 LOP3.LUT R17, R17, 0x80, RZ, 0xfc, !PT ;  /* 0x0000008011110812 */ /* 0x000fe400078efcff */
[----:B------:R-:W-:Y:S02]  /*ad180*/  LOP3.LUT P0, RZ, R28, 0x20, RZ, 0xc0, !PT ;  /* 0x000000201cff7812 */ /* 0x000fe4000780c0ff */
[----:B------:R-:W-:-:S04]  /*ad190*/  LOP3.LUT R17, R17, 0xffffffef, RZ, 0xc0, !PT ;  /* 0xffffffef11117812 */ /* 0x000fc800078ec0ff */
[----:B------:R-:W-:Y:S02]  /*ad1a0*/  @P6 LOP3.LUT R17, R17, 0x10, RZ, 0xfc, !PT ;  /* 0x0000001011116812 */ /* 0x000fe400078efcff */
[C---:B------:R-:W-:Y:S02]  /*ad1b0*/  ISETP.LT.AND P6, PT, R4.reuse, UR33, !P5 ;  /* 0x0000002104007c0c */ /* 0x040fe4000efc1270 */
[C---:B------:R-:W-:Y:S02]  /*ad1c0*/  ISETP.LT.AND P5, PT, R4.reuse, UR37, !P4 ;  /* 0x0000002504007c0c */ /* 0x040fe4000e7a1270 */
[C---:B------:R-:W-:Y:S02]  /*ad1d0*/  ISETP.LT.AND P4, PT, R4.reuse, UR43, !P3 ;  /* 0x0000002b04007c0c */ /* 0x040fe4000df81270 */
[C---:B------:R-:W-:Y:S02]  /*ad1e0*/  ISETP.LT.AND P3, PT, R4.reuse, UR47, !P2 ;  /* 0x0000002f04007c0c */ /* 0x040fe4000d761270 */
[----:B------:R-:W-:-:S02]  /*ad1f0*/  ISETP.LT.AND P2, PT, R4, UR51, !P1 ;  /* 0x0000003304007c0c */ /* 0x000fc4000cf41270 */
[----:B------:R-:W-:Y:S02]  /*ad200*/  ISETP.LT.AND P1, PT, R4, UR55, !P0 ;  /* 0x0000003704007c0c */ /* 0x000fe4000c721270 */
        /* <DEDUP_REMOVED lines=14> */
[----:B------:R-:W-:Y:S02]  /*ad2f0*/  @P2 LOP3.LUT R2, R2, 0x200000, RZ, 0xfc, !PT ;  /* 0x0020000002022812 */ /* 0x000fe400078efcff */
[----:B------:R-:W-:Y:S02]  /*ad300*/  LOP3.LUT P2, RZ, R0, 0x400000, RZ, 0xc0, !PT ;  /* 0x0040000000ff7812 */ /* 0x000fe4000784c0ff */
[----:B------:R-:W-:-:S02]  /*ad310*/  LOP3.LUT R29, R29, 0xbfffffff, RZ, 0xc0, !PT ;  /* 0xbfffffff1d1d7812 */ /* 0x000fc400078ec0ff */
[----:B------:R-:W-:-:S03]  /*ad320*/  LOP3.LUT R28, R28, 0xfffffff7, RZ, 0xc0, !PT ;  /* 0xfffffff71c1c7812 */ /* 0x000fc600078ec0ff */
[----:B------:R-:W-:Y:S02]  /*ad330*/  @P0 LOP3.LUT R29, R29, 0x40000000, RZ, 0xfc, !PT ;  /* 0x400000001d1d0812 */ /* 0x000fe400078efcff */
[----:B------:R-:W-:-:S04]  /*ad340*/  LOP3.LUT P0, RZ, R13, 0x10000000, RZ, 0xc0, !PT ;  /* 0x100000000dff7812 */ /* 0x000fc8000780c0ff */
[----:B------:R-:W-:Y:S02]  /*ad350*/  @P2 LOP3.LUT R28, R28, 0x8, RZ, 0xfc, !PT ;  /* 0x000000081c1c2812 */ /* 0x000fe400078efcff */
[----:B------:R-:W-:Y:S02]  /*ad360*/  LOP3.LUT P2, RZ, R0, 0x200000, RZ, 0xc0, !PT ;  /* 0x0020000000ff7812 */ /* 0x000fe4000784c0ff */
[----:B------:R-:W-:Y:S02]  /*ad370*/  LOP3.LUT R29, R29, 0x7fffffff, RZ, 0xc0, !PT ;  /* 0x7fffffff1d1d7812 */ /* 0x000fe400078ec0ff */
[----:B------:R-:W-:-:S03]  /*ad380*/  LOP3.LUT R28, R28, 0xffffffef, RZ, 0xc0, !PT ;  /* 0xffffffef1c1c7812 */ /* 0x000fc600078ec0ff */
[----:B------:R-:W-:Y:S02]  /*ad390*/  @P0 LOP3.LUT R29, R29, 0x80000000, RZ, 0xfc, !PT ;  /* 0x800000001d1d0812 */ /* 0x000fe400078efcff */
[----:B------:R-:W-:-:S04]  /*ad3a0*/  LOP3.LUT P0, RZ, R13, 0x20000000, RZ, 0xc0, !PT ;  /* 0x200000000dff7812 */ /* 0x000fc8000780c0ff */
[----:B------:R-:W-:-:S04]  /*ad3b0*/  @P2 LOP3.LUT R28, R28, 0x10, RZ, 0xfc, !PT ;  /* 0x000000101c1c2812 */ /* 0x000fc800078efcff */
[----:B------:R-:W-:-:S05]  /*ad3c0*/  LOP3.LUT R28, R28, 0xfffffffe, RZ, 0xc0, !PT ;  /* 0xfffffffe1c1c7812 */ /* 0x000fca00078ec0ff */
        /* <DEDUP_REMOVED lines=25> */
[----:B------:R-:W-:Y:S02]  /*ad560*/  LOP3.LUT P4, RZ, R0, 0x40000, RZ, 0xc0, !PT ;  /* 0x0004000000ff7812 */ /* 0x000fe4000788c0ff */
[----:B------:R-:W-:Y:S02]  /*ad570*/  LOP3.LUT R2, R2, 0xfffbffff, RZ, 0xc0, !PT ;  /* 0xfffbffff02027812 */ /* 0x000fe400078ec0ff */
[----:B------:R-:W-:Y:S01]  /*ad580*/  LOP3.LUT P3, RZ, R0, 0x80000, RZ, 0xc0, !PT ;  /* 0x0008000000ff7812 */ /* 0x000fe2000786c0ff */
[----:B------:R-:W2:Y:S04]  /*ad590*/  LDCU UR11, c[0x0][0x398] ;  /* 0x00007300ff0b77ac */ /* 0x000ea80008000800 */
[----:B------:R-:W-:-:S02]  /*ad5a0*/  @P0 LOP3.LUT R6, R6, 0x10000000, RZ, 0xfc, !PT ;  /* 0x1000000006060812 */ /* 0x000fc400078efcff */
[----:B------:R-:W-:-:S04]  /*ad5b0*/  LOP3.LUT P0, RZ, R29, 0x80000000, RZ, 0xc0, !PT ;  /* 0x800000001dff7812 */ /* 0x000fc8000780c0ff */
[----:B---3--:R-:W-:Y:S02]  /*ad5c0*/  ISETP.LT.AND P0, PT, R3, UR23, !P0 ;  /* 0x0000001703007c0c */ /* 0x008fe4000c701270 */
[----:B------:R-:W-:Y:S02]  /*ad5d0*/  LOP3.LUT R6, R6, 0xf7ffffff, RZ, 0xc0, !PT ;  /* 0xf7ffffff06067812 */ /* 0x000fe400078ec0ff */
[----:B------:R-:W-:Y:S02]  /*ad5e0*/  ISETP.LT.AND P4, PT, R4, UR59, !P4 ;  /* 0x0000003b04007c0c */ /* 0x000fe4000e781270 */
[----:B------:R-:W-:Y:S02]  /*ad5f0*/  @P1 LOP3.LUT R2, R2, 0x40000, RZ, 0xfc, !PT ;  /* 0x0004000002021812 */ /* 0x000fe400078efcff */
[----:B------:R-:W-:Y:S02]  /*ad600*/  ISETP.LT.AND P3, PT, R4, UR63, !P3 ;  /* 0x0000003f04007c0c */ /* 0x000fe4000df61270 */
[----:B------:R-:W-:Y:S01]  /*ad610*/  LOP3.LUT P2, RZ, R0, 0x100000, RZ, 0xc0, !PT ;  /* 0x0010000000ff7812 */ /* 0x000fe2000784c0ff */
[----:B------:R-:W3:Y:S02]  /*ad620*/  LDCU UR23, c[0x0][0x398] ;  /* 0x00007300ff1777ac */ /* 0x000ee40008000800 */
[----:B------:R-:W-:-:S02]  /*ad630*/  @P0 LOP3.LUT R6, R6, 0x8000000, RZ, 0xfc, !PT ;  /* 0x0800000006060812 */ /* 0x000fc400078efcff */
[----:B------:R-:W-:-:S04]  /*ad640*/  LOP3.LUT P0, RZ, R29, 0x40000000, RZ, 0xc0, !PT ;  /* 0x400000001dff7812 */ /* 0x000fc8000780c0ff */
[----:B0-----:R-:W-:Y:S02]  /*ad650*/  ISETP.LT.AND P0, PT, R3, UR19, !P0 ;  /* 0x0000001303007c0c */ /* 0x001fe4000c701270 */
[----:B------:R-:W-:Y:S02]  /*ad660*/  LOP3.LUT R6, R6, 0xfbffffff, RZ, 0xc0, !PT ;  /* 0xfbffffff06067812 */ /* 0x000fe400078ec0ff */
[----:B------:R-:W-:Y:S02]  /*ad670*/  LOP3.LUT R2, R2, 0xffff7fff, RZ, 0xc0, !PT ;  /* 0xffff7fff02027812 */ /* 0x000fe400078ec0ff */
[----:B------:R-:W-:Y:S01]  /*ad680*/  ISETP.LT.AND P2, PT, R4, UR67, !P2 ;  /* 0x0000004304007c0c */ /* 0x000fe2000d741270 */
[----:B------:R-:W0:Y:S06]  /*ad690*/  LDCU UR19, c[0x0][0x398] ;  /* 0x00007300ff1377ac */ /* 0x000e2c0008000800 */
[----:B------:R-:W-:-:S02]  /*ad6a0*/  @P0 LOP3.LUT R6, R6, 0x4000000, RZ, 0xfc, !PT ;  /* 0x0400000006060812 */ /* 0x000fc400078efcff */
[----:B------:R-:W-:-:S04]  /*ad6b0*/  LOP3.LUT P0, RZ, R29, 0x20000000, RZ, 0xc0, !PT ;  /* 0x200000001dff7812 */ /* 0x000fc8000780c0ff */
[----:B-1----:R-:W-:Y:S02]  /*ad6c0*/  ISETP.LT.AND P0, PT, R3, UR15, !P0 ;  /* 0x0000000f03007c0c */ /* 0x002fe4000c701270 */
[----:B------:R-:W-:Y:S02]  /*ad6d0*/  @P4 LOP3.LUT R2, R2, 0x8000, RZ, 0xfc, !PT ;  /* 0x0000800002024812 */ /* 0x000fe400078efcff */
[----:B------:R-:W-:Y:S02]  /*ad6e0*/  LOP3.LUT R6, R6, 0xfdffffff, RZ, 0xc0, !PT ;  /* 0xfdffffff06067812 */ /* 0x000fe400078ec0ff */
[----:B------:R-:W-:Y:S01]  /*ad6f0*/  LOP3.LUT R17, R17, 0xfffffffd, RZ, 0xc0, !PT ;  /* 0xfffffffd11117812 */ /* 0x000fe200078ec0ff */
[----:B------:R-:W1:Y:S01]  /*ad700*/  LDCU UR15, c[0x0][0x398] ;  /* 0x00007300ff0f77ac */ /* 0x000e620008000800 */
[----:B------:R-:W-:-:S04]  /*ad710*/  LOP3.LUT R2, R2, 0xffffefff, RZ, 0xc0, !PT ;  /* 0xffffefff02027812 */ /* 0x000fc800078ec0ff */
[----:B------:R-:W-:Y:S02]  /*ad720*/  @P3 LOP3.LUT R2, R2, 0x1000, RZ, 0xfc, !PT ;  /* 0x0000100002023812 */ /* 0x000fe400078efcff */
[----:B------:R-:W-:Y:S02]  /*ad730*/  @P0 LOP3.LUT R6, R6, 0x2000000, RZ, 0xfc, !PT ;  /* 0x0200000006060812 */ /* 0x000fe400078efcff */
[----:B------:R-:W-:Y:S02]  /*ad740*/  LOP3.LUT P0, RZ, R29, 0x10000000, RZ, 0xc0, !PT ;  /* 0x100000001dff7812 */ /* 0x000fe4000780c0ff */
[----:B------:R-:W-:Y:S02]  /*ad750*/  LOP3.LUT R2, R2, 0xfffffdff, RZ, 0xc0, !PT ;  /* 0xfffffdff02027812 */ /* 0x000fe400078ec0ff */
[----:B--2---:R-:W-:Y:S02]  /*ad760*/  ISETP.LT.AND P0, PT, R3, UR11, !P0 ;  /* 0x0000000b03007c0c */ /* 0x004fe4000c701270 */
[----:B------:R-:W-:-:S02]  /*ad770*/  @P2 LOP3.LUT R2, R2, 0x200, RZ, 0xfc, !PT ;  /* 0x0000020002022812 */ /* 0x000fc400078efcff */
[----:B------:R-:W-:Y:S02]  /*ad780*/  LOP3.LUT P2, RZ, R28, 0x10, RZ, 0xc0, !PT ;  /* 0x000000101cff7812 */ /* 0x000fe4000784c0ff */
[----:B------:R-:W-:Y:S02]  /*ad790*/  @P6 LOP3.LUT R17, R17, 0x2, RZ, 0xfc, !PT ;  /* 0x0000000211116812 */ /* 0x000fe400078efcff */
[----:B------:R-:W-:Y:S02]  /*ad7a0*/  LOP3.LUT R6, R6, 0xfeffffff, RZ, 0xc0, !PT ;  /* 0xfeffffff06067812 */ /* 0x000fe400078ec0ff */
[C---:B------:R-:W-:Y:S02]  /*ad7b0*/  LOP3.LUT P5, RZ, R13.reuse, 0x800000, RZ, 0xc0, !PT ;  /* 0x008000000dff7812 */ /* 0x040fe400078ac0ff */
[----:B------:R-:W-:Y:S02]  /*ad7c0*/  ISETP.LT.AND P2, PT, R4, UR71, !P2 ;  /* 0x0000004704007c0c */ /* 0x000fe4000d741270 */
[----:B------:R-:W-:-:S02]  /*ad7d0*/  LOP3.LUT P6, RZ, R13, 0x1000000, RZ, 0xc0, !PT ;  /* 0x010000000dff7812 */ /* 0x000fc400078cc0ff */
[----:B------:R-:W-:Y:S01]  /*ad7e0*/  LOP3.LUT R2, R2, 0xffffffbf, RZ, 0xc0, !PT ;  /* 0xffffffbf02027812 */ /* 0x000fe200078ec0ff */
[----:B------:R-:W2:Y:S01]  /*ad7f0*/  LDCU UR11, c[0x0][0x398] ;  /* 0x00007300ff0b77ac */ /* 0x000ea20008000800 */
[----:B------:R-:W-:Y:S02]  /*ad800*/  @P0 LOP3.LUT R6, R6, 0x1000000, RZ, 0xfc, !PT ;  /* 0x0100000006060812 */ /* 0x000fe400078efcff */
[C---:B---3--:R-:W-:Y:S02]  /*ad810*/  ISETP.LT.AND P0, PT, R3.reuse, UR23, !P6 ;  /* 0x0000001703007c0c */ /* 0x048fe4000f701270 */
[----:B0-----:R-:W-:Y:S02]  /*ad820*/  ISETP.LT.AND P5, PT, R3, UR19, !P5 ;  /* 0x0000001303007c0c */ /* 0x001fe4000efa1270 */
[----:B------:R-:W-:Y:S02]  /*ad830*/  LOP3.LUT P4, RZ, R13, 0x400000, RZ, 0xc0, !PT ;  /* 0x004000000dff7812 */ /* 0x000fe4000788c0ff */
[----:B------:R-:W-:-:S02]  /*ad840*/  LOP3.LUT R6, R6, 0xff7fffff, RZ, 0xc0, !PT ;  /* 0xff7fffff06067812 */ /* 0x000fc400078ec0ff */
[----:B------:R-:W-:Y:S02]  /*ad850*/  LOP3.LUT P1, RZ, R0, 0x800000, RZ, 0xc0, !PT ;  /* 0x0080000000ff7812 */ /* 0x000fe4000782c0ff */
[----:B------:R-:W-:Y:S02]  /*ad860*/  @P2 LOP3.LUT R2, R2, 0x40, RZ, 0xfc, !PT ;  /* 0x0000004002022812 */ /* 0x000fe400078efcff */
[----:B------:R-:W-:Y:S02]  /*ad870*/  LOP3.LUT P2, RZ, R28, 0x8, RZ, 0xc0, !PT ;  /* 0x000000081cff7812 */ /* 0x000fe4000784c0ff */
[----:B------:R-:W-:Y:S01]  /*ad880*/  LOP3.LUT P3, RZ, R13, 0x200000, RZ, 0xc0, !PT ;  /* 0x002000000dff7812 */ /* 0x000fe2000786c0ff */
[----:B------:R-:W0:Y:S01]  /*ad890*/  LDCU UR19, c[0x0][0x398] ;  /* 0x00007300ff1377ac */ /* 0x000e220008000800 */
[----:B------:R-:W-:Y:S02]  /*ad8a0*/  LOP3.LUT R29, R29, 0xfbffffff, RZ, 0xc0, !PT ;  /* 0xfbffffff1d1d7812 */ /* 0x000fe400078ec0ff */
[----:B------:R-:W-:Y:S01]  /*ad8b0*/  ISETP.LT.AND P2, PT, R4, UR75, !P2 ;  /* 0x0000004b04007c0c */ /* 0x000fe2000d741270 */
[----:B------:R-:W3:Y:S01]  /*ad8c0*/  LDCU UR23, c[0x0][0x398] ;  /* 0x00007300ff1777ac */ /* 0x000ee20008000800 */
[----:B------:R-:W-:-:S02]  /*ad8d0*/  @P0 LOP3.LUT R6, R6, 0x800000, RZ, 0xfc, !PT ;  /* 0x0080000006060812 */ /* 0x000fc400078efcff */
[C---:B-1----:R-:W-:Y:S02]  /*ad8e0*/  ISETP.LT.AND P4, PT, R3.reuse, UR15, !P4 ;  /* 0x0000000f03007c0c */ /* 0x042fe4000e781270 */
[----:B------:R-:W-:Y:S02]  /*ad8f0*/  ISETP.LT.AND P1, PT, R4, UR4, !P1 ;  /* 0x0000000404007c0c */ /* 0x000fe4000cf21270 */
[----:B------:R-:W-:Y:S02]  /*ad900*/  LOP3.LUT R2, R2, 0xfffffff7, RZ, 0xc0, !PT ;  /* 0xfffffff702027812 */ /* 0x000fe400078ec0ff */
[----:B------:R-:W-:Y:S02]  /*ad910*/  LOP3.LUT R6, R6, 0xffbfffff, RZ, 0xc0, !PT ;  /* 0xffbfffff06067812 */ /* 0x000fe400078ec0ff */
[----:B--2---:R-:W-:Y:S02]  /*ad920*/  ISETP.LT.AND P0, PT, R3, UR11, !P3 ;  /* 0x0000000b03007c0c */ /* 0x004fe4000df01270 */
[----:B------:R-:W-:Y:S01]  /*ad930*/  LOP3.LUT P6, RZ, R13, 0x40, RZ, 0xc0, !PT ;  /* 0x000000400dff7812 */ /* 0x000fe200078cc0ff */
[----:B------:R-:W1:Y:S01]  /*ad940*/  LDCU UR15, c[0x0][0x398] ;  /* 0x00007300ff0f77ac */ /* 0x000e620008000800 */
[----:B------:R-:W-:Y:S01]  /*ad950*/  @P5 LOP3.LUT R6, R6, 0x400000, RZ, 0xfc, !PT ;  /* 0x0040000006065812 */ /* 0x000fe200078efcff */
[----:B------:R-:W2:Y:S01]  /*ad960*/  LDCU UR11, c[0x0][0x398] ;  /* 0x00007300ff0b77ac */ /* 0x000ea20008000800 */
[----:B------:R-:W-:-:S02]  /*ad970*/  @P2 LOP3.LUT R2, R2, 0x8, RZ, 0xfc, !PT ;  /* 0x0000000802022812 */ /* 0x000fc400078efcff */
[----:B------:R-:W-:Y:S02]  /*ad980*/  LOP3.LUT R7, R7, 0xfbffffff, RZ, 0xc0, !PT ;  /* 0xfbffffff07077812 */ /* 0x000fe400078ec0ff */
[----:B------:R-:W-:Y:S01]  /*ad990*/  LOP3.LUT R6, R6, 0xffdfffff, RZ, 0xc0, !PT ;  /* 0xffdfffff06067812 */ /* 0x000fe200078ec0ff */
[----:B------:R-:W-:Y:S01]  /*ad9a0*/  STL [R1+0x2e24], R14 ;  /* 0x002e240e01007387 */ /* 0x000fe20000100800 */
[----:B------:R-:W-:Y:S01]  /*ad9b0*/  LOP3.LUT R2, R2, 0xfffffffe, RZ, 0xc0, !PT ;  /* 0xfffffffe02027812 */ /* 0x000fe200078ec0ff */
[----:B------:R-:W4:Y:S01]  /*ad9c0*/  LDCU UR4, c[0x0][0x398] ;  /* 0x00007300ff0477ac */ /* 0x000f220008000800 */
[----:B------:R-:W-:Y:S02]  /*ad9d0*/  @P4 LOP3.LUT R6, R6, 0x200000, RZ, 0xfc, !PT ;  /* 0x0020000006064812 */ /* 0x000fe400078efcff */
[----:B------:R-:W-:Y:S02]  /*ad9e0*/  @P1 LOP3.LUT R2, R2, 0x1, RZ, 0xfc, !PT ;  /* 0x0000000102021812 */ /* 0x000fe400078efcff */
[----:B------:R-:W-:-:S02]  /*ad9f0*/  LOP3.LUT P1, RZ, R13, 0x80000, RZ, 0xc0, !PT ;  /* 0x000800000dff7812 */ /* 0x000fc4000782c0ff */
[----:B------:R-:W-:-:S04]  /*ada00*/  LOP3.LUT R6, R6, 0xffefffff, RZ, 0xc0, !PT ;  /* 0xffefffff06067812 */ /* 0x000fc800078ec0ff */
[----:B------:R-:W-:Y:S02]  /*ada10*/  @P0 LOP3.LUT R6, R6, 0x100000, RZ, 0xfc, !PT ;  /* 0x0010000006060812 */ /* 0x000fe400078efcff */
[----:B0-----:R-:W-:Y:S02]  /*ada20*/  ISETP.LT.AND P0, PT, R3, UR19, !P1 ;  /* 0x0000001303007c0c */ /* 0x001fe4000cf01270 */
[C---:B------:R-:W-:Y:S02]  /*ada30*/  LOP3.LUT P1, RZ, R13.reuse, 0x4000, RZ, 0xc0, !PT ;  /* 0x000040000dff7812 */ /* 0x040fe4000782c0ff */
[C---:B------:R-:W-:Y:S02]  /*ada40*/  LOP3.LUT P2, RZ, R13.reuse, 0x100000, RZ, 0xc0, !PT ;  /* 0x001000000dff7812 */ /* 0x040fe4000784c0ff */
[----:B------:R-:W-:Y:S02]  /*ada50*/  LOP3.LUT R6, R6, 0xfff7ffff, RZ, 0xc0, !PT ;  /* 0xfff7ffff06067812 */ /* 0x000fe400078ec0ff */
[----:B------:R-:W-:Y:S01]  /*ada60*/  LOP3.LUT P3, RZ, R13, 0x40000, RZ, 0xc0, !PT ;  /* 0x000400000dff7812 */ /* 0x000fe2000786c0ff */
[----:B------:R-:W0:Y:S06]  /*ada70*/  LDCU UR19, c[0x0][0x398] ;  /* 0x00007300ff1377ac */ /* 0x000e2c0008000800 */
[----:B------:R-:W-:-:S02]  /*ada80*/  @P1 LOP3.LUT R29, R29, 0x4000000, RZ, 0xfc, !PT ;  /* 0x040000001d1d1812 */ /* 0x000fc400078efcff */
        /* <DEDUP_REMOVED lines=13> */
[----:B---3--:R-:W-:Y:S01]  /*adb60*/  ISETP.LT.AND P2, PT, R3, UR23, !P2 ;  /* 0x0000001703007c0c */ /* 0x008fe2000d741270 */
[----:B------:R-:W3:Y:S08]  /*adb70*/  LDCU UR23, c[0x0][0x398] ;  /* 0x00007300ff1777ac */ /* 0x000ef00008000800 */
[----:B------:R-:W-:-:S02]  /*adb80*/  @P6 LOP3.LUT R29, R29, 0x400000, RZ, 0xfc, !PT ;  /* 0x004000001d1d6812 */ /* 0x000fc400078efcff */
[----:B------:R-:W-:Y:S02]  /*adb90*/  LOP3.LUT P6, RZ, R13, 0x400, RZ, 0xc0, !PT ;  /* 0x000004000dff7812 */ /* 0x000fe400078cc0ff */
[----:B------:R-:W-:Y:S02]  /*adba0*/  LOP3.LUT R29, R29, 0xff7fffff, RZ, 0xc0, !PT ;  /* 0xff7fffff1d1d7812 */ /* 0x000fe400078ec0ff */
[----:B------:R-:W-:Y:S02]  /*adbb0*/  @P2 LOP3.LUT R6, R6, 0x80000, RZ, 0xfc, !PT ;  /* 0x0008000006062812 */ /* 0x000fe400078efcff */
[----:B-1----:R-:W-:Y:S02]  /*adbc0*/  ISETP.LT.AND P3, PT, R3, UR15, !P3 ;  /* 0x0000000f03007c0c */ /* 0x002fe4000df61270 */
[C---:B------:R-:W-:Y:S02]  /*adbd0*/  LOP3.LUT P2, RZ, R13.reuse, 0x20000, RZ, 0xc0, !PT ;  /* 0x000200000dff7812 */ /* 0x040fe4000784c0ff */
[----:B------:R-:W-:-:S02]  /*adbe0*/  LOP3.LUT P1, RZ, R13, 0x10000, RZ, 0xc0, !PT ;  /* 0x000100000dff7812 */ /* 0x000fc4000782c0ff */
[----:B------:R-:W-:Y:S01]  /*adbf0*/  LOP3.LUT R6, R6, 0xfffbffff, RZ, 0xc0, !PT ;  /* 0xfffbffff06067812 */ /* 0x000fe200078ec0ff */
[----:B------:R-:W1:Y:S01]  /*adc00*/  LDCU UR15, c[0x0][0x398] ;  /* 0x00007300ff0f77ac */ /* 0x000e620008000800 */
[----:B------:R-:W-:Y:S02]  /*adc10*/  @P6 LOP3.LUT R29, R29, 0x800000, RZ, 0xfc, !PT ;  /* 0x008000001d1d6812 */ /* 0x000fe400078efcff */
[----:B------:R-:W-:Y:S02]  /*adc20*/  LOP3.LUT P6, RZ, R13, 0x800, RZ, 0xc0, !PT ;  /* 0x000008000dff7812 */ /* 0x000fe400078cc0ff */
[----:B------:R-:W-:Y:S02]  /*adc30*/  @P0 LOP3.LUT R6, R6, 0x40000, RZ, 0xfc, !PT ;  /* 0x0004000006060812 */ /* 0x000fe400078efcff */
[----:B--2---:R-:W-:Y:S02]  /*adc40*/  ISETP.LT.AND P2, PT, R3, UR11, !P2 ;  /* 0x0000000b03007c0c */ /* 0x004fe4000d741270 */
[----:B------:R-:W-:-:S02]  /*adc50*/  LOP3.LUT R29, R29, 0xfeffffff, RZ, 0xc0, !PT ;  /* 0xfeffffff1d1d7812 */ /* 0x000fc400078ec0ff */
[----:B---3--:R-:W-:Y:S02]  /*adc60*/  ISETP.LT.AND P1, PT, R3, UR23, !P1 ;  /* 0x0000001703007c0c */ /* 0x008fe4000cf21270 */
[----:B------:R-:W-:Y:S01]  /*adc70*/  LOP3.LUT R6, R6, 0xfffdffff, RZ, 0xc0, !PT ;  /* 0xfffdffff06067812 */ /* 0x000fe200078ec0ff */
[----:B------:R-:W2:Y:S01]  /*adc80*/  LDCU UR11, c[0x0][0x398] ;  /* 0x00007300ff0b77ac */ /* 0x000ea20008000800 */
[----:B------:R-:W3:Y:S02]  /*adc90*/  LDCU UR23, c[0x0][0x398] ;  /* 0x00007300ff1777ac */ /* 0x000ee40008000800 */
        /* <DEDUP_REMOVED lines=11> */
[----:B------:R-:W-:Y:S02]  /*add50*/  LOP3.LUT R6, R6, 0xffffbfff, RZ, 0xc0, !PT ;  /* 0xffffbfff06067812 */ /* 0x000fe400078ec0ff */
[----:B------:R-:W-:Y:S01]  /*add60*/  LOP3.LUT P6, RZ, R13, 0x2000, RZ, 0xc0, !PT ;  /* 0x000020000dff7812 */ /* 0x000fe200078cc0ff */
[----:B------:R-:W0:Y:S08]  /*add70*/  LDCU UR19, c[0x0][0x398] ;  /* 0x00007300ff1377ac */ /* 0x000e300008000800 */
[----:B------:R-:W-:-:S02]  /*add80*/  @P1 LOP3.LUT R6, R6, 0x4000, RZ, 0xfc, !PT ;  /* 0x0000400006061812 */ /* 0x000fc400078efcff */
[----:B------:R-:W-:-:S04]  /*add90*/  LOP3.LUT P1, RZ, R29, 0x4000000, RZ, 0xc0, !PT ;  /* 0x040000001dff7812 */ /* 0x000fc8000782c0ff */
[C---:B-1----:R-:W-:Y:S02]  /*adda0*/  ISETP.LT.AND P1, PT, R3.reuse, UR15, !P1 ;  /* 0x0000000f03007c0c */ /* 0x042fe4000cf21270 */
[----:B--2---:R-:W-:Y:S02]  /*addb0*/  ISETP.LT.AND P6, PT, R3, UR11, !P6 ;  /* 0x0000000b03007c0c */ /* 0x004fe4000f7c1270 */
[----:B------:R-:W-:Y:S01]  /*addc0*/  LOP3.LUT R6, R6, 0xffffdfff, RZ, 0xc0, !PT ;  /* 0xffffdfff06067812 */ /* 0x000fe200078ec0ff */
[----:B------:R-:W1:Y:S01]  /*addd0*/  LDCU UR15, c[0x0][0x398] ;  /* 0x00007300ff0f77ac */ /* 0x000e620008000800 */
[----:B------:R-:W2:Y:S07]  /*adde0*/  LDCU UR11, c[0x0][0x398] ;  /* 0x00007300ff0b77ac */ /* 0x000eae0008000800 */
[----:B------:R-:W-:-:S04]  /*addf0*/  @P1 LOP3.LUT R6, R6, 0x2000, RZ, 0xfc, !PT ;  /* 0x0000200006061812 */ /* 0x000fc800078efcff */
[----:B------:R-:W-:-:S04]  /*ade00*/  LOP3.LUT R6, R6, 0xffffefff, RZ, 0xc0, !PT ;  /* 0xffffefff06067812 */ /* 0x000fc800078ec0ff */
        /* <DEDUP_REMOVED lines=35> */
[C---:B------:R-:W-:Y:S02]  /*ae040*/  LOP3.LUT P5, RZ, R13.reuse, 0x10, RZ, 0xc0, !PT ;  /* 0x000000100dff7812 */ /* 0x040fe400078ac0ff */
[----:B------:R-:W-:Y:S01]  /*ae050*/  LOP3.LUT R6, R6, 0xffffffdf, RZ, 0xc0, !PT ;  /* 0xffffffdf06067812 */ /* 0x000fe200078ec0ff */
[----:B------:R-:W1:Y:S01]  /*ae060*/  LDCU UR15, c[0x0][0x398] ;  /* 0x00007300ff0f77ac */ /* 0x000e620008000800 */
[----:B------:R-:W-:Y:S02]  /*ae070*/  LOP3.LUT P4, RZ, R13, 0x8, RZ, 0xc0, !PT ;  /* 0x000000080dff7812 */ /* 0x000fe4000788c0ff */
[----:B---3--:R-:W-:Y:S01]  /*ae080*/  ISETP.LT.AND P5, PT, R3, UR23, !P5 ;  /* 0x0000001703007c0c */ /* 0x008fe2000efa1270 */
[----:B------:R-:W2:Y:S01]  /*ae090*/  LDCU UR23, c[0x0][0x398] ;  /* 0x00007300ff1777ac */ /* 0x000ea20008000800 */
[----:B------:R-:W3:Y:S01]  /*ae0a0*/  LDCU UR11, c[0x0][0x398] ;  /* 0x00007300ff0b77ac */ /* 0x000ee20008000800 */
[----:B------:R-:W-:-:S04]  /*ae0b0*/  @P6 LOP3.LUT R6, R6, 0x20, RZ, 0xfc, !PT ;  /* 0x0000002006066812 */ /* 0x000fc800078efcff */
[----:B------:R-:W-:Y:S02]  /*ae0c0*/  LOP3.LUT R6, R6, 0xffffffef, RZ, 0xc0, !PT ;  /* 0xffffffef06067812 */ /* 0x000fe400078ec0ff */
[----:B0-----:R-:W-:Y:S02]  /*ae0d0*/  ISETP.LT.AND P4, PT, R3, UR19, !P4 ;  /* 0x0000001303007c0c */ /* 0x001fe4000e781270 */
[C---:B------:R-:W-:Y:S02]  /*ae0e0*/  LOP3.LUT P3, RZ, R13.reuse, 0x4, RZ, 0xc0, !PT ;  /* 0x000000040dff7812 */ /* 0x040fe4000786c0ff */
[----:B------:R-:W-:Y:S02]  /*ae0f0*/  LOP3.LUT P1, RZ, R13, 0x1, RZ, 0xc0, !PT ;  /* 0x000000010dff7812 */ /* 0x000fe4000782c0ff */
[----:B------:R-:W-:Y:S01]  /*ae100*/  @P0 LOP3.LUT R6, R6, 0x10, RZ, 0xfc, !PT ;  /* 0x0000001006060812 */ /* 0x000fe200078efcff */
[----:B------:R-:W0:Y:S03]  /*ae110*/  LDCU UR19, c[0x0][0x398] ;  /* 0x00007300ff1377ac */ /* 0x000e260008000800 */
[----:B------:R-:W-:-:S02]  /*ae120*/  LOP3.LUT R6, R6, 0xfffffff7, RZ, 0xc0, !PT ;  /* 0xfffffff706067812 */ /* 0x000fc400078ec0ff */
[C---:B-1----:R-:W-:Y:S02]  /*ae130*/  ISETP.LT.AND P3, PT, R3.reuse, UR15, !P3 ;  /* 0x0000000f03007c0c */ /* 0x042fe4000df61270 */
[----:B--2---:R-:W-:Y:S02]  /*ae140*/  ISETP.LT.AND P1, PT, R3, UR23, !P1 ;  /* 0x0000001703007c0c */ /* 0x004fe4000cf21270 */
[----:B------:R-:W-:Y:S02]  /*ae150*/  LOP3.LUT P2, RZ, R13, 0x2, RZ, 0xc0, !PT ;  /* 0x000000020dff7812 */ /* 0x000fe4000784c0ff */
[----:B------:R-:W-:Y:S01]  /*ae160*/  @P5 LOP3.LUT R6, R6, 0x8, RZ, 0xfc, !PT ;  /* 0x0000000806065812 */ /* 0x000fe200078efcff */
[----:B------:R-:W1:Y:S01]  /*ae170*/  LDCU UR15, c[0x0][0x398] ;  /* 0x00007300ff0f77ac */ /* 0x000e620008000800 */
[----:B------:R-:W2:Y:S02]  /*ae180*/  LDCU UR23, c[0x0][0x398] ;  /* 0x00007300ff1777ac */ /* 0x000ea40008000800 */
[----:B------:R-:W-:-:S02]  /*ae190*/  LOP3.LUT R6, R6, 0xfffffffb, RZ, 0xc0, !PT ;  /* 0xfffffffb06067812 */ /* 0x000fc400078ec0ff */
[----:B---3--:R-:W-:Y:S02]  /*ae1a0*/  ISETP.LT.AND P2, PT, R3, UR11, !P2 ;  /* 0x0000000b03007c0c */ /* 0x008fe4000d741270 */
[----:B------:R-:W-:Y:S01]  /*ae1b0*/  LOP3.LUT R13, R13, 0x7fffffff, RZ, 0xc0, !PT ;  /* 0x7fffffff0d0d7812 */ /* 0x000fe200078ec0ff */
[----:B------:R-:W3:Y:S01]  /*ae1c0*/  LDCU UR11, c[0x0][0x398] ;  /* 0x00007300ff0b77ac */ /* 0x000ee20008000800 */
[----:B------:R-:W-:-:S04]  /*ae1d0*/  @P4 LOP3.LUT R6, R6, 0x4, RZ, 0xfc, !PT ;  /* 0x0000000406064812 */ /* 0x000fc800078efcff */
[----:B------:R-:W-:Y:S02]  /*ae1e0*/  LOP3.LUT R6, R6, 0xfffffffd, RZ, 0xc0, !PT ;  /* 0xfffffffd06067812 */ /* 0x000fe400078ec0ff */
[----:B------:R-:W-:Y:S02]  /*ae1f0*/  @P1 LOP3.LUT R13, R13, 0x80000000, RZ, 0xfc, !PT ;  /* 0x800000000d0d1812 */ /* 0x000fe400078efcff */
[----:B------:R-:W-:Y:S02]  /*ae200*/  LOP3.LUT P1, RZ, R29, 0x2000, RZ, 0xc0, !PT ;  /* 0x000020001dff7812 */ /* 0x000fe4000782c0ff */
[----:B------:R-:W-:Y:S02]  /*ae210*/  @P3 LOP3.LUT R6, R6, 0x2, RZ, 0xfc, !PT ;  /* 0x0000000206063812 */ /* 0x000fe400078efcff */
[----:B0-----:R-:W-:Y:S02]  /*ae220*/  ISETP.LT.AND P1, PT, R3, UR19, !P1 ;  /* 0x0000001303007c0c */ /* 0x001fe4000cf21270 */
[----:B------:R-:W-:-:S02]  /*ae230*/  LOP3.LUT R13, R13, 0xbfffffff, RZ, 0xc0, !PT ;  /* 0xbfffffff0d0d7812 */ /* 0x000fc400078ec0ff */
[----:B------:R-:W-:Y:S02]  /*ae240*/  LOP3.LUT R6, R6, 0xfffffffe, RZ, 0xc0, !PT ;  /* 0xfffffffe06067812 */ /* 0x000fe400078ec0ff */
[C---:B------:R-:W-:Y:S01]  /*ae250*/  LOP3.LUT P3, RZ, R29.reuse, 0x8000, RZ, 0xc0, !PT ;  /* 0x000080001dff7812 */ /* 0x040fe2000786c0ff */
[----:B------:R-:W0:Y:S01]  /*ae260*/  LDCU UR19, c[0x0][0x398] ;  /* 0x00007300ff1377ac */ /* 0x000e220008000800 */
[----:B------:R-:W-:Y:S02]  /*ae270*/  @P2 LOP3.LUT R6, R6, 0x1, RZ, 0xfc, !PT ;  /* 0x0000000106062812 */ /* 0x000fe400078efcff */
[----:B------:R-:W-:-:S04]  /*ae280*/  LOP3.LUT P2, RZ, R29, 0x4000, RZ, 0xc0, !PT ;  /* 0x000040001dff7812 */ /* 0x000fc8000784c0ff */
[----:B-1----:R-:W-:Y:S02]  /*ae290*/  ISETP.LT.AND P2, PT, R3, UR15, !P2 ;  /* 0x0000000f03007c0c */ /* 0x002fe4000d741270 */
[----:B------:R-:W-:Y:S02]  /*ae2a0*/  @P1 LOP3.LUT R13, R13, 0x40000000, RZ, 0xfc, !PT ;  /* 0x400000000d0d1812 */ /* 0x000fe400078efcff */
[----:B---3--:R-:W-:Y:S02]  /*ae2b0*/  ISETP.LT.AND P3, PT, R3, UR11, !P3 ;  /* 0x0000000b03007c0c */ /* 0x008fe4000df61270 */
[C---:B------:R-:W-:Y:S02]  /*ae2c0*/  LOP3.LUT P4, RZ, R29.reuse, 0x10000, RZ, 0xc0, !PT ;  /* 0x000100001dff7812 */ /* 0x040fe4000788c0ff */
[----:B------:R-:W-:Y:S02]  /*ae2d0*/  LOP3.LUT P5, RZ, R29, 0x20000, RZ, 0xc0, !PT ;  /* 0x000200001dff7812 */ /* 0x000fe400078ac0ff */
[----:B------:R-:W-:Y:S01]  /*ae2e0*/  LOP3.LUT R13, R13, 0xdfffffff, RZ, 0xc0, !PT ;  /* 0xdfffffff0d0d7812 */ /* 0x000fe200078ec0ff */
[----:B------:R-:W1:Y:S01]  /*ae2f0*/  LDCU UR15, c[0x0][0x398] ;  /* 0x00007300ff0f77ac */ /* 0x000e620008000800 */
[----:B--2---:R-:W-:Y:S01]  /*ae300*/  ISETP.LT.AND P4, PT, R3, UR23, !P4 ;  /* 0x0000001703007c0c */ /* 0x004fe2000e781270 */
[----:B------:R-:W2:Y:S01]  /*ae310*/  LDCU UR11, c[0x0][0x398] ;  /* 0x00007300ff0b77ac */ /* 0x000ea20008000800 */
[----:B------:R-:W-:-:S02]  /*ae320*/  LOP3.LUT P6, RZ, R29, 0x40000, RZ, 0xc0, !PT ;  /* 0x000400001dff7812 */ /* 0x000fc400078cc0ff */
[----:B0-----:R-:W-:Y:S01]  /*ae330*/  ISETP.LT.AND P5, PT, R3, UR19, !P5 ;  /* 0x0000001303007c0c */ /* 0x001fe2000efa1270 */
[----:B------:R-:W0:Y:S01]  /*ae340*/  LDCU UR23, c[0x0][0x398] ;  /* 0x00007300ff1777ac */ /* 0x000e220008000800 */
[----:B------:R-:W-:Y:S01]  /*ae350*/  @P2 LOP3.LUT R13, R13, 0x20000000, RZ, 0xfc, !PT ;  /* 0x200000000d0d2812 */ /* 0x000fe200078efcff */
[----:B------:R-:W3:Y:S03]  /*ae360*/  LDCU UR19, c[0x0][0x398] ;  /* 0x00007300ff1377ac */ /* 0x000ee60008000800 */
[----:B------:R-:W-:-:S04]  /*ae370*/  LOP3.LUT R13, R13, 0xefffffff, RZ, 0xc0, !PT ;  /* 0xefffffff0d0d7812 */ /* 0x000fc800078ec0ff */
[----:B------:R-:W-:-:S04]  /*ae380*/  @P3 LOP3.LUT R13, R13, 0x10000000, RZ, 0xfc, !PT ;  /* 0x100000000d0d3812 */ /* 0x000fc800078efcff */
[----:B------:R-:W-:-:S04]  /*ae390*/  LOP3.LUT R13, R13, 0xf7ffffff, RZ, 0xc0, !PT ;  /* 0xf7ffffff0d0d7812 */ /* 0x000fc800078ec0ff */
[----:B------:R-:W-:-:S04]  /*ae3a0*/  @P4 LOP3.LUT R13, R13, 0x8000000, RZ, 0xfc, !PT ;  /* 0x080000000d0d4812 */ /* 0x000fc800078efcff */
[----:B------:R-:W-:Y:S02]  /*ae3b0*/  LOP3.LUT R13, R13, 0xfbffffff, RZ, 0xc0, !PT ;  /* 0xfbffffff0d0d7812 */ /* 0x000fe400078ec0ff */
[----:B------:R-:W-:Y:S02]  /*ae3c0*/  LOP3.LUT P4, RZ, R2, 0x1000000, RZ, 0xc0, !PT ;  /* 0x0100000002ff7812 */ /* 0x000fe4000788c0ff */
[----:B------:R-:W-:Y:S02]  /*ae3d0*/  @P5 LOP3.LUT R13, R13, 0x4000000, RZ, 0xfc, !PT ;  /* 0x040000000d0d5812 */ /* 0x000fe400078efcff */
[C---:B-1----:R-:W-:Y:S02]  /*ae3e0*/  ISETP.LT.AND P5, PT, R3.reuse, UR15, !P6 ;  /* 0x0000000f03007c0c */ /* 0x042fe4000f7a1270 */
[----:B--2---:R-:W-:Y:S01]  /*ae3f0*/  ISETP.LT.AND P4, PT, R3, UR11, !P4 ;  /* 0x0000000b03007c0c */ /* 0x004fe2000e781270 */
[----:B------:R-:W1:Y:S01]  /*ae400*/  LDCU UR15, c[0x0][0x398] ;  /* 0x00007300ff0f77ac */ /* 0x000e620008000800 */
[----:B------:R-:W2:Y:S01]  /*ae410*/  LDCU UR11, c[0x0][0x398] ;  /* 0x00007300ff0b77ac */ /* 0x000ea20008000800 */
[----:B------:R-:W-:-:S02]  /*ae420*/  LOP3.LUT R13, R13, 0xfdffffff, RZ, 0xc0, !PT ;  /* 0xfdffffff0d0d7812 */ /* 0x000fc400078ec0ff */
[C---:B------:R-:W-:Y:S02]  /*ae430*/  LOP3.LUT P3, RZ, R2.reuse, 0x2000000, RZ, 0xc0, !PT ;  /* 0x0200000002ff7812 */ /* 0x040fe4000786c0ff */
[----:B------:R-:W-:-:S04]  /*ae440*/  LOP3.LUT P2, RZ, R2, 0x4000000, RZ, 0xc0, !PT ;  /* 0x0400000002ff7812 */ /* 0x000fc8000784c0ff */
[----:B------:R-:W-:Y:S02]  /*ae450*/  @P5 LOP3.LUT R13, R13, 0x2000000, RZ, 0xfc, !PT ;  /* 0x020000000d0d5812 */ /* 0x000fe400078efcff */
[C---:B------:R-:W-:Y:S02]  /*ae460*/  LOP3.LUT P1, RZ, R2.reuse, 0x8000000, RZ, 0xc0, !PT ;  /* 0x0800000002ff7812 */ /* 0x040fe4000782c0ff */
[----:B------:R-:W-:Y:S02]  /*ae470*/  LOP3.LUT R13, R13, 0xfeffffff, RZ, 0xc0, !PT ;  /* 0xfeffffff0d0d7812 */ /* 0x000fe400078ec0ff */
[----:B------:R-:W-:Y:S02]  /*ae480*/  LOP3.LUT P0, RZ, R2, 0x10000000, RZ, 0xc0, !PT ;  /* 0x1000000002ff7812 */ /* 0x000fe4000780c0ff */
[----:B------:R-:W-:Y:S02]  /*ae490*/  @P4 LOP3.LUT R13, R13, 0x1000000, RZ, 0xfc, !PT ;  /* 0x010000000d0d4812 */ /* 0x000fe400078efcff */
[----:B0-----:R-:W-:-:S02]  /*ae4a0*/  ISETP.LT.AND P4, PT, R3, UR23, !P3 ;  /* 0x0000001703007c0c */ /* 0x001fc4000df81270 */
[C---:B---3--:R-:W-:Y:S02]  /*ae4b0*/  ISETP.LT.AND P3, PT, R3.reuse, UR19, !P2 ;  /* 0x0000001303007c0c */ /* 0x048fe4000d761270 */
[C---:B-1----:R-:W-:Y:S02]  /*ae4c0*/  ISETP.LT.AND P2, PT, R3.reuse, UR15, !P1 ;  /* 0x0000000f03007c0c */ /* 0x042fe4000cf41270 */
[----:B--2---:R-:W-:Y:S02]  /*ae4d0*/  ISETP.LT.AND P1, PT, R3, UR11, !P0 ;  /* 0x0000000b03007c0c */ /* 0x004fe4000c721270 */
[----:B------:R-:W-:Y:S02]  /*ae4e0*/  LOP3.LUT P0, RZ, R0, 0x10000, RZ, 0xc0, !PT ;  /* 0x0001000000ff7812 */ /* 0x000fe4000780c0ff */
[----:B------:R-:W-:Y:S02]  /*ae4f0*/  LOP3.LUT R29, R29, 0xfffffffe, RZ, 0xc0, !PT ;  /* 0xfffffffe1d1d7812 */ /* 0x000fe400078ec0ff */
[----:B------:R-:W-:Y:S01]  /*ae500*/  LOP3.LUT R13, R13, 0xff7fffff, RZ, 0xc0, !PT ;  /* 0xff7fffff0d0d7812 */ /* 0x000fe200078ec0ff */
[----:B------:R-:W0:Y:S01]  /*ae510*/  LDCU UR23, c[0x0][0x398] ;  /* 0x00007300ff1777ac */ /* 0x000e220008000800 */
[----:B------:R-:W1:Y:S01]  /*ae520*/  LDCU UR19, c[0x0][0x398] ;  /* 0x00007300ff1377ac */ /* 0x000e620008000800 */
[----:B------:R-:W2:Y:S01]  /*ae530*/  LDCU UR15, c[0x0][0x398] ;  /* 0x00007300ff0f77ac */ /* 0x000ea20008000800 */
[----:B------:R-:W3:Y:S05]  /*ae540*/  LDCU UR11, c[0x0][0x398] ;  /* 0x00007300ff0b77ac */ /* 0x000eea0008000800 */
        /* <DEDUP_REMOVED lines=50> */
[----:B------:R-:W-:-:S04]  /*ae870*/  @P4 LOP3.LUT R13, R13, 0x800000, RZ, 0xfc, !PT ;  /* 0x008000000d0d4812 */ /* 0x000fc800078efcff */
[----:B------:R-:W-:-:S05]  /*ae880*/  LOP3.LUT R13, R13, 0xffbfffff, RZ, 0xc0, !PT ;  /* 0xffbfffff0d0d7812 */ /* 0x000fca00078ec0ff */
        /* <DEDUP_REMOVED lines=31> */
[----:B------:R-:W-:-:S11]  /*aea80*/  LOP3.LUT R13, R13, 0xffff7fff, RZ, 0xc0, !PT ;  /* 0xffff7fff0d0d7812 */ /* 0x000fd600078ec0ff */
[----:B------:R-:W-:Y:S02]  /*aea90*/  @P0 LOP3.LUT R13, R13, 0x8000, RZ, 0xfc, !PT ;  /* 0x000080000d0d0812 */ /* 0x000fe400078efcff */
[----:B------:R-:W-:-:S04]  /*aeaa0*/  LOP3.LUT P0, RZ, R29, 0x100, RZ, 0xc0, !PT ;  /* 0x000001001dff7812 */ /* 0x000fc8000780c0ff */
[----:B-1----:R-:W-:Y:S02]  /*aeab0*/  ISETP.LT.AND P0, PT, R3, UR19, !P0 ;  /* 0x0000001303007c0c */ /* 0x002fe4000c701270 */
[----:B------:R-:W-:-:S11]  /*aeac0*/  LOP3.LUT R13, R13, 0xffffbfff, RZ, 0xc0, !PT ;  /* 0xffffbfff0d0d7812 */ /* 0x000fd600078ec0ff */
[----:B------:R-:W-:Y:S02]  /*aead0*/  @P0 LOP3.LUT R13, R13, 0x4000, RZ, 0xfc, !PT ;  /* 0x000040000d0d0812 */ /* 0x000fe400078efcff */
[----:B------:R-:W-:-:S04]  /*aeae0*/  LOP3.LUT P0, RZ, R29, 0x80, RZ, 0xc0, !PT ;  /* 0x000000801dff7812 */ /* 0x000fc8000780c0ff */
[----:B--2---:R-:W-:Y:S02]  /*aeaf0*/  ISETP.LT.AND P0, PT, R3, UR15, !P0 ;  /* 0x0000000f03007c0c */ /* 0x004fe4000c701270 */
[----:B------:R-:W-:-:S11]  /*aeb00*/  LOP3.LUT R13, R13, 0xffffdfff, RZ, 0xc0, !PT ;  /* 0xffffdfff0d0d7812 */ /* 0x000fd600078ec0ff */
[----:B------:R-:W-:Y:S02]  /*aeb10*/  @P0 LOP3.LUT R13, R13, 0x2000, RZ, 0xfc, !PT ;  /* 0x000020000d0d0812 */ /* 0x000fe400078efcff */
[----:B------:R-:W-:-:S04]  /*aeb20*/  LOP3.LUT P0, RZ, R29, 0x40, RZ, 0xc0, !PT ;  /* 0x000000401dff7812 */ /* 0x000fc8000780c0ff */
[----:B---3--:R-:W-:Y:S02]  /*aeb30*/  ISETP.LT.AND P0, PT, R3, UR11, !P0 ;  /* 0x0000000b03007c0c */ /* 0x008fe4000c701270 */
        /* <DEDUP_REMOVED lines=36> */
[----:B------:R-:W-:Y:S01]  /*aed80*/  LOP3.LUT R13, R13, 0xfffffff7, RZ, 0xc0, !PT ;  /* 0xfffffff70d0d7812 */ /* 0x000fe200078ec0ff */
[----:B------:R0:W-:Y:S04]  /*aed90*/  STL [R1+0x2e28], R12 ;  /* 0x002e280c01007387 */ /* 0x0001e80000100800 */
[----:B------:R-:W-:Y:S04]  /*aeda0*/  STL [R1+0x2e2c], R5 ;  /* 0x002e2c0501007387 */ /* 0x000fe80000100800 */
[----:B------:R-:W-:Y:S04]  /*aedb0*/  STL [R1+0x2e30], R15 ;  /* 0x002e300f01007387 */ /* 0x000fe80000100800 */
[----:B------:R-:W-:Y:S04]  /*aedc0*/  STL [R1+0x2e34], R19 ;  /* 0x002e341301007387 */ /* 0x000fe80000100800 */
[----:B------:R-:W-:Y:S04]  /*aedd0*/  STL [R1+0x2e38], R17 ;  /* 0x002e381101007387 */ /* 0x000fe80000100800 */
[----:B------:R-:W2:Y:S04]  /*aede0*/  LDL.LU R20, [R1+0x1220] ;  /* 0x0012200001147983 */ /* 0x000ea80000300800 */
[----:B------:R-:W3:Y:S04]  /*aedf0*/  LDL.LU R4, [R1+0x121c] ;  /* 0x00121c0001047983 */ /* 0x000ee80000300800 */
[----:B0-----:R-:W3:Y:S01]  /*aee00*/  LDL.LU R12, [R1+0xbc] ;  /* 0x0000bc00010c7983 */ /* 0x001ee20000300800 */
[----:B------:R-:W-:-:S02]  /*aee10*/  @P0 LOP3.LUT R13, R13, 0x8, RZ, 0xfc, !PT ;  /* 0x000000080d0d0812 */ /* 0x000fc400078efcff */
[----:B------:R-:W-:Y:S01]  /*aee20*/  LOP3.LUT P0, RZ, R7, 0x10000000, RZ, 0xc0, !PT ;  /* 0x1000000007ff7812 */ /* 0x000fe2000780c0ff */
[----:B------:R-:W3:Y:S04]  /*aee30*/  LDL.LU R26, [R1+0xc4] ;  /* 0x0000c400011a7983 */ /* 0x000ee80000300800 */
[----:B------:R-:W3:Y:S01]  /*aee40*/  LDL.LU R14, [R1+0xdc] ;  /* 0x0000dc00010e7983 */ /* 0x000ee20000300800 */
[----:B------:R-:W-:Y:S02]  /*aee50*/  LOP3.LUT R13, R13, 0xfffffffb, RZ, 0xc0, !PT ;  /* 0xfffffffb0d0d7812 */ /* 0x000fe400078ec0ff */
[----:B------:R-:W-:Y:S01]  /*aee60*/  ISETP.LT.AND P0, PT, R3, UR44, !P0 ;  /* 0x0000002c03007c0c */ /* 0x000fe2000c701270 */
[----:B------:R-:W3:Y:S04]  /*aee70*/  LDL.LU R25, [R1+0xe0] ;  /* 0x0000e00001197983 */ /* 0x000ee80000300800 */
[----:B------:R-:W3:Y:S04]  /*aee80*/  LDL.LU R18, [R1+0xd8] ;  /* 0x0000d80001127983 */ /* 0x000ee80000300800 */
[----:B------:R-:W3:Y:S04]  /*aee90*/  LDL.LU R9, [R1+0xd4] ;  /* 0x0000d40001097983 */ /* 0x000ee80000300800 */
[----:B------:R-:W3:Y:S04]  /*aeea0*/  LDL.LU R10, [R1+0x80] ;  /* 0x00008000010a7983 */ /* 0x000ee80000300800 */
[----:B------:R-:W3:Y:S04]  /*aeeb0*/  LDL.LU R11, [R1+0xa0] ;  /* 0x0000a000010b7983 */ /* 0x000ee80000300800 */
[----:B------:R-:W3:Y:S04]  /*aeec0*/  LDL.LU R16, [R1+0xcc] ;  /* 0x0000cc0001107983 */ /* 0x000ee80000300800 */
[----:B------:R-:W3:Y:S01]  /*aeed0*/  LDL.LU R22, [R1+0x104] ;  /* 0x0001040001167983 */ /* 0x000ee20000300800 */
[----:B------:R-:W-:-:S02]  /*aeee0*/  @P0 LOP3.LUT R13, R13, 0x4, RZ, 0xfc, !PT ;  /* 0x000000040d0d0812 */ /* 0x000fc400078efcff */
[----:B------:R-:W-:-:S04]  /*aeef0*/  LOP3.LUT P0, RZ, R7, 0x8000000, RZ, 0xc0, !PT ;  /* 0x0800000007ff7812 */ /* 0x000fc8000780c0ff */
[----:B------:R-:W-:Y:S02]  /*aef00*/  ISETP.LT.AND P0, PT, R3, UR48, !P0 ;  /* 0x0000003003007c0c */ /* 0x000fe4000c701270 */
[----:B------:R-:W-:-:S11]  /*aef10*/  LOP3.LUT R13, R13, 0xfffffffd, RZ, 0xc0, !PT ;  /* 0xfffffffd0d0d7812 */ /* 0x000fd600078ec0ff */
[----:B------:R-:W-:Y:S02]  /*aef20*/  @P0 LOP3.LUT R13, R13, 0x2, RZ, 0xfc, !PT ;  /* 0x000000020d0d0812 */ /* 0x000fe400078efcff */
[----:B------:R-:W-:-:S04]  /*aef30*/  LOP3.LUT P0, RZ, R7, 0x4000000, RZ, 0xc0, !PT ;  /* 0x0400000007ff7812 */ /* 0x000fc8000780c0ff */
[----:B------:R-:W-:Y:S02]  /*aef40*/  ISETP.LT.AND P0, PT, R3, UR52, !P0 ;  /* 0x0000003403007c0c */ /* 0x000fe4000c701270 */
[----:B------:R-:W-:Y:S01]  /*aef50*/  LOP3.LUT R13, R13, 0xfffffffe, RZ, 0xc0, !PT ;  /* 0xfffffffe0d0d7812 */ /* 0x000fe200078ec0ff */
[----:B------:R-:W-:Y:S04]  /*aef60*/  STL [R1+0x2e3c], R6 ;  /* 0x002e3c0601007387 */ /* 0x000fe80000100800 */
[----:B------:R0:W-:Y:S04]  /*aef70*/  STL [R1+0x4], R7 ;  /* 0x0000040701007387 */ /* 0x0001e80000100800 */
[----:B------:R-:W-:Y:S04]  /*aef80*/  STL [R1+0x2e40], R2 ;  /* 0x002e400201007387 */ /* 0x000fe80000100800 */
[----:B------:R1:W-:Y:S01]  /*aef90*/  STL [R1+0x2e44], R0 ;  /* 0x002e440001007387 */ /* 0x0003e20000100800 */
[----:B------:R-:W-:-:S02]  /*aefa0*/  @P0 LOP3.LUT R13, R13, 0x1, RZ, 0xfc, !PT ;  /* 0x000000010d0d0812 */ /* 0x000fc400078efcff */
[----:B------:R-:W-:-:S03]  /*aefb0*/  LOP3.LUT P0, RZ, R7, 0x2000000, RZ, 0xc0, !PT ;  /* 0x0200000007ff7812 */ /* 0x000fc6000780c0ff */
[----:B------:R-:W-:Y:S04]  /*aefc0*/  STL [R1+0x2e48], R13 ;  /* 0x002e480d01007387 */ /* 0x000fe80000100800 */
[----:B------:R-:W3:Y:S04]  /*aefd0*/  LDL.LU R21, [R1+0x10c] ;  /* 0x00010c0001157983 */ /* 0x000ee80000300800 */
[----:B------:R-:W3:Y:S04]  /*aefe0*/  LDL.LU R24, [R1+0x1448] ;  /* 0x0014480001187983 */ /* 0x000ee80000300800 */
[----:B------:R-:W3:Y:S04]  /*aeff0*/  LDL.LU R23, [R1+0x1458] ;  /* 0x0014580001177983 */ /* 0x000ee80000300800 */
[----:B0-----:R-:W3:Y:S01]  /*af000*/  LDL.LU R7, [R1+0x1218] ;  /* 0x0012180001077983 */ /* 0x001ee20000300800 */
[----:B------:R-:W-:-:S02]  /*af010*/  LOP3.LUT P1, RZ, R0, 0x40000, RZ, 0xc0, !PT ;  /* 0x0004000000ff7812 */ /* 0x000fc4000782c0ff */
[C---:B------:R-:W-:Y:S02]  /*af020*/  LOP3.LUT P2, RZ, R0.reuse, 0x80000, RZ, 0xc0, !PT ;  /* 0x0008000000ff7812 */ /* 0x040fe4000784c0ff */
[C---:B------:R-:W-:Y:S02]  /*af030*/  LOP3.LUT P3, RZ, R0.reuse, 0x100000, RZ, 0xc0, !PT ;  /* 0x0010000000ff7812 */ /* 0x040fe4000786c0ff */
[C---:B------:R-:W-:Y:S02]  /*af040*/  LOP3.LUT P4, RZ, R0.reuse, 0x200000, RZ, 0xc0, !PT ;  /* 0x0020000000ff7812 */ /* 0x040fe4000788c0ff */
[C---:B------:R-:W-:Y:S02]  /*af050*/  LOP3.LUT P5, RZ, R0.reuse, 0x400000, RZ, 0xc0, !PT ;  /* 0x0040000000ff7812 */ /* 0x040fe400078ac0ff */
[----:B------:R-:W-:Y:S02]  /*af060*/  LOP3.LUT P6, RZ, R0, 0x800000, RZ, 0xc0, !PT ;  /* 0x0080000000ff7812 */ /* 0x000fe400078cc0ff */
[----:B------:R-:W-:-:S02]  /*af070*/  ISETP.LT.AND P0, PT, R3, UR56, !P0 ;  /* 0x0000003803007c0c */ /* 0x000fc4000c701270 */
[C---:B------:R-:W-:Y:S02]  /*af080*/  ISETP.LT.AND P1, PT, R3.reuse, UR60, !P1 ;  /* 0x0000003c03007c0c */ /* 0x040fe4000cf21270 */
[C---:B------:R-:W-:Y:S02]  /*af090*/  ISETP.LT.AND P2, PT, R3.reuse, UR64, !P2 ;  /* 0x0000004003007c0c */ /* 0x040fe4000d741270 */
[C---:B------:R-:W-:Y:S02]  /*af0a0*/  ISETP.LT.AND P3, PT, R3.reuse, UR68, !P3 ;  /* 0x0000004403007c0c */ /* 0x040fe4000df61270 */
[C---:B------:R-:W-:Y:S02]  /*af0b0*/  ISETP.LT.AND P4, PT, R3.reuse, UR72, !P4 ;  /* 0x0000004803007c0c */ /* 0x040fe4000e781270 */
[C---:B------:R-:W-:Y:S02]  /*af0c0*/  ISETP.LT.AND P5, PT, R3.reuse, UR76, !P5 ;  /* 0x0000004c03007c0c */ /* 0x040fe4000efa1270 */
[----:B----4-:R-:W-:Y:S01]  /*af0d0*/  ISETP.LT.AND P6, PT, R3, UR4, !P6 ;  /* 0x0000000403007c0c */ /* 0x010fe2000f7c1270 */
[----:B------:R-:W4:Y:S01]  /*af0e0*/  LDL.LU R8, [R1+0x120c] ;  /* 0x00120c0001087983 */ /* 0x000f220000300800 */
[----:B--2---:R-:W-:-:S02]  /*af0f0*/  LOP3.LUT R20, R20, 0xffff, RZ, 0xc0, !PT ;  /* 0x0000ffff14147812 */ /* 0x004fc400078ec0ff */
[----:B---3--:R-:W-:Y:S02]  /*af100*/  LOP3.LUT R28, R4, 0xffff, RZ, 0xc0, !PT ;  /* 0x0000ffff041c7812 */ /* 0x008fe400078ec0ff */
[----:B------:R-:W-:Y:S02]  /*af110*/  SHF.R.U32.HI R4, RZ, 0x8, R20 ;  /* 0x00000008ff047819 */ /* 0x000fe40000011614 */
[----:B------:R-:W-:Y:S02]  /*af120*/  SHF.R.U32.HI R3, RZ, 0x8, R28 ;  /* 0x00000008ff037819 */ /* 0x000fe4000001161c */
[----:B------:R-:W-:Y:S02]  /*af130*/  LOP3.LUT R4, R4, 0xffff, RZ, 0xc0, !PT ;  /* 0x0000ffff04047812 */ /* 0x000fe400078ec0ff */
[----:B------:R-:W-:-:S04]  /*af140*/  LOP3.LUT R3, R3, 0xffff, RZ, 0xc0, !PT ;  /* 0x0000ffff03037812 */ /* 0x000fc800078ec0ff */
[----:B-1----:R-:W-:Y:S02]  /*af150*/  PRMT R0, R4, 0x3340, R3 ;  /* 0x0000334004007816 */ /* 0x002fe40000000003 */
[----:B------:R-:W-:-:S03]  /*af160*/  PRMT R4, R9, 0x3340, R1 ;  /* 0x0000334009047816 */ /* 0x000fc60000000001 */
[----:B------:R-:W-:Y:S04]  /*af170*/  STL [R1+0xe4], R0 ;  /* 0x0000e40001007387 */ /* 0x000fe80000100800 */
[----:B------:R-:W2:Y:S01]  /*af180*/  LDL.LU R9, [R1+0xfc] ;  /* 0x0000fc0001097983 */ /* 0x000ea20000300800 */
[----:B------:R-:W-:Y:S02]  /*af190*/  PRMT R27, R11, 0x3340, R10 ;  /* 0x000033400b1b7816 */ /* 0x000fe4000000000a */
[----:B------:R-:W-:Y:S01]  /*af1a0*/  PRMT R28, R20, 0x3340, R28 ;  /* 0x00003340141c7816 */ /* 0x000fe2000000001c */
[----:B------:R-:W3:Y:S01]  /*af1b0*/  LDL.LU R10, [R1+0x5c] ;  /* 0x00005c00010a7983 */ /* 0x000ee20000300800 */
[----:B------:R-:W-:Y:S02]  /*af1c0*/  PRMT R25, R25, 0x3340, R14 ;  /* 0x0000334019197816 */ /* 0x000fe4000000000e */
[----:B------:R-:W-:-:S02]  /*af1d0*/  PRMT R20, R18, 0x3340, R1 ;  /* 0x0000334012147816 */ /* 0x000fc40000000001 */
[----:B------:R-:W-:Y:S01]  /*af1e0*/  PRMT R3, R16, 0x3340, R1 ;  /* 0x0000334010037816 */ /* 0x000fe20000000001 */
[----:B------:R-:W3:Y:S04]  /*af1f0*/  LDL.LU R11, [R1+0x1210] ;  /* 0x00121000010b7983 */ /* 0x000ee80000300800 */
[----:B------:R-:W3:Y:S01]  /*af200*/  LDL.LU R16, [R1+0x108] ;  /* 0x0001080001107983 */ /* 0x000ee20000300800 */
[----:B------:R-:W-:Y:S02]  /*af210*/  PRMT R26, R26, 0x3340, R12 ;  /* 0x000033401a1a7816 */ /* 0x000fe4000000000c */
[----:B------:R-:W-:Y:S02]  /*af220*/  PRMT R2, R25, 0x5410, R20 ;  /* 0x0000541019027816 */ /* 0x000fe40000000014 */
[----:B------:R-:W-:-:S03]  /*af230*/  PRMT R4, R26, 0x5410, R4 ;  /* 0x000054101a047816 */ /* 0x000fc60000000004 */
[----:B------:R0:W-:Y:S04]  /*af240*/  STL [R1+0x114], R2 ;  /* 0x0001140201007387 */ /* 0x0001e80000100800 */
[----:B------:R1:W-:Y:S01]  /*af250*/  STL [R1+0x110], R4 ;  /* 0x0001100401007387 */ /* 0x0003e20000100800 */
[----:B0-----:R-:W-:Y:S02]  /*af260*/  PRMT R2, R27, 0x5410, R3 ;  /* 0x000054101b027816 */ /* 0x001fe40000000003 */
[----:B------:R-:W-:-:S05]  /*af270*/  LOP3.LUT R0, R7, 0xffff, RZ, 0xc0, !PT ;  /* 0x0000ffff07007812 */ /* 0x000fca00078ec0ff */
[----:B------:R0:W-:Y:S04]  /*af280*/  STL [R1+0x24], R0 ;  /* 0x0000240001007387 */ /* 0x0001e80000100800 */
[----:B------:R0:W-:Y:S04]  /*af290*/  STL [R1+0x10c], R2 ;  /* 0x00010c0201007387 */ /* 0x0001e80000100800 */
[----:B------:R-:W3:Y:S04]  /*af2a0*/  LDL.LU R7, [R1+0x1214] ;  /* 0x0012140001077983 */ /* 0x000ee80000300800 */
[----:B------:R-:W3:Y:S04]  /*af2b0*/  LDL.LU R27, [R1+0x143c] ;  /* 0x00143c00011b7983 */ /* 0x000ee80000300800 */
[----:B------:R-:W3:Y:S04]  /*af2c0*/  LDL.LU R26, [R1+0x1224] ;  /* 0x00122400011a7983 */ /* 0x000ee80000300800 */
[----:B-1----:R-:W3:Y:S01]  /*af2d0*/  LDL.LU R4, [R1+0x1290] ;  /* 0x0012900001047983 */ /* 0x002ee20000300800 */
[----:B------:R-:W-:-:S03]  /*af2e0*/  PRMT R3, R0, 0x3340, R1 ;  /* 0x0000334000037816 */ /* 0x000fc60000000001 */
[----:B------:R-:W3:Y:S04]  /*af2f0*/  LDL.LU R25, [R1+0x1208] ;  /* 0x0012080001197983 */ /* 0x000ee80000300800 */
[----:B------:R-:W3:Y:S04]  /*af300*/  LDL.LU R20, [R1+0x128c] ;  /* 0x00128c0001147983 */ /* 0x000ee80000300800 */
[----:B------:R-:W3:Y:S04]  /*af310*/  LDL.LU R13, [R1+0xea8] ;  /* 0x000ea800010d7983 */ /* 0x000ee80000300800 */
[----:B------:R-:W3:Y:S04]  /*af320*/  LDL.LU R29, [R1+0x1274] ;  /* 0x00127400011d7983 */ /* 0x000ee80000300800 */
[----:B0-----:R-:W3:Y:S01]  /*af330*/  LDL.LU R0, [R1+0x134c] ;  /* 0x00134c0001007983 */ /* 0x001ee20000300800 */
[----:B------:R-:W-:-:S03]  /*af340*/  PRMT R2, R28, 0x5410, R3 ;  /* 0x000054101c027816 */ /* 0x000fc60000000003 */
[----:B------:R-:W3:Y:S01]  /*af350*/  LDL.LU R17, [R1+0x1250] ;  /* 0x0012500001117983 */ /* 0x000ee20000300800 */
[----:B----4-:R-:W-:Y:S02]  /*af360*/  LOP3.LUT R6, R8, 0xffff, RZ, 0xc0, !PT ;  /* 0x0000ffff08067812 */ /* 0x010fe400078ec0ff */
[--C-:B------:R-:W-:Y:S01]  /*af370*/  PRMT R22, R22, 0x3340, R1.reuse ;  /* 0x0000334016167816 */ /* 0x100fe20000000001 */
[----:B------:R-:W4:Y:S04]  /*af380*/  LDL.LU R19, [R1+0x12bc] ;  /* 0x0012bc0001137983 */ /* 0x000f280000300800 */
[----:B------:R-:W4:Y:S04]  /*af390*/  LDL.LU R28, [R1+0x64] ;  /* 0x00006400011c7983 */ /* 0x000f280000300800 */
[----:B------:R-:W4:Y:S04]  /*af3a0*/  LDL.LU R15, [R1+0x1248] ;  /* 0x00124800010f7983 */ /* 0x000f280000300800 */
[----:B------:R-:W-:Y:S01]  /*af3b0*/  STL [R1+0x118], R2 ;  /* 0x0001180201007387 */ /* 0x000fe20000100800 */
[----:B------:R-:W-:-:S03]  /*af3c0*/  PRMT R3, R6, 0x3340, R1 ;  /* 0x0000334006037816 */ /* 0x000fc60000000001 */
[----:B------:R0:W-:Y:S04]  /*af3d0*/  STL [R1+0x2ea0], R6 ;  /* 0x002ea00601007387 */ /* 0x0001e80000100800 */
[----:B0-----:R-:W4:Y:S01]  /*af3e0*/  LDL.LU R6, [R1+0x142c] ;  /* 0x00142c0001067983 */ /* 0x001f220000300800 */
[----:B------:R-:W-:Y:S02]  /*af3f0*/  PRMT R21, R21, 0x3340, R1 ;  /* 0x0000334015157816 */ /* 0x000fe40000000001 */
[----:B--2---:R-:W-:Y:S02]  /*af400*/  PRMT R2, R9, 0x5410, R22 ;  /* 0x0000541009027816 */ /* 0x004fe40000000016 */
[----:B------:R-:W2:Y:S01]  /*af410*/  LDL.LU R22, [R1+0x60] ;  /* 0x0000600001167983 */ /* 0x000ea20000300800 */
[----:B---3--:R-:W-:-:S03]  /*af420*/  PRMT R3, R10, 0x5410, R3 ;  /* 0x000054100a037816 */ /* 0x008fc60000000003 */
[----:B------:R0:W-:Y:S04]  /*af430*/  STL [R1+0x11c], R2 ;  /* 0x00011c0201007387 */ /* 0x0001e80000100800 */
[----:B------:R-:W-:Y:S04]  /*af440*/  STL [R1+0x120c], R3 ;  /* 0x00120c0301007387 */ /* 0x000fe80000100800 */
[----:B------:R-:W3:Y:S04]  /*af450*/  LDL.LU R12, [R1+0xac] ;  /* 0x0000ac00010c7983 */ /* 0x000ee80000300800 */
[----:B------:R-:W3:Y:S01]  /*af460*/  LDL.LU R14, [R1+0x7c] ;  /* 0x00007c00010e7983 */ /* 0x000ee20000300800 */
[----:B0-----:R-:W-:-:S05]  /*af470*/  PRMT R2, R16, 0x5410, R21 ;  /* 0x0000541010027816 */ /* 0x001fca0000000015 */
[----:B------:R0:W-:Y:S04]  /*af480*/  STL [R1+0x1210], R2 ;  /* 0x0012100201007387 */ /* 0x0001e80000100800 */
[----:B------:R-:W3:Y:S04]  /*af490*/  LDL.LU R18, [R1+0x1280] ;  /* 0x0012800001127983 */ /* 0x000ee80000300800 */
[----:B------:R-:W3:Y:S04]  /*af4a0*/  LDL.LU R8, [R1+0x13c8] ;  /* 0x0013c80001087983 */ /* 0x000ee80000300800 */
[----:B------:R-:W3:Y:S04]  /*af4b0*/  LDL.LU R9, [R1+0x12a4] ;  /* 0x0012a40001097983 */ /* 0x000ee80000300800 */
[----:B------:R-:W3:Y:S01]  /*af4c0*/  LDL.LU R10, [R1+0x1318] ;  /* 0x00131800010a7983 */ /* 0x000ee20000300800 */
[----:B------:R-:W-:-:S03]  /*af4d0*/  LOP3.LUT R5, R11, 0xffff, RZ, 0xc0, !PT ;  /* 0x0000ffff0b057812 */ /* 0x000fc600078ec0ff */
[----:B------:R-:W3:Y:S04]  /*af4e0*/  LDL.LU R11, [R1+0x13d0] ;  /* 0x0013d000010b7983 */ /* 0x000ee80000300800 */
[----:B------:R-:W3:Y:S01]  /*af4f0*/  LDL.LU R16, [R1+0x12ac] ;  /* 0x0012ac0001107983 */ /* 0x000ee20000300800 */
[----:B0-----:R-:W-:-:S03]  /*af500*/  LOP3.LUT R2, R7, 0xffff, RZ, 0xc0, !PT ;  /* 0x0000ffff07027812 */ /* 0x001fc600078ec0ff */
[----:B------:R-:W3:Y:S01]  /*af510*/  LDL.LU R7, [R1+0x1324] ;  /* 0x0013240001077983 */ /* 0x000ee20000300800 */
[--C-:B------:R-:W-:Y:S02]  /*af520*/  PRMT R3, R5, 0x3340, R1.reuse ;  /* 0x0000334005037816 */ /* 0x100fe40000000001 */
[--C-:B------:R-:W-:Y:S02]  /*af530*/  PRMT R24, R24, 0x3340, R1.reuse ;  /* 0x0000334018187816 */ /* 0x100fe40000000001 */
[----:B------:R-:W-:Y:S02]  /*af540*/  PRMT R23, R23, 0x3340, R1 ;  /* 0x0000334017177816 */ /* 0x000fe40000000001 */
[----:B----4-:R-:W-:Y:S02]  /*af550*/  PRMT R6, R6, 0x5410, R24 ;  /* 0x0000541006067816 */ /* 0x010fe40000000018 */
[----:B--2---:R-:W-:Y:S02]  /*af560*/  PRMT R21, R22, 0x5410, R3 ;  /* 0x0000541016157816 */ /* 0x004fe40000000003 */
[----:B------:R-:W-:-:S03]  /*af570*/  PRMT R3, R2, 0x3340, R1 ;  /* 0x0000334002037816 */ /* 0x000fc60000000001 */
[----:B------:R0:W-:Y:S04]  /*af580*/  STL [R1+0x1214], R21 ;  /* 0x0012141501007387 */ /* 0x0001e80000100800 */
[----:B------:R1:W-:Y:S01]  /*af590*/  STL [R1+0x1218], R6 ;  /* 0x0012180601007387 */ /* 0x0003e20000100800 */
[----:B0-----:R-:W-:Y:S02]  /*af5a0*/  PRMT R21, R28, 0x5410, R3 ;  /* 0x000054101c157816 */ /* 0x001fe40000000003 */
[----:B------:R-:W-:Y:S02]  /*af5b0*/  PRMT R3, R27, 0x5410, R23 ;  /* 0x000054101b037816 */ /* 0x000fe40000000017 */
[----:B-1----:R-:W-:Y:S02]  /*af5c0*/  PRMT R6, R4, 0x5410, R26 ;  /* 0x0000541004067816 */ /* 0x002fe4000000001a */
[----:B------:R-:W-:Y:S01]  /*af5d0*/  PRMT R4, R20, 0x5410, R25 ;  /* 0x0000541014047816 */ /* 0x000fe20000000019 */
[----:B------:R-:W-:Y:S04]  /*af5e0*/  STL [R1+0x121c], R21 ;  /* 0x00121c1501007387 */ /* 0x000fe80000100800 */
[----:B------:R0:W-:Y:S01]  /*af5f0*/  STL [R1+0x1220], R3 ;  /* 0x0012200301007387 */ /* 0x0001e20000100800 */
[----:B------:R-:W-:-:S02]  /*af600*/  LOP3.LUT R25, R17, 0xffff, RZ, 0xc0, !PT ;  /* 0x0000ffff11197812 */ /* 0x000fc400078ec0ff */
[----:B------:R-:W-:Y:S01]  /*af610*/  LOP3.LUT R20, R19, 0xffff, RZ, 0xc0, !PT ;  /* 0x0000ffff13147812 */ /* 0x000fe200078ec0ff */
[----:B------:R-:W-:Y:S04]  /*af620*/  STL [R1+0xfdc], R6 ;  /* 0x000fdc0601007387 */ /* 0x000fe80000100800 */
[----:B------:R1:W-:Y:S01]  /*af630*/  STL [R1+0xfe4], R4 ;  /* 0x000fe40401007387 */ /* 0x0003e20000100800 */
[----:B0-----:R-:W-:Y:S02]  /*af640*/  PRMT R3, R29, 0x5410, R13 ;  /* 0x000054101d037816 */ /* 0x001fe4000000000d */
[----:B------:R-:W-:-:S03]  /*af650*/  LOP3.LUT R21, R0, 0xffff, RZ, 0xc0, !PT ;  /* 0x0000ffff00157812 */ /* 0x000fc600078ec0ff */
[----:B------:R0:W-:Y:S01]  /*af660*/  STL [R1+0x1208], R3 ;  /* 0x0012080301007387 */ /* 0x0001e20000100800 */
[----:B-1----:R-:W-:Y:S02]  /*af670*/  PRMT R4, R21, 0x3340, R20 ;  /* 0x0000334015047816 */ /* 0x002fe40000000014 */
[----:B------:R-:W-:Y:S02]  /*af680*/  LOP3.LUT R0, R15, 0xffff, RZ, 0xc0, !PT ;  /* 0x0000ffff0f007812 */ /* 0x000fe400078ec0ff */
[----:B------:R-:W-:Y:S02]  /*af690*/  SHF.R.U32.HI R21, RZ, 0x8, R21 ;  /* 0x00000008ff157819 */ /* 0x000fe40000011615 */
[----:B0-----:R-:W-:-:S04]  /*af6a0*/  PRMT R3, R25, 0x3340, R1 ;  /* 0x0000334019037816 */ /* 0x001fc80000000001 */
[----:B------:R-:W-:Y:S02]  /*af6b0*/  PRMT R3, R4, 0x5410, R3 ;  /* 0x0000541004037816 */ /* 0x000fe40000000003 */
[----:B------:R-:W-:Y:S02]  /*af6c0*/  SHF.R.U32.HI R4, RZ, 0x8, R20 ;  /* 0x00000008ff047819 */ /* 0x000fe40000011614 */
[----:B------:R-:W-:Y:S01]  /*af6d0*/  LOP3.LUT R20, R21, 0xffff, RZ, 0xc0, !PT ;  /* 0x0000ffff15147812 */ /* 0x000fe200078ec0ff */
[----:B------:R0:W-:Y:S01]  /*af6e0*/  STL [R1+0x108], R3 ;  /* 0x0001080301007387 */ /* 0x0001e20000100800 */
[----:B------:R-:W-:-:S04]  /*af6f0*/  LOP3.LUT R4, R4, 0xffff, RZ, 0xc0, !PT ;  /* 0x0000ffff04047812 */ /* 0x000fc800078ec0ff */
[----:B------:R-:W-:Y:S02]  /*af700*/  PRMT R4, R20, 0x3340, R4 ;  /* 0x0000334014047816 */ /* 0x000fe40000000004 */
[----:B0-----:R-:W-:-:S04]  /*af710*/  PRMT R3, R0, 0x3340, R1 ;  /* 0x0000334000037816 */ /* 0x001fc80000000001 */
[----:B---3--:R-:W-:Y:S02]  /*af720*/  PRMT R6, R12, 0x5410, R3 ;  /* 0x000054100c067816 */ /* 0x008fe40000000003 */
[----:B------:R-:W-:Y:S02]  /*af730*/  PRMT R3, R18, 0x5410, R14 ;  /* 0x0000541012037816 */ /* 0x000fe4000000000e */
[----:B------:R-:W-:Y:S02]  /*af740*/  LOP3.LUT R21, R8, 0xffff, RZ, 0xc0, !PT ;  /* 0x0000ffff08157812 */ /* 0x000fe400078ec0ff */
[----:B------:R-:W-:Y:S02]  /*af750*/  LOP3.LUT R26, R9, 0xffff, RZ, 0xc0, !PT ;  /* 0x0000ffff091a7812 */ /* 0x000fe400078ec0ff */
[----:B------:R-:W-:Y:S01]  /*af760*/  LOP3.LUT R20, R10, 0xffff, RZ, 0xc0, !PT ;  /* 0x0000ffff0a147812 */ /* 0x000fe200078ec0ff */
[----:B------:R-:W-:Y:S04]  /*af770*/  STL [R1+0x1224], R6 ;  /* 0x0012240601007387 */ /* 0x000fe80000100800 */
[----:B------:R0:W-:Y:S04]  /*af780*/  STL [R1+0x80], R4 ;  /* 0x0000800401007387 */ /* 0x0001e80000100800 */
[----:B------:R1:W-:Y:S04]  /*af790*/  STL [R1+0xfe0], R3 ;  /* 0x000fe00301007387 */ /* 0x0003e80000100800 */
[----:B------:R-:W2:Y:S04]  /*af7a0*/  LDL.LU R13, [R1+0x1234] ;  /* 0x00123400010d7983 */ /* 0x000ea80000300800 */
[----:B------:R-:W2:Y:S04]  /*af7b0*/  LDL.LU R29, [R1+0x12a0] ;  /* 0x0012a000011d7983 */ /* 0x000ea80000300800 */
[----:B------:R-:W3:Y:S01]  /*af7c0*/  LDL.LU R17, [R1+0x1390] ;  /* 0x0013900001117983 */ /* 0x000ee20000300800 */
[----:B------:R-:W-:-:S02]  /*af7d0*/  LOP3.LUT R24, R11, 0xffff, RZ, 0xc0, !PT ;  /* 0x0000ffff0b187812 */ /* 0x000fc400078ec0ff */
[----:B------:R-:W-:Y:S02]  /*af7e0*/  LOP3.LUT R22, R16, 0xffff, RZ, 0xc0, !PT ;  /* 0x0000ffff10167812 */ /* 0x000fe400078ec0ff */
[----:B------:R-:W-:Y:S01]  /*af7f0*/  LOP3.LUT R23, R7, 0xffff, RZ, 0xc0, !PT ;  /* 0x0000ffff07177812 */ /* 0x000fe200078ec0ff */
[----:B------:R-:W4:Y:S04]  /*af800*/  LDL.LU R19, [R1+0x1278] ;  /* 0x0012780001137983 */ /* 0x000f280000300800 */
[----:B------:R-:W4:Y:S01]  /*af810*/  LDL.LU R8, [R1+0x12e8] ;  /* 0x0012e80001087983 */ /* 0x000f220000300800 */
[----:B0-----:R-:W-:Y:S02]  /*af820*/  PRMT R4, R21, 0x3340, R20 ;  /* 0x0000334015047816 */ /* 0x001fe40000000014 */
[----:B-1----:R-:W-:-:S04]  /*af830*/  PRMT R3, R26, 0x3340, R1 ;  /* 0x000033401a037816 */ /* 0x002fc80000000001 */
[----:B------:R-:W-:Y:S02]  /*af840*/  PRMT R7, R4, 0x5410, R3 ;  /* 0x0000541004077816 */ /* 0x000fe40000000003 */
[----:B------:R-:W-:Y:S02]  /*af850*/  PRMT R3, R22, 0x3340, R1 ;  /* 0x0000334016037816 */ /* 0x000fe40000000001 */
[----:B------:R-:W-:-:S04]  /*af860*/  PRMT R4, R24, 0x3340, R23 ;  /* 0x0000334018047816 */ /* 0x000fc80000000017 */
[----:B------:R-:W-:Y:S02]  /*af870*/  PRMT R16, R4, 0x5410, R3 ;  /* 0x0000541004107816 */ /* 0x000fe40000000003 */
[----:B------:R-:W-:-:S04]  /*af880*/  SHF.R.U32.HI R3, RZ, 0x8, R25 ;  /* 0x00000008ff037819 */ /* 0x000fc80000011619 */
[----:B------:R-:W-:Y:S01]  /*af890*/  LOP3.LUT R3, R3, 0xffff, RZ, 0xc0, !PT ;  /* 0x0000ffff03037812 */ /* 0x000fe200078ec0ff */
[----:B------:R-:W-:Y:S04]  /*af8a0*/  STL [R1+0x2e4c], R7 ;  /* 0x002e4c0701007387 */ /* 0x000fe80000100800 */
[----:B------:R-:W-:Y:S04]  /*af8b0*/  STL [R1+0x2e50], R16 ;  /* 0x002e501001007387 */ /* 0x000fe80000100800 */
[----:B------:R-:W4:Y:S01]  /*af8c0*/  LDL.LU R15, [R1+0x1238] ;  /* 0x00123800010f7983 */ /* 0x000f220000300800 */
[----:B------:R-:W-:-:S03]  /*af8d0*/  PRMT R3, R3, 0x3340, R1 ;  /* 0x0000334003037816 */ /* 0x000fc60000000001 */
[----:B------:R-:W4:Y:S04]  /*af8e0*/  LDL.LU R12, [R1+0x12a8] ;  /* 0x0012a800010c7983 */ /* 0x000f280000300800 */
[----:B------:R0:W-:Y:S04]  /*af8f0*/  STL [R1+0x64], R3 ;  /* 0x0000640301007387 */ /* 0x0001e80000100800 */
[----:B------:R-:W4:Y:S04]  /*af900*/  LDL.LU R18, [R1+0x1230] ;  /* 0x0012300001127983 */ /* 0x000f280000300800 */
[----:B------:R-:W4:Y:S01]  /*af910*/  LDL.LU R11, [R1+0x129c] ;  /* 0x00129c00010b7983 */ /* 0x000f220000300800 */
[----:B------:R-:W-:-:S02]  /*af920*/  SHF.R.U32.HI R21, RZ, 0x8, R21 ;  /* 0x00000008ff157819 */ /* 0x000fc40000011615 */
[----:B------:R-:W-:Y:S02]  /*af930*/  SHF.R.U32.HI R4, RZ, 0x8, R20 ;  /* 0x00000008ff047819 */ /* 0x000fe40000011614 */
[----:B------:R-:W-:Y:S02]  /*af940*/  LOP3.LUT R20, R21, 0xffff, RZ, 0xc0, !PT ;  /* 0x0000ffff15147812 */ /* 0x000fe400078ec0ff */
[----:B------:R-:W-:Y:S02]  /*af950*/  LOP3.LUT R4, R4, 0xffff, RZ, 0xc0, !PT ;  /* 0x0000ffff04047812 */ /* 0x000fe400078ec0ff */
[----:B0-----:R-:W-:Y:S02]  /*af960*/  SHF.R.U32.HI R3, RZ, 0x8, R23 ;  /* 0x00000008ff037819 */ /* 0x001fe40000011617 */
[----:B------:R-:W-:Y:S02]  /*af970*/  PRMT R9, R20, 0x3340, R4 ;  /* 0x0000334014097816 */ /* 0x000fe40000000004 */
[----:B------:R-:W-:-:S02]  /*af980*/  SHF.R.U32.HI R4, RZ, 0x8, R24 ;  /* 0x00000008ff047819 */ /* 0x000fc40000011618 */
[----:B------:R-:W-:Y:S02]  /*af990*/  SHF.R.U32.HI R20, RZ, 0x8, R22 ;  /* 0x00000008ff147819 */ /* 0x000fe40000011616 */
[----:B------:R-:W-:Y:S02]  /*af9a0*/  LOP3.LUT R3, R3, 0xffff, RZ, 0xc0, !PT ;  /* 0x0000ffff03037812 */ /* 0x000fe400078ec0ff */
[----:B------:R-:W-:Y:S02]  /*af9b0*/  LOP3.LUT R4, R4, 0xffff, RZ, 0xc0, !PT ;  /* 0x0000ffff04047812 */ /* 0x000fe400078ec0ff */
[----:B------:R-:W-:Y:S02]  /*af9c0*/  LOP3.LUT R20, R20, 0xffff, RZ, 0xc0, !PT ;  /* 0x0000ffff14147812 */ /* 0x000fe400078ec0ff */
[----:B------:R-:W-:Y:S02]  /*af9d0*/  PRMT R14, R4, 0x3340, R3 ;  /* 0x00003340040e7816 */ /* 0x000fe40000000003 */
[----:B------:R-:W-:Y:S01]  /*af9e0*/  PRMT R3, R20, 0x3340, R1 ;  /* 0x0000334014037816 */ /* 0x000fe20000000001 */
[----:B------:R-:W-:Y:S04]  /*af9f0*/  STL [R1+0x2e98], R9 ;  /* 0x002e980901007387 */ /* 0x000fe80000100800 */
[----:B------:R-:W-:Y:S04]  /*afa00*/  STL [R1+0x2e9c], R14 ;  /* 0x002e9c0e01007387 */ /* 0x000fe80000100800 */
[----:B------:R-:W4:Y:S04]  /*afa10*/  LDL.LU R16, [R1+0x1228] ;  /* 0x0012280001107983 */ /* 0x000f280000300800 */
[----:B------:R-:W4:Y:S04]  /*afa20*/  LDL.LU R7, [R1+0x1284] ;  /* 0x0012840001077983 */ /* 0x000f280000300800 */
[----:B------:R2:W-:Y:S04]  /*afa30*/  STL [R1+0x60], R3 ;  /* 0x0000600301007387 */ /* 0x0005e80000100800 */
[----:B------:R-:W4:Y:S04]  /*afa40*/  LDL.LU R6, [R1+0x13b4] ;  /* 0x0013b40001067983 */ /* 0x000f280000300800 */
[----:B------:R-:W4:Y:S04]  /*afa50*/  LDL.LU R28, [R1+0x1294] ;  /* 0x00129400011c7983 */ /* 0x000f280000300800 */
[----:B------:R-:W4:Y:S01]  /*afa60*/  LDL.LU R10, [R1+0x1304] ;  /* 0x00130400010a7983 */ /* 0x000f220000300800 */
[----:B--2---:R-:W-:-:S02]  /*afa70*/  PRMT R3, R29, 0x5410, R13 ;  /* 0x000054101d037816 */ /* 0x004fc4000000000d */
[----:B---3--:R-:W-:Y:S02]  /*afa80*/  LOP3.LUT R21, R17, 0xffff, RZ, 0xc0, !PT ;  /* 0x0000ffff11157812 */ /* 0x008fe400078ec0ff */
[----:B----4-:R-:W-:Y:S02]  /*afa90*/  LOP3.LUT R23, R19, 0xffff, RZ, 0xc0, !PT ;  /* 0x0000ffff13177812 */ /* 0x010fe400078ec0ff */
[----:B------:R-:W-:Y:S01]  /*afaa0*/  LOP3.LUT R20, R8, 0xffff, RZ, 0xc0, !PT ;  /* 0x0000ffff08147812 */ /* 0x000fe200078ec0ff */
[----:B------:R0:W-:Y:S04]  /*afab0*/  STL [R1+0xeac], R3 ;  /* 0x000eac0301007387 */ /* 0x0001e80000100800 */
[----:B------:R-:W2:Y:S04]  /*afac0*/  LDL.LU R27, [R1+0x122c] ;  /* 0x00122c00011b7983 */ /* 0x000ea80000300800 */
[----:B------:R-:W2:Y:S01]  /*afad0*/  LDL.LU R13, [R1+0x1298] ;  /* 0x00129800010d7983 */ /* 0x000ea20000300800 */
[----:B------:R-:W-:-:S02]  /*afae0*/  PRMT R4, R21, 0x3340, R20 ;  /* 0x0000334015047816 */ /* 0x000fc40000000014 */
[----:B0-----:R-:W-:Y:S02]  /*afaf0*/  PRMT R3, R23, 0x3340, R1 ;  /* 0x0000334017037816 */ /* 0x001fe40000000001 */
[----:B------:R-:W-:Y:S02]  /*afb00*/  SHF.R.U32.HI R21, RZ, 0x8, R21 ;  /* 0x00000008ff157819 */ /* 0x000fe40000011615 */
[----:B------:R-:W-:Y:S02]  /*afb10*/  PRMT R8, R4, 0x5410, R3 ;  /* 0x0000541004087816 */ /* 0x000fe40000000003 */
[----:B------:R-:W-:Y:S02]  /*afb20*/  SHF.R.U32.HI R3, RZ, 0x8, R26 ;  /* 0x00000008ff037819 */ /* 0x000fe4000001161a */
[----:B------:R-:W-:Y:S02]  /*afb30*/  SHF.R.U32.HI R4, RZ, 0x8, R20 ;  /* 0x00000008ff047819 */ /* 0x000fe40000011614 */
[----:B------:R-:W-:-:S02]  /*afb40*/  LOP3.LUT R20, R21, 0xffff, RZ, 0xc0, !PT ;  /* 0x0000ffff15147812 */ /* 0x000fc400078ec0ff */
[----:B------:R-:W-:Y:S02]  /*afb50*/  LOP3.LUT R3, R3, 0xffff, RZ, 0xc0, !PT ;  /* 0x0000ffff03037812 */ /* 0x000fe400078ec0ff */
[----:B------:R-:W-:Y:S01]  /*afb60*/  LOP3.LUT R4, R4, 0xffff, RZ, 0xc0, !PT ;  /* 0x0000ffff04047812 */ /* 0x000fe200078ec0ff */
[----:B------:R0:W-:Y:S01]  /*afb70*/  STL [R1+0x2e54], R8 ;  /* 0x002e540801007387 */ /* 0x0001e20000100800 */
[----:B------:R-:W-:-:S05]  /*afb80*/  PRMT R3, R3, 0x3340, R1 ;  /* 0x0000334003037816 */ /* 0x000fca0000000001 */
[----:B------:R1:W-:Y:S01]  /*afb90*/  STL [R1+0x5c], R3 ;  /* 0x00005c0301007387 */ /* 0x0003e20000100800 */
[----:B0-----:R-:W-:Y:S02]  /*afba0*/  PRMT R8, R20, 0x3340, R4 ;  /* 0x0000334014087816 */ /* 0x001fe40000000004 */
[----:B------:R-:W-:-:S03]  /*afbb0*/  PRMT R4, R12, 0x5410, R15 ;  /* 0x000054100c047816 */ /* 0x000fc6000000000f */
[----:B------:R-:W-:Y:S04]  /*afbc0*/  STL [R1+0xcc], R8 ;  /* 0x0000cc0801007387 */ /* 0x000fe80000100800 */
[----:B------:R-:W3:Y:S01]  /*afbd0*/  LDL.LU R29, [R1+0x1a4] ;  /* 0x0001a400011d7983 */ /* 0x000ee20000300800 */
[----:B-1----:R-:W-:-:S03]  /*afbe0*/  PRMT R3, R11, 0x5410, R18 ;  /* 0x000054100b037816 */ /* 0x002fc60000000012 */
[----:B------:R-:W-:Y:S04]  /*afbf0*/  STL [R1+0xea8], R4 ;  /* 0x000ea80401007387 */ /* 0x000fe80000100800 */
[----:B------:R-:W3:Y:S04]  /*afc00*/  LDL.LU R17, [R1+0x1288] ;  /* 0x0012880001117983 */ /* 0x000ee80000300800 */
[----:B------:R0:W-:Y:S04]  /*afc10*/  STL [R1+0xfd8], R3 ;  /* 0x000fd80301007387 */ /* 0x0001e80000100800 */
[----:B------:R-:W4:Y:S04]  /*afc20*/  LDL.LU R19, [R1+0xc0] ;  /* 0x0000c00001137983 */ /* 0x000f280000300800 */
[----:B------:R-:W4:Y:S04]  /*afc30*/  LDL.LU R15, [R1+0x1270] ;  /* 0x00127000010f7983 */ /* 0x000f280000300800 */
[----:B------:R-:W4:Y:S04]  /*afc40*/  LDL.LU R12, [R1+0x13f8] ;  /* 0x0013f800010c7983 */ /* 0x000f280000300800 */
[----:B------:R-:W4:Y:S04]  /*afc50*/  LDL.LU R18, [R1+0x12c8] ;  /* 0x0012c80001127983 */ /* 0x000f280000300800 */
[----:B------:R-:W4:Y:S01]  /*afc60*/  LDL.LU R11, [R1+0x136c] ;  /* 0x00136c00010b7983 */ /* 0x000f220000300800 */
[----:B0-----:R-:W-:-:S02]  /*afc70*/  PRMT R3, R7, 0x5410, R16 ;  /* 0x0000541007037816 */ /* 0x001fc40000000010 */
[----:B------:R-:W-:Y:S02]  /*afc80*/  LOP3.LUT R22, R6, 0xffff, RZ, 0xc0, !PT ;  /* 0x0000ffff06167812 */ /* 0x000fe400078ec0ff */
[----:B------:R-:W-:Y:S02]  /*afc90*/  LOP3.LUT R20, R28, 0xffff, RZ, 0xc0, !PT ;  /* 0x0000ffff1c147812 */ /* 0x000fe400078ec0ff */
[----:B------:R-:W-:Y:S01]  /*afca0*/  LOP3.LUT R21, R10, 0xffff, RZ, 0xc0, !PT ;  /* 0x0000ffff0a157812 */ /* 0x000fe200078ec0ff */
[----:B------:R0:W-:Y:S03]  /*afcb0*/  STL [R1+0x1b0], R3 ;  /* 0x0001b00301007387 */ /* 0x0001e60000100800 */
[----:B------:R-:W-:Y:S02]  /*afcc0*/  PRMT R4, R22, 0x3340, R21 ;  /* 0x0000334016047816 */ /* 0x000fe40000000015 */
[----:B0-----:R-:W-:-:S02]  /*afcd0*/  PRMT R3, R20, 0x3340, R1 ;  /* 0x0000334014037816 */ /* 0x001fc40000000001 */
[----:B------:R-:W-:Y:S02]  /*afce0*/  SHF.R.U32.HI R20, RZ, 0x8, R20 ;  /* 0x00000008ff147819 */ /* 0x000fe40000011614 */
[----:B------:R-:W-:Y:S02]  /*afcf0*/  PRMT R10, R4, 0x5410, R3 ;  /* 0x00005410040a7816 */ /* 0x000fe40000000003 */
[----:B------:R-:W-:Y:S02]  /*afd00*/  SHF.R.U32.HI R4, RZ, 0x8, R22 ;  /* 0x00000008ff047819 */ /* 0x000fe40000011616 */
[----:B------:R-:W-:Y:S02]  /*afd10*/  SHF.R.U32.HI R3, RZ, 0x8, R21 ;  /* 0x00000008ff037819 */ /* 0x000fe40000011615 */
[----:B------:R-:W-:Y:S02]  /*afd20*/  LOP3.LUT R20, R20, 0xffff, RZ, 0xc0, !PT ;  /* 0x0000ffff14147812 */ /* 0x000fe400078ec0ff */
[----:B------:R-:W-:-:S02]  /*afd30*/  LOP3.LUT R4, R4, 0xffff, RZ, 0xc0, !PT ;  /* 0x0000ffff04047812 */ /* 0x000fc400078ec0ff */
[----:B------:R-:W-:-:S04]  /*afd40*/  LOP3.LUT R3, R3, 0xffff, RZ, 0xc0, !PT ;  /* 0x0000ffff03037812 */ /* 0x000fc800078ec0ff */
[----:B------:R-:W-:Y:S02]  /*afd50*/  PRMT R6, R4, 0x3340, R3 ;  /* 0x0000334004067816 */ /* 0x000fe40000000003 */
[----:B------:R-:W-:Y:S01]  /*afd60*/  PRMT R4, R20, 0x3340, R1 ;  /* 0x0000334014047816 */ /* 0x000fe20000000001 */
[----:B------:R-:W-:Y:S04]  /*afd70*/  STL [R1+0x2e58], R10 ;  /* 0x002e580a01007387 */ /* 0x000fe80000100800 */
[----:B------:R0:W-:Y:S04]  /*afd80*/  STL [R1+0x78], R6 ;  /* 0x0000780601007387 */ /* 0x0001e80000100800 */
[----:B------:R-:W4:Y:S04]  /*afd90*/  LDL.LU R8, [R1+0x184] ;  /* 0x0001840001087983 */ /* 0x000f280000300800 */
[----:B------:R3:W-:Y:S04]  /*afda0*/  STL [R1+0x58], R4 ;  /* 0x0000580401007387 */ /* 0x0007e80000100800 */
[----:B------:R-:W4:Y:S01]  /*afdb0*/  LDL.LU R14, [R1+0x127c] ;  /* 0x00127c00010e7983 */ /* 0x000f220000300800 */
[----:B--2---:R-:W-:-:S05]  /*afdc0*/  PRMT R3, R13, 0x5410, R27 ;  /* 0x000054100d037816 */ /* 0x004fca000000001b */
[----:B------:R4:W-:Y:S04]  /*afdd0*/  STL [R1+0x1b4], R3 ;  /* 0x0001b40301007387 */ /* 0x0009e80000100800 */
[----:B------:R-:W2:Y:S04]  /*afde0*/  LDL.LU R24, [R1+0x100] ;  /* 0x0001000001187983 */ /* 0x000ea80000300800 */
[----:B------:R-:W2:Y:S04]  /*afdf0*/  LDL.LU R9, [R1+0x126c] ;  /* 0x00126c0001097983 */ /* 0x000ea80000300800 */
[----:B------:R-:W2:Y:S04]  /*afe00*/  LDL.LU R25, [R1+0xc8] ;  /* 0x0000c80001197983 */ /* 0x000ea80000300800 */
[----:B------:R-:W2:Y:S04]  /*afe10*/  LDL.LU R16, [R1+0x1264] ;  /* 0x0012640001107983 */ /* 0x000ea80000300800 */
[----:B------:R-:W2:Y:S04]  /*afe20*/  LDL.LU R7, [R1+0x1404] ;  /* 0x0014040001077983 */ /* 0x000ea80000300800 */
[----:B0-----:R-:W2:Y:S04]  /*afe30*/  LDL.LU R6, [R1+0x12cc] ;  /* 0x0012cc0001067983 */ /* 0x001ea80000300800 */
[----:B------:R-:W2:Y:S01]  /*afe40*/  LDL.LU R28, [R1+0x1378] ;  /* 0x00137800011c7983 */ /* 0x000ea20000300800 */
[----:B---3--:R-:W-:-:S02]  /*afe50*/  PRMT R4, R17, 0x5410, R29 ;  /* 0x0000541011047816 */ /* 0x008fc4000000001d */
[----:B----4-:R-:W-:Y:S02]  /*afe60*/  PRMT R3, R15, 0x5410, R19 ;  /* 0x000054100f037816 */ /* 0x010fe40000000013 */
[----:B------:R-:W-:Y:S02]  /*afe70*/  LOP3.LUT R21, R12, 0xffff, RZ, 0xc0, !PT ;  /* 0x0000ffff0c157812 */ /* 0x000fe400078ec0ff */
[----:B------:R-:W-:Y:S02]  /*afe80*/  LOP3.LUT R22, R18, 0xffff, RZ, 0xc0, !PT ;  /* 0x0000ffff12167812 */ /* 0x000fe400078ec0ff */
[----:B------:R-:W-:Y:S01]  /*afe90*/  LOP3.LUT R20, R11, 0xffff, RZ, 0xc0, !PT ;  /* 0x0000ffff0b147812 */ /* 0x000fe200078ec0ff */
[----:B------:R0:W-:Y:S04]  /*afea0*/  STL [R1+0x1b8], R4 ;  /* 0x0001b80401007387 */ /* 0x0001e80000100800 */
[----:B------:R1:W-:Y:S04]  /*afeb0*/  STL [R1+0x1bc], R3 ;  /* 0x0001bc0301007387 */ /* 0x0003e80000100800 */
[----:B------:R-:W3:Y:S04]  /*afec0*/  LDL.LU R27, [R1+0x140] ;  /* 0x00014000011b7983 */ /* 0x000ee80000300800 */
[----:B------:R-:W3:Y:S01]  /*afed0*/  LDL.LU R13, [R1+0x1268] ;  /* 0x00126800010d7983 */ /* 0x000ee20000300800 */
[----:B0-----:R-:W-:-:S02]  /*afee0*/  PRMT R4, R21, 0x3340, R20 ;  /* 0x0000334015047816 */ /* 0x001fc40000000014 */
[----:B-1----:R-:W-:-:S04]  /*afef0*/  PRMT R3, R22, 0x3340, R1 ;  /* 0x0000334016037816 */ /* 0x002fc80000000001 */
[----:B------:R-:W-:-:S05]  /*aff00*/  PRMT R3, R4, 0x5410, R3 ;  /* 0x0000541004037816 */ /* 0x000fca0000000003 */
[----:B------:R0:W-:Y:S04]  /*aff10*/  STL [R1+0x104], R3 ;  /* 0x0001040301007387 */ /* 0x0001e80000100800 */
[----:B------:R-:W4:Y:S04]  /*aff20*/  LDL.LU R29, [R1+0xb0] ;  /* 0x0000b000011d7983 */ /* 0x000f280000300800 */
[----:B------:R-:W4:Y:S04]  /*aff30*/  LDL.LU R17, [R1+0x1260] ;  /* 0x0012600001117983 */ /* 0x000f280000300800 */
[----:B------:R-:W4:Y:S04]  /*aff40*/  LDL.LU R19, [R1+0x74] ;  /* 0x0000740001137983 */ /* 0x000f280000300800 */
[----:B------:R-:W4:Y:S04]  /*aff50*/  LDL.LU R15, [R1+0x1254] ;  /* 0x00125400010f7983 */ /* 0x000f280000300800 */
[----:B------:R-:W4:Y:S04]  /*aff60*/  LDL.LU R12, [R1+0x13e0] ;  /* 0x0013e000010c7983 */ /* 0x000f280000300800 */
[----:B------:R-:W4:Y:S04]  /*aff70*/  LDL.LU R11, [R1+0x12b8] ;  /* 0x0012b800010b7983 */ /* 0x000f280000300800 */
[----:B------:R-:W4:Y:S01]  /*aff80*/  LDL.LU R18, [R1+0x1340] ;  /* 0x0013400001127983 */ /* 0x000f220000300800 */
[----:B------:R-:W-:-:S02]  /*aff90*/  SHF.R.U32.HI R21, RZ, 0x8, R21 ;  /* 0x00000008ff157819 */ /* 0x000fc40000011615 */
[----:B------:R-:W-:Y:S02]  /*affa0*/  SHF.R.U32.HI R4, RZ, 0x8, R20 ;  /* 0x00000008ff047819 */ /* 0x000fe40000011614 */
[----:B0-----:R-:W-:Y:S02]  /*affb0*/  SHF.R.U32.HI R3, RZ, 0x8, R23 ;  /* 0x00000008ff037819 */ /* 0x001fe40000011617 */
[----:B------:R-:W-:Y:S02]  /*affc0*/  LOP3.LUT R20, R21, 0xffff, RZ, 0xc0, !PT ;  /* 0x0000ffff15147812 */ /* 0x000fe400078ec0ff */
[----:B------:R-:W-:Y:S02]  /*affd0*/  LOP3.LUT R4, R4, 0xffff, RZ, 0xc0, !PT ;  /* 0x0000ffff04047812 */ /* 0x000fe400078ec0ff */
[----:B------:R-:W-:-:S04]  /*affe0*/  LOP3.LUT R3, R3, 0xffff, RZ, 0xc0, !PT ;  /* 0x0000ffff03037812 */ /* 0x000fc800078ec0ff */
[----:B------:R-:W-:Y:S02]  /*afff0*/  PRMT R10, R3, 0x3340, R1 ;  /* 0x00003340030a7816 */ /* 0x000fe40000000001 */
[----:B------:R-:W-:Y:S02]  /*b0000*/  PRMT R3, R20, 0x3340, R4 ;  /* 0x0000334014037816 */ /* 0x000fe40000000004 */
[----:B------:R-:W-:Y:S01]  /*b0010*/  PRMT R8, R14, 0x5410, R8 ;  /* 0x000054100e087816 */ /* 0x000fe20000000008 */
[----:B------:R-:W-:Y:S04]  /*b0020*/  STL [R1+0x54], R10 ;  /* 0x0000540a01007387 */ /* 0x000fe80000100800 */
[----:B------:R0:W-:Y:S04]  /*b0030*/  STL [R1+0xc0], R3 ;  /* 0x0000c00301007387 */ /* 0x0001e80000100800 */
[----:B------:R-:W-:Y:S01]  /*b0040*/  STL [R1+0x1a4], R8 ;  /* 0x0001a40801007387 */ /* 0x000fe20000100800 */
[----:B--2---:R-:W-:-:S02]  /*b0050*/  PRMT R4, R9, 0x5410, R24 ;  /* 0x0000541009047816 */ /* 0x004fc40000000018 */
[----:B0-----:R-:W-:Y:S02]  /*b0060*/  PRMT R3, R16, 0x5410, R25 ;  /* 0x0000541010037816 */ /* 0x001fe40000000019 */
[----:B------:R-:W-:Y:S02]  /*b0070*/  LOP3.LUT R21, R7, 0xffff, RZ, 0xc0, !PT ;  /* 0x0000ffff07157812 */ /* 0x000fe400078ec0ff */
[----:B------:R-:W-:Y:S02]  /*b0080*/  LOP3.LUT R23, R6, 0xffff, RZ, 0xc0, !PT ;  /* 0x0000ffff06177812 */ /* 0x000fe400078ec0ff */
[----:B------:R-:W-:Y:S01]  /*b0090*/  LOP3.LUT R20, R28, 0xffff, RZ, 0xc0, !PT ;  /* 0x0000ffff1c147812 */ /* 0x000fe200078ec0ff */
[----:B------:R0:W-:Y:S04]  /*b00a0*/  STL [R1+0x1a8], R4 ;  /* 0x0001a80401007387 */ /* 0x0001e80000100800 */
[----:B------:R1:W-:Y:S01]  /*b00b0*/  STL [R1+0x1ac], R3 ;  /* 0x0001ac0301007387 */ /* 0x0003e20000100800 */
[----:B0-----:R-:W-:-:S02]  /*b00c0*/  PRMT R4, R21, 0x3340, R20 ;  /* 0x0000334015047816 */ /* 0x001fc40000000014 */
[----:B-1----:R-:W-:-:S04]  /*b00d0*/  PRMT R3, R23, 0x3340, R1 ;  /* 0x0000334017037816 */ /* 0x002fc80000000001 */
[----:B------:R-:W-:Y:S02]  /*b00e0*/  PRMT R4, R4, 0x5410, R3 ;  /* 0x0000541004047816 */ /* 0x000fe40000000003 */
[----:B------:R-:W-:Y:S02]  /*b00f0*/  SHF.R.U32.HI R3, RZ, 0x8, R22 ;  /* 0x00000008ff037819 */ /* 0x000fe40000011616 */
[----:B------:R-:W-:Y:S01]  /*b0100*/  SHF.R.U32.HI R21, RZ, 0x8, R21 ;  /* 0x00000008ff157819 */ /* 0x000fe20000011615 */
[----:B------:R0:W-:Y:S01]  /*b0110*/  STL [R1+0x100], R4 ;  /* 0x0001000401007387 */ /* 0x0001e20000100800 */
[----:B------:R-:W-:Y:S02]  /*b0120*/  LOP3.LUT R3, R3, 0xffff, RZ, 0xc0, !PT ;  /* 0x0000ffff03037812 */ /* 0x000fe400078ec0ff */
[----:B0-----:R-:W-:Y:S02]  /*b0130*/  SHF.R.U32.HI R4, RZ, 0x8, R20 ;  /* 0x00000008ff047819 */ /* 0x001fe40000011614 */
[----:B------:R-:W-:-:S02]  /*b0140*/  LOP3.LUT R20, R21, 0xffff, RZ, 0xc0, !PT ;  /* 0x0000ffff15147812 */ /* 0x000fc400078ec0ff */
[----:B------:R-:W-:Y:S02]  /*b0150*/  LOP3.LUT R4, R4, 0xffff, RZ, 0xc0, !PT ;  /* 0x0000ffff04047812 */ /* 0x000fe400078ec0ff */
[----:B------:R-:W-:Y:S02]  /*b0160*/  PRMT R7, R3, 0x3340, R1 ;  /* 0x0000334003077816 */ /* 0x000fe40000000001 */
[----:B------:R-:W-:Y:S02]  /*b0170*/  PRMT R3, R20, 0x3340, R4 ;  /* 0x0000334014037816 */ /* 0x000fe40000000004 */
[----:B---3--:R-:W-:Y:S01]  /*b0180*/  PRMT R6, R13, 0x5410, R27 ;  /* 0x000054100d067816 */ /* 0x008fe2000000001b */
[----:B------:R-:W-:Y:S04]  /*b0190*/  STL [R1+0x50], R7 ;  /* 0x0000500701007387 */ /* 0x000fe80000100800 */
[----:B------:R0:W-:Y:S04]  /*b01a0*/  STL [R1+0xc8], R3 ;  /* 0x0000c80301007387 */ /* 0x0001e80000100800 */
[----:B------:R1:W-:Y:S01]  /*b01b0*/  STL [R1+0xac], R6 ;  /* 0x0000ac0601007387 */ /* 0x0003e20000100800 */
[----:B----4-:R-:W-:-:S02]  /*b01c0*/  PRMT R4, R17, 0x5410, R29 ;  /* 0x0000541011047816 */ /* 0x010fc4000000001d */
[----:B0-----:R-:W-:Y:S02]  /*b01d0*/  PRMT R3, R15, 0x5410, R19 ;  /* 0x000054100f037816 */ /* 0x001fe40000000013 */
[----:B------:R-:W-:Y:S02]  /*b01e0*/  LOP3.LUT R22, R12, 0xffff, RZ, 0xc0, !PT ;  /* 0x0000ffff0c167812 */ /* 0x000fe400078ec0ff */
[----:B------:R-:W-:Y:S02]  /*b01f0*/  LOP3.LUT R20, R11, 0xffff, RZ, 0xc0, !PT ;  /* 0x0000ffff0b147812 */ /* 0x000fe400078ec0ff */
[----:B------:R-:W-:Y:S01]  /*b0200*/  LOP3.LUT R21, R18, 0xffff, RZ, 0xc0, !PT ;  /* 0x0000ffff12157812 */ /* 0x000fe200078ec0ff */
[----:B------:R0:W-:Y:S04]  /*b0210*/  STL [R1+0xb0], R4 ;  /* 0x0000b00401007387 */ /* 0x0001e80000100800 */
[----:B------:R2:W-:Y:S04]  /*b0220*/  STL [R1+0xb8], R3 ;  /* 0x0000b80301007387 */ /* 0x0005e80000100800 */
[----:B------:R-:W3:Y:S04]  /*b0230*/  LDL.LU R10, [R1+0xd0] ;  /* 0x0000d000010a7983 */ /* 0x000ee80000300800 */
[----:B------:R-:W3:Y:S04]  /*b0240*/  LDL.LU R26, [R1+0x1258] ;  /* 0x00125800011a7983 */ /* 0x000ee80000300800 */
[----:B------:R-:W4:Y:S04]  /*b0250*/  LDL.LU R8, [R1+0xa4] ;  /* 0x0000a40001087983 */ /* 0x000f280000300800 */
[----:B------:R-:W4:Y:S04]  /*b0260*/  LDL.LU R11, [R1+0xf8] ;  /* 0x0000f800010b7983 */ /* 0x000f280000300800 */
[----:B------:R-:W3:Y:S04]  /*b0270*/  LDL.LU R14, [R1+0x13ec] ;  /* 0x0013ec00010e7983 */ /* 0x000ee80000300800 */
[----:B-1----:R-:W3:Y:S04]  /*b0280*/  LDL.LU R6, [R1+0x12c0] ;  /* 0x0012c00001067983 */ /* 0x002ee80000300800 */
[----:B------:R-:W3:Y:S04]  /*b0290*/  LDL.LU R24, [R1+0x1358] ;  /* 0x0013580001187983 */ /* 0x000ee80000300800 */
[----:B------:R-:W3:Y:S01]  /*b02a0*/  LDL.LU R9, [R1+0xa8] ;  /* 0x0000a80001097983 */ /* 0x000ee20000300800 */
[----:B0-----:R-:W-:-:S02]  /*b02b0*/  PRMT R4, R22, 0x3340, R21 ;  /* 0x0000334016047816 */ /* 0x001fc40000000015 */
[----:B--2---:R-:W-:Y:S01]  /*b02c0*/  PRMT R3, R20, 0x3340, R1 ;  /* 0x0000334014037816 */ /* 0x004fe20000000001 */
[----:B------:R-:W2:Y:S03]  /*b02d0*/  LDL.LU R25, [R1+0x124c] ;  /* 0x00124c0001197983 */ /* 0x000ea60000300800 */
[----:B------:R-:W-:-:S05]  /*b02e0*/  PRMT R3, R4, 0x5410, R3 ;  /* 0x0000541004037816 */ /* 0x000fca0000000003 */
        /* <DEDUP_REMOVED lines=12> */
[----:B------:R-:W-:-:S02]  /*b03b0*/  SHF.R.U32.HI R4, RZ, 0x8, R22 ;  /* 0x00000008ff047819 */ /* 0x000fc40000011616 */
[----:B0-----:R-:W-:Y:S01]  /*b03c0*/  SHF.R.U32.HI R3, RZ, 0x8, R21 ;  /* 0x00000008ff037819 */ /* 0x001fe20000011615 */
[----:B------:R-:W2:Y:S04]  /*b03d0*/  LDL.LU R22, [R1+0x125c] ;  /* 0x00125c0001167983 */ /* 0x000ea80000300800 */
[----:B------:R-:W2:Y:S01]  /*b03e0*/  LDL.LU R21, [R1+0xb4] ;  /* 0x0000b40001157983 */ /* 0x000ea20000300800 */
[----:B------:R-:W-:Y:S02]  /*b03f0*/  SHF.R.U32.HI R20, RZ, 0x8, R20 ;  /* 0x00000008ff147819 */ /* 0x000fe40000011614 */
[----:B------:R-:W-:Y:S02]  /*b0400*/  LOP3.LUT R4, R4, 0xffff, RZ, 0xc0, !PT ;  /* 0x0000ffff04047812 */ /* 0x000fe400078ec0ff */
[----:B------:R-:W-:-:S02]  /*b0410*/  LOP3.LUT R3, R3, 0xffff, RZ, 0xc0, !PT ;  /* 0x0000ffff03037812 */ /* 0x000fc400078ec0ff */
[----:B------:R-:W-:Y:S02]  /*b0420*/  LOP3.LUT R20, R20, 0xffff, RZ, 0xc0, !PT ;  /* 0x0000ffff14147812 */ /* 0x000fe400078ec0ff */
[----:B------:R-:W-:Y:S02]  /*b0430*/  PRMT R4, R4, 0x3340, R3 ;  /* 0x0000334004047816 */ /* 0x000fe40000000003 */
[----:B------:R-:W-:-:S03]  /*b0440*/  PRMT R3, R20, 0x3340, R1 ;  /* 0x0000334014037816 */ /* 0x000fc60000000001 */
[----:B------:R-:W-:Y:S04]  /*b0450*/  STL [R1+0x74], R4 ;  /* 0x0000740401007387 */ /* 0x000fe80000100800 */
[----:B------:R4:W-:Y:S02]  /*b0460*/  STL [R1+0x40], R3 ;  /* 0x0000400301007387 */ /* 0x0009e40000100800 */
[----:B----4-:R-:W-:Y:S02]  /*b0470*/  PRMT R3, R11, 0x5410, R8 ;  /* 0x000054100b037816 */ /* 0x010fe40000000008 */
[----:B--2---:R-:W-:-:S05]  /*b0480*/  PRMT R20, R22, 0x5410, R21 ;  /* 0x0000541016147816 */ /* 0x004fca0000000015 */
[----:B------:R0:W-:Y:S04]  /*b0490*/  STL [R1+0xb4], R20 ;  /* 0x0000b41401007387 */ /* 0x0001e80000100800 */
[----:B------:R-:W2:Y:S01]  /*b04a0*/  LDL.LU R11, [R1+0x13d4] ;  /* 0x0013d400010b7983 */ /* 0x000ea20000300800 */
[----:B---3--:R-:W-:Y:S02]  /*b04b0*/  PRMT R4, R26, 0x5410, R10 ;  /* 0x000054101a047816 */ /* 0x008fe4000000000a */
[----:B------:R-:W-:Y:S02]  /*b04c0*/  LOP3.LUT R21, R14, 0xffff, RZ, 0xc0, !PT ;  /* 0x0000ffff0e157812 */ /* 0x000fe400078ec0ff */
[----:B------:R-:W-:Y:S01]  /*b04d0*/  LOP3.LUT R6, R6, 0xffff, RZ, 0xc0, !PT ;  /* 0x0000ffff06067812 */ /* 0x000fe200078ec0ff */
[----:B------:R1:W-:Y:S01]  /*b04e0*/  STL [R1+0xa0], R4 ;  /* 0x0000a00401007387 */ /* 0x0003e20000100800 */
[----:B0-----:R-:W-:-:S03]  /*b04f0*/  LOP3.LUT R20, R24, 0xffff, RZ, 0xc0, !PT ;  /* 0x0000ffff18147812 */ /* 0x001fc600078ec0ff */
[----:B------:R0:W-:Y:S01]  /*b0500*/  STL [R1+0xa4], R3 ;  /* 0x0000a40301007387 */ /* 0x0001e20000100800 */
[----:B-1----:R-:W-:Y:S02]  /*b0510*/  PRMT R4, R21, 0x3340, R20 ;  /* 0x0000334015047816 */ /* 0x002fe40000000014 */
[----:B0-----:R-:W-:-:S04]  /*b0520*/  PRMT R3, R6, 0x3340, R1 ;  /* 0x0000334006037816 */ /* 0x001fc80000000001 */
[----:B------:R-:W-:Y:S02]  /*b0530*/  PRMT R4, R4, 0x5410, R3 ;  /* 0x0000541004047816 */ /* 0x000fe40000000003 */
[----:B------:R-:W-:Y:S02]  /*b0540*/  SHF.R.U32.HI R21, RZ, 0x8, R21 ;  /* 0x00000008ff157819 */ /* 0x000fe40000011615 */
[----:B------:R-:W-:Y:S01]  /*b0550*/  SHF.R.U32.HI R3, RZ, 0x8, R23 ;  /* 0x00000008ff037819 */ /* 0x000fe20000011617 */
[----:B------:R0:W-:Y:S03]  /*b0560*/  STL [R1+0xf8], R4 ;  /* 0x0000f80401007387 */ /* 0x0001e60000100800 */
[----:B------:R-:W-:Y:S02]  /*b0570*/  LOP3.LUT R3, R3, 0xffff, RZ, 0xc0, !PT ;  /* 0x0000ffff03037812 */ /* 0x000fe400078ec0ff */
[----:B0-----:R-:W-:-:S02]  /*b0580*/  SHF.R.U32.HI R4, RZ, 0x8, R20 ;  /* 0x00000008ff047819 */ /* 0x001fc40000011614 */
[----:B------:R-:W-:Y:S02]  /*b0590*/  LOP3.LUT R20, R21, 0xffff, RZ, 0xc0, !PT ;  /* 0x0000ffff15147812 */ /* 0x000fe400078ec0ff */
[----:B------:R-:W-:Y:S02]  /*b05a0*/  LOP3.LUT R4, R4, 0xffff, RZ, 0xc0, !PT ;  /* 0x0000ffff04047812 */ /* 0x000fe400078ec0ff */
[----:B------:R-:W-:Y:S02]  /*b05b0*/  PRMT R3, R3, 0x3340, R1 ;  /* 0x0000334003037816 */ /* 0x000fe40000000001 */
[----:B------:R-:W-:Y:S02]  /*b05c0*/  PRMT R8, R20, 0x3340, R4 ;  /* 0x0000334014087816 */ /* 0x000fe40000000004 */
[----:B------:R-:W-:-:S03]  /*b05d0*/  PRMT R17, R17, 0x5410, R16 ;  /* 0x0000541011117816 */ /* 0x000fc60000000010 */
[----:B------:R-:W-:Y:S04]  /*b05e0*/  STL [R1+0x2e5c], R8 ;  /* 0x002e5c0801007387 */ /* 0x000fe80000100800 */
[----:B------:R0:W-:Y:S04]  /*b05f0*/  STL [R1+0x1c], R3 ;  /* 0x00001c0301007387 */ /* 0x0001e80000100800 */
[----:B------:R-:W-:Y:S01]  /*b0600*/  STL [R1+0x2e60], R17 ;  /* 0x002e601101007387 */ /* 0x000fe20000100800 */
[----:B------:R-:W-:Y:S02]  /*b0610*/  PRMT R4, R28, 0x5410, R7 ;  /* 0x000054101c047816 */ /* 0x000fe40000000007 */
[----:B0-----:R-:W-:-:S02]  /*b0620*/  PRMT R3, R25, 0x5410, R9 ;  /* 0x0000541019037816 */ /* 0x001fc40000000009 */
[----:B------:R-:W-:Y:S02]  /*b0630*/  LOP3.LUT R22, R29, 0xffff, RZ, 0xc0, !PT ;  /* 0x0000ffff1d167812 */ /* 0x000fe400078ec0ff */
[----:B------:R-:W-:Y:S01]  /*b0640*/  LOP3.LUT R24, R19, 0xffff, RZ, 0xc0, !PT ;  /* 0x0000ffff13187812 */ /* 0x000fe200078ec0ff */
[----:B------:R0:W-:Y:S01]  /*b0650*/  STL [R1+0xa8], R3 ;  /* 0x0000a80301007387 */ /* 0x0001e20000100800 */
[----:B------:R-:W-:-:S03]  /*b0660*/  LOP3.LUT R20, R15, 0xffff, RZ, 0xc0, !PT ;  /* 0x0000ffff0f147812 */ /* 0x000fc600078ec0ff */
[----:B------:R1:W-:Y:S01]  /*b0670*/  STL [R1+0x98], R4 ;  /* 0x0000980401007387 */ /* 0x0003e20000100800 */
[----:B0-----:R-:W-:Y:S02]  /*b0680*/  PRMT R3, R13, 0x5410, R27 ;  /* 0x000054100d037816 */ /* 0x001fe4000000001b */
[----:B-1----:R-:W-:-:S03]  /*b0690*/  PRMT R4, R22, 0x3340, R20 ;  /* 0x0000334016047816 */ /* 0x002fc60000000014 */
[----:B------:R0:W-:Y:S04]  /*b06a0*/  STL [R1+0x9c], R3 ;  /* 0x00009c0301007387 */ /* 0x0001e80000100800 */
[----:B------:R-:W3:Y:S04]  /*b06b0*/  LDL.LU R17, [R1+0x16c] ;  /* 0x00016c0001117983 */ /* 0x000ee80000300800 */
[----:B------:R-:W4:Y:S04]  /*b06c0*/  LDL.LU R8, [R1+0x12c] ;  /* 0x00012c0001087983 */ /* 0x000f280000300800 */
[----:B------:R-:W4:Y:S04]  /*b06d0*/  LDL.LU R15, [R1+0x168] ;  /* 0x00016800010f7983 */ /* 0x000f280000300800 */
[----:B------:R-:W3:Y:S01]  /*b06e0*/  LDL.LU R10, [R1+0xf0] ;  /* 0x0000f000010a7983 */ /* 0x000ee20000300800 */
[----:B------:R-:W-:-:S02]  /*b06f0*/  LOP3.LUT R23, R12, 0xffff, RZ, 0xc0, !PT ;  /* 0x0000ffff0c177812 */ /* 0x000fc400078ec0ff */
[----:B------:R-:W-:Y:S01]  /*b0700*/  LOP3.LUT R25, R18, 0xffff, RZ, 0xc0, !PT ;  /* 0x0000ffff12197812 */ /* 0x000fe200078ec0ff */
[----:B------:R-:W3:Y:S01]  /*b0710*/  LDL.LU R26, [R1+0x15c] ;  /* 0x00015c00011a7983 */ /* 0x000ee20000300800 */
[----:B0-----:R-:W-:-:S04]  /*b0720*/  PRMT R3, R24, 0x3340, R1 ;  /* 0x0000334018037816 */ /* 0x001fc80000000001 */
[----:B------:R-:W-:-:S05]  /*b0730*/  PRMT R3, R4, 0x5410, R3 ;  /* 0x0000541004037816 */ /* 0x000fca0000000003 */
        /* <DEDUP_REMOVED lines=10> */
[----:B0-----:R-:W-:-:S03]  /*b07e0*/  PRMT R3, R25, 0x3340, R1 ;  /* 0x0000334019037816 */ /* 0x001fc60000000001 */
[----:B------:R-:W3:Y:S04]  /*b07f0*/  LDL.LU R19, [R1+0x140c] ;  /* 0x00140c0001137983 */ /* 0x000ee80000300800 */
[----:B------:R-:W3:Y:S01]  /*b0800*/  LDL.LU R18, [R1+0x12f0] ;  /* 0x0012f00001127983 */ /* 0x000ee20000300800 */
[----:B--2---:R-:W-:-:S04]  /*b0810*/  LOP3.LUT R21, R11, 0xffff, RZ, 0xc0, !PT ;  /* 0x0000ffff0b157812 */ /* 0x004fc800078ec0ff */
[----:B------:R-:W-:-:S04]  /*b0820*/  PRMT R4, R23, 0x3340, R21 ;  /* 0x0000334017047816 */ /* 0x000fc80000000015 */
[----:B------:R-:W-:Y:S02]  /*b0830*/  PRMT R3, R4, 0x5410, R3 ;  /* 0x0000541004037816 */ /* 0x000fe40000000003 */
[----:B------:R-:W-:-:S03]  /*b0840*/  SHF.R.U32.HI R4, RZ, 0x8, R22 ;  /* 0x00000008ff047819 */ /* 0x000fc60000011616 */
[----:B------:R0:W-:Y:S04]  /*b0850*/  STL [R1+0xec], R3 ;  /* 0x0000ec0301007387 */ /* 0x0001e80000100800 */
[----:B------:R-:W2:Y:S04]  /*b0860*/  LDL.LU R11, [R1+0x13a0] ;  /* 0x0013a000010b7983 */ /* 0x000ea80000300800 */
[----:B------:R-:W2:Y:S01]  /*b0870*/  LDL.LU R22, [R1+0x94] ;  /* 0x0000940001167983 */ /* 0x000ea20000300800 */
[----:B------:R-:W-:Y:S02]  /*b0880*/  SHF.R.U32.HI R23, RZ, 0x8, R23 ;  /* 0x00000008ff177819 */ /* 0x000fe40000011617 */
[----:B------:R-:W-:-:S02]  /*b0890*/  LOP3.LUT R4, R4, 0xffff, RZ, 0xc0, !PT ;  /* 0x0000ffff04047812 */ /* 0x000fc400078ec0ff */
[----:B0-----:R-:W-:Y:S02]  /*b08a0*/  SHF.R.U32.HI R3, RZ, 0x8, R20 ;  /* 0x00000008ff037819 */ /* 0x001fe40000011614 */
[----:B------:R-:W-:Y:S02]  /*b08b0*/  SHF.R.U32.HI R20, RZ, 0x8, R21 ;  /* 0x00000008ff147819 */ /* 0x000fe40000011615 */
[----:B------:R-:W-:Y:S02]  /*b08c0*/  LOP3.LUT R21, R23, 0xffff, RZ, 0xc0, !PT ;  /* 0x0000ffff17157812 */ /* 0x000fe400078ec0ff */
[----:B------:R-:W-:Y:S02]  /*b08d0*/  LOP3.LUT R3, R3, 0xffff, RZ, 0xc0, !PT ;  /* 0x0000ffff03037812 */ /* 0x000fe400078ec0ff */
[----:B------:R-:W-:Y:S02]  /*b08e0*/  LOP3.LUT R20, R20, 0xffff, RZ, 0xc0, !PT ;  /* 0x0000ffff14147812 */ /* 0x000fe400078ec0ff */
[----:B------:R-:W-:-:S02]  /*b08f0*/  PRMT R23, R4, 0x3340, R3 ;  /* 0x0000334004177816 */ /* 0x000fc40000000003 */
[----:B------:R-:W-:-:S03]  /*b0900*/  PRMT R4, R21, 0x3340, R20 ;  /* 0x0000334015047816 */ /* 0x000fc60000000014 */
[----:B------:R-:W-:Y:S04]  /*b0910*/  STL [R1+0xbc], R23 ;  /* 0x0000bc1701007387 */ /* 0x000fe80000100800 */
[----:B------:R0:W-:Y:S02]  /*b0920*/  STL [R1+0x70], R4 ;  /* 0x0000700401007387 */ /* 0x0001e40000100800 */
[----:B0-----:R-:W-:-:S04]  /*b0930*/  SHF.R.U32.HI R4, RZ, 0x8, R24 ;  /* 0x00000008ff047819 */ /* 0x001fc80000011618 */
[----:B------:R-:W-:Y:S02]  /*b0940*/  LOP3.LUT R4, R4, 0xffff, RZ, 0xc0, !PT ;  /* 0x0000ffff04047812 */ /* 0x000fe400078ec0ff */
[----:B----4-:R-:W-:-:S05]  /*b0950*/  PRMT R15, R15, 0x5410, R8 ;  /* 0x000054100f0f7816 */ /* 0x010fca0000000008 */
[----:B------:R-:W-:Y:S01]  /*b0960*/  STL [R1+0x2e64], R15 ;  /* 0x002e640f01007387 */ /* 0x000fe20000100800 */
[----:B---3--:R-:W-:Y:S02]  /*b0970*/  PRMT R20, R26, 0x5410, R10 ;  /* 0x000054101a147816 */ /* 0x008fe4000000000a */
[----:B------:R-:W-:Y:S02]  /*b0980*/  LOP3.LUT R26, R13, 0xffff, RZ, 0xc0, !PT ;  /* 0x0000ffff0d1a7812 */ /* 0x000fe400078ec0ff */
[----:B------:R-:W-:Y:S02]  /*b0990*/  LOP3.LUT R24, R12, 0xffff, RZ, 0xc0, !PT ;  /* 0x0000ffff0c187812 */ /* 0x000fe400078ec0ff */
[----:B------:R-:W-:Y:S02]  /*b09a0*/  PRMT R23, R27, 0x5410, R28 ;  /* 0x000054101b177816 */ /* 0x000fe4000000001c */
[----:B------:R-:W-:Y:S02]  /*b09b0*/  LOP3.LUT R28, R29, 0xffff, RZ, 0xc0, !PT ;  /* 0x0000ffff1d1c7812 */ /* 0x000fe400078ec0ff */
[----:B------:R-:W-:-:S02]  /*b09c0*/  LOP3.LUT R27, R19, 0xffff, RZ, 0xc0, !PT ;  /* 0x0000ffff131b7812 */ /* 0x000fc400078ec0ff */
[----:B------:R-:W-:Y:S02]  /*b09d0*/  LOP3.LUT R29, R18, 0xffff, RZ, 0xc0, !PT ;  /* 0x0000ffff121d7812 */ /* 0x000fe400078ec0ff */
[----:B--2---:R-:W-:-:S05]  /*b09e0*/  PRMT R3, R17, 0x5410, R22 ;  /* 0x0000541011037816 */ /* 0x004fca0000000016 */
[----:B------:R0:W-:Y:S02]  /*b09f0*/  STL [R1+0x94], R3 ;  /* 0x0000940301007387 */ /* 0x0001e40000100800 */
[----:B0-----:R-:W-:-:S04]  /*b0a00*/  SHF.R.U32.HI R3, RZ, 0x8, R25 ;  /* 0x00000008ff037819 */ /* 0x001fc80000011619 */
[----:B------:R-:W-:-:S04]  /*b0a10*/  LOP3.LUT R3, R3, 0xffff, RZ, 0xc0, !PT ;  /* 0x0000ffff03037812 */ /* 0x000fc800078ec0ff */
[--C-:B------:R-:W-:Y:S02]  /*b0a20*/  PRMT R8, R3, 0x3340, R1.reuse ;  /* 0x0000334003087816 */ /* 0x100fe40000000001 */
[----:B------:R-:W-:-:S03]  /*b0a30*/  PRMT R3, R4, 0x3340, R1 ;  /* 0x0000334004037816 */ /* 0x000fc60000000001 */
[----:B------:R-:W-:Y:S04]  /*b0a40*/  STL [R1+0x18], R8 ;  /* 0x0000180801007387 */ /* 0x000fe80000100800 */
[----:B------:R0:W-:Y:S04]  /*b0a50*/  STL [R1+0x14], R3 ;  /* 0x0000140301007387 */ /* 0x0001e80000100800 */
[----:B------:R-:W2:Y:S04]  /*b0a60*/  LDL.LU R13, [R1+0x128] ;  /* 0x00012800010d7983 */ /* 0x000ea80000300800 */
[----:B------:R-:W2:Y:S04]  /*b0a70*/  LDL.LU R12, [R1+0x154] ;  /* 0x00015400010c7983 */ /* 0x000ea80000300800 */
[----:B------:R-:W3:Y:S04]  /*b0a80*/  LDL.LU R19, [R1+0x6c] ;  /* 0x00006c0001137983 */ /* 0x000ee80000300800 */
[----:B------:R-:W3:Y:S01]  /*b0a90*/  LDL.LU R18, [R1+0x14c] ;  /* 0x00014c0001127983 */ /* 0x000ee20000300800 */
[----:B------:R-:W-:-:S02]  /*b0aa0*/  PRMT R4, R26, 0x3340, R24 ;  /* 0x000033401a047816 */ /* 0x000fc40000000018 */
[----:B------:R-:W-:Y:S02]  /*b0ab0*/  LOP3.LUT R25, R11, 0xffff, RZ, 0xc0, !PT ;  /* 0x0000ffff0b197812 */ /* 0x000fe400078ec0ff */
[----:B------:R-:W-:Y:S02]  /*b0ac0*/  PRMT R22, R7, 0x5410, R16 ;  /* 0x0000541007167816 */ /* 0x000fe40000000010 */
[----:B0-----:R-:W-:-:S04]  /*b0ad0*/  PRMT R3, R28, 0x3340, R1 ;  /* 0x000033401c037816 */ /* 0x001fc80000000001 */
[----:B------:R-:W-:Y:S02]  /*b0ae0*/  PRMT R7, R4, 0x5410, R3 ;  /* 0x0000541004077816 */ /* 0x000fe40000000003 */
[----:B------:R-:W-:Y:S02]  /*b0af0*/  PRMT R3, R29, 0x3340, R1 ;  /* 0x000033401d037816 */ /* 0x000fe40000000001 */
[----:B------:R-:W-:-:S04]  /*b0b00*/  PRMT R4, R27, 0x3340, R25 ;  /* 0x000033401b047816 */ /* 0x000fc80000000019 */
[----:B------:R-:W-:Y:S01]  /*b0b10*/  PRMT R3, R4, 0x5410, R3 ;  /* 0x0000541004037816 */ /* 0x000fe20000000003 */
[----:B------:R-:W-:Y:S04]  /*b0b20*/  STL [R1+0xf0], R7 ;  /* 0x0000f00701007387 */ /* 0x000fe80000100800 */
[----:B------:R-:W4:Y:S01]  /*b0b30*/  LDL R11, [R1+0x1c4] ;  /* 0x0001c400010b7983 */ /* 0x000f220000100800 */
[----:B------:R-:W-:-:S03]  /*b0b40*/  SHF.R.U32.HI R4, RZ, 0x8, R26 ;  /* 0x00000008ff047819 */ /* 0x000fc6000001161a */
[----:B------:R0:W-:Y:S01]  /*b0b50*/  STL [R1+0xe8], R3 ;  /* 0x0000e80301007387 */ /* 0x0001e20000100800 */
[----:B------:R-:W-:Y:S02]  /*b0b60*/  SHF.R.U32.HI R27, RZ, 0x8, R27 ;  /* 0x00000008ff1b7819 */ /* 0x000fe4000001161b */
[----:B------:R-:W-:Y:S01]  /*b0b70*/  LOP3.LUT R4, R4, 0xffff, RZ, 0xc0, !PT ;  /* 0x0000ffff04047812 */ /* 0x000fe200078ec0ff */
[----:B------:R-:W4:Y:S01]  /*b0b80*/  LDL.LU R26, [R1+0x141c] ;  /* 0x00141c00011a7983 */ /* 0x000f220000300800 */
[----:B0-----:R-:W-:Y:S02]  /*b0b90*/  SHF.R.U32.HI R3, RZ, 0x8, R24 ;  /* 0x00000008ff037819 */ /* 0x001fe40000011618 */
[----:B------:R-:W-:Y:S02]  /*b0ba0*/  SHF.R.U32.HI R24, RZ, 0x8, R25 ;  /* 0x00000008ff187819 */ /* 0x000fe40000011619 */
[----:B------:R-:W-:Y:S02]  /*b0bb0*/  LOP3.LUT R3, R3, 0xffff, RZ, 0xc0, !PT ;  /* 0x0000ffff03037812 */ /* 0x000fe400078ec0ff */
[----:B------:R-:W-:-:S02]  /*b0bc0*/  LOP3.LUT R25, R27, 0xffff, RZ, 0xc0, !PT ;  /* 0x0000ffff1b197812 */ /* 0x000fc400078ec0ff */
[----:B------:R-:W-:Y:S01]  /*b0bd0*/  LOP3.LUT R24, R24, 0xffff, RZ, 0xc0, !PT ;  /* 0x0000ffff18187812 */ /* 0x000fe200078ec0ff */
[----:B------:R-:W4:Y:S01]  /*b0be0*/  LDL.LU R27, [R1+0x12d8] ;  /* 0x0012d800011b7983 */ /* 0x000f220000300800 */
[----:B------:R-:W-:Y:S02]  /*b0bf0*/  PRMT R10, R4, 0x3340, R3 ;  /* 0x00003340040a7816 */ /* 0x000fe40000000003 */
[----:B------:R-:W-:-:S03]  /*b0c00*/  PRMT R17, R25, 0x3340, R24 ;  /* 0x0000334019117816 */ /* 0x000fc60000000018 */
[----:B------:R0:W-:Y:S01]  /*b0c10*/  STL [R1+0x2e68], R10 ;  /* 0x002e680a01007387 */ /* 0x0001e20000100800 */
[----:B------:R-:W-:-:S03]  /*b0c20*/  PRMT R21, R9, 0x5410, R14 ;  /* 0x0000541009157816 */ /* 0x000fc6000000000e */
[----:B0-----:R-:W4:Y:S04]  /*b0c30*/  LDL.LU R10, [R1+0x12dc] ;  /* 0x0012dc00010a7983 */ /* 0x001f280000300800 */
[----:B------:R-:W4:Y:S04]  /*b0c40*/  LDL.LU R25, [R1+0x13c] ;  /* 0x00013c0001197983 */ /* 0x000f280000300800 */
[----:B------:R-:W4:Y:S04]  /*b0c50*/  LDL.LU R24, [R1+0x24] ;  /* 0x0000240001187983 */ /* 0x000f280000300800 */
[----:B------:R0:W-:Y:S04]  /*b0c60*/  STL [R1+0x2e6c], R17 ;  /* 0x002e6c1101007387 */ /* 0x0001e80000100800 */
[----:B0-----:R-:W4:Y:S04]  /*b0c70*/  LDL.LU R17, [R1+0x8c] ;  /* 0x00008c0001117983 */ /* 0x001f280000300800 */
[----:B------:R-:W4:Y:S04]  /*b0c80*/  LDL.LU R14, [R1+0x12b4] ;  /* 0x0012b400010e7983 */ /* 0x000f280000300800 */
[----:B------:R-:W4:Y:S04]  /*b0c90*/  LDL.LU R7, [R1+0x12b0] ;  /* 0x0012b00001077983 */ /* 0x000f280000300800 */
[----:B------:R-:W4:Y:S04]  /*b0ca0*/  LDL.LU R9, [R1+0x1424] ;  /* 0x0014240001097983 */ /* 0x000f280000300800 */
[----:B------:R-:W4:Y:S01]  /*b0cb0*/  LDL.LU R16, [R1+0x1414] ;  /* 0x0014140001107983 */ /* 0x000f220000300800 */
[----:B--2---:R-:W-:-:S02]  /*b0cc0*/  PRMT R12, R12, 0x5410, R13 ;  /* 0x000054100c0c7816 */ /* 0x004fc4000000000d */
[----:B---3--:R-:W-:-:S03]  /*b0cd0*/  PRMT R18, R18, 0x5410, R19 ;  /* 0x0000541012127816 */ /* 0x008fc60000000013 */
[----:B------:R0:W-:Y:S04]  /*b0ce0*/  STL [R1+0x2e70], R12 ;  /* 0x002e700c01007387 */ /* 0x0001e80000100800 */
[----:B0-----:R-:W2:Y:S04]  /*b0cf0*/  LDL.LU R12, [R1+0x144] ;  /* 0x00014400010c7983 */ /* 0x001ea80000300800 */
[----:B------:R-:W3:Y:S04]  /*b0d00*/  LDL.LU R13, [R1+0x1410] ;  /* 0x00141000010d7983 */ /* 0x000ee80000300800 */
[----:B------:R-:W2:Y:S04]  /*b0d10*/  LDL R19, [R1+0x1c0] ;  /* 0x0001c00001137983 */ /* 0x000ea80000100800 */
[----:B------:R0:W-:Y:S04]  /*b0d20*/  STL [R1+0x2e74], R18 ;  /* 0x002e741201007387 */ /* 0x0001e80000100800 */
[----:B0-----:R-:W2:Y:S01]  /*b0d30*/  LDL.LU R18, [R1+0x120] ;  /* 0x0001200001127983 */ /* 0x001ea20000300800 */
[----:B------:R-:W-:-:S02]  /*b0d40*/  SHF.R.U32.HI R3, RZ, 0x8, R29 ;  /* 0x00000008ff037819 */ /* 0x000fc4000001161d */
[----:B------:R-:W-:Y:S02]  /*b0d50*/  SHF.R.U32.HI R4, RZ, 0x8, R28 ;  /* 0x00000008ff047819 */ /* 0x000fe4000001161c */
[----:B------:R-:W-:Y:S02]  /*b0d60*/  LOP3.LUT R3, R3, 0xffff, RZ, 0xc0, !PT ;  /* 0x0000ffff03037812 */ /* 0x000fe400078ec0ff */
[----:B------:R-:W-:Y:S02]  /*b0d70*/  LOP3.LUT R4, R4, 0xffff, RZ, 0xc0, !PT ;  /* 0x0000ffff04047812 */ /* 0x000fe400078ec0ff */
[--C-:B------:R-:W-:Y:S02]  /*b0d80*/  PRMT R15, R3, 0x3340, R1.reuse ;  /* 0x00003340030f7816 */ /* 0x100fe40000000001 */
[----:B------:R-:W-:Y:S02]  /*b0d90*/  PRMT R8, R4, 0x3340, R1 ;  /* 0x0000334004087816 */ /* 0x000fe40000000001 */
[----:B------:R-:W-:Y:S01]  /*b0da0*/  SHF.R.U32.HI R29, RZ, 0x8, R6 ;  /* 0x00000008ff1d7819 */ /* 0x000fe20000011606 */
[----:B------:R-:W-:Y:S04]  /*b0db0*/  STL [R1+0x2e78], R15 ;  /* 0x002e780f01007387 */ /* 0x000fe80000100800 */
[----:B------:R-:W-:Y:S04]  /*b0dc0*/  STL [R1+0x2e7c], R8 ;  /* 0x002e7c0801007387 */ /* 0x000fe80000100800 */
[----:B------:R-:W3:Y:S01]  /*b0dd0*/  LDL.LU R6, [R1+0x2ea0] ;  /* 0x002ea00001067983 */ /* 0x000ee20000300800 */
[----:B----4-:R-:W-:-:S02]  /*b0de0*/  LOP3.LUT R4, R27, 0xffff, RZ, 0xc0, !PT ;  /* 0x0000ffff1b047812 */ /* 0x010fc400078ec0ff */
[----:B------:R-:W-:Y:S02]  /*b0df0*/  SHF.R.U32.HI R28, RZ, 0x8, R24 ;  /* 0x00000008ff1c7819 */ /* 0x000fe40000011618 */
[----:B------:R-:W-:Y:S02]  /*b0e00*/  LOP3.LUT R7, R7, 0xffff, RZ, 0xc0, !PT ;  /* 0x0000ffff07077812 */ /* 0x000fe400078ec0ff */
[----:B------:R-:W-:Y:S02]  /*b0e10*/  LOP3.LUT R29, R29, 0xffff, RZ, 0xc0, !PT ;  /* 0x0000ffff1d1d7812 */ /* 0x000fe400078ec0ff */
[----:B------:R-:W-:Y:S02]  /*b0e20*/  LOP3.LUT R28, R28, 0xffff, RZ, 0xc0, !PT ;  /* 0x0000ffff1c1c7812 */ /* 0x000fe400078ec0ff */
[--C-:B------:R-:W-:Y:S02]  /*b0e30*/  PRMT R29, R29, 0x3340, R1.reuse ;  /* 0x000033401d1d7816 */ /* 0x100fe40000000001 */
[----:B------:R-:W-:-:S02]  /*b0e40*/  PRMT R28, R28, 0x3340, R1 ;  /* 0x000033401c1c7816 */ /* 0x000fc40000000001 */
[----:B------:R-:W-:Y:S02]  /*b0e50*/  PRMT R21, R21, 0x5210, R4 ;  /* 0x0000521015157816 */ /* 0x000fe40000000004 */
[----:B------:R-:W-:Y:S02]  /*b0e60*/  PRMT R23, R23, 0x5210, R7 ;  /* 0x0000521017177816 */ /* 0x000fe40000000007 */
[----:B--2---:R-:W-:-:S05]  /*b0e70*/  PRMT R3, R12, 0x5410, R18 ;  /* 0x000054100c037816 */ /* 0x004fca0000000012 */
[----:B------:R0:W-:Y:S02]  /*b0e80*/  STL [R1+0x88], R3 ;  /* 0x0000880301007387 */ /* 0x0001e40000100800 */
[----:B0-----:R-:W-:-:S05]  /*b0e90*/  PRMT R3, R25, 0x5410, R17 ;  /* 0x0000541019037816 */ /* 0x001fca0000000011 */
[----:B------:R0:W-:Y:S01]  /*b0ea0*/  STL [R1+0x8c], R3 ;  /* 0x00008c0301007387 */ /* 0x0001e20000100800 */
[----:B---3--:R-:W-:Y:S02]  /*b0eb0*/  PRMT R27, R13, 0x4210, R7 ;  /* 0x000042100d1b7816 */ /* 0x008fe40000000007 */
[----:B0-----:R-:W-:-:S04]  /*b0ec0*/  LOP3.LUT R3, R10, 0xffff, RZ, 0xc0, !PT ;  /* 0x0000ffff0a037812 */ /* 0x001fc800078ec0ff */
[--C-:B------:R-:W-:Y:S02]  /*b0ed0*/  PRMT R24, R26, 0x4210, R3.reuse ;  /* 0x000042101a187816 */ /* 0x100fe40000000003 */
[----:B------:R-:W-:Y:S02]  /*b0ee0*/  PRMT R20, R20, 0x5210, R3 ;  /* 0x0000521014147816 */ /* 0x000fe40000000003 */
[----:B------:R-:W-:Y:S02]  /*b0ef0*/  LOP3.LUT R3, R14, 0xffff, RZ, 0xc0, !PT ;  /* 0x0000ffff0e037812 */ /* 0x000fe400078ec0ff */
[----:B------:R-:W0:Y:S01]  /*b0f00*/  LDS.128 R12, [R11] ;  /* 0x000000000b0c7984 */ /* 0x000e220000000c00 */
[----:B------:R-:W-:Y:S01]  /*b0f10*/  BAR.SYNC.DEFER_BLOCKING 0x0 ;  /* 0x0000000000007b1d */ /* 0x000fe20000010000 */
[----:B------:R-:W-:Y:S02]  /*b0f20*/  PRMT R25, R9, 0x4210, R4 ;  /* 0x0000421009197816 */ /* 0x000fe40000000004 */
[----:B------:R-:W-:-:S05]  /*b0f30*/  PRMT R26, R16, 0x4210, R3 ;  /* 0x00004210101a7816 */ /* 0x000fca0000000003 */
[----:B------:R-:W-:Y:S01]  /*b0f40*/  STSM.16.M88.4 [R19], R24 ;  /* 0x0000001813007844 */ /* 0x000fe20000000200 */
[----:B------:R-:W-:Y:S06]  /*b0f50*/  BAR.SYNC.DEFER_BLOCKING 0x0 ;  /* 0x0000000000007b1d */ /* 0x000fec0000010000 */
[----:B------:R-:W-:Y:S04]  /*b0f60*/  STL [R1+0x2e80], R29 ;  /* 0x002e801d01007387 */ /* 0x000fe80000100800 */
[----:B------:R-:W-:Y:S04]  /*b0f70*/  STL [R1+0x2e84], R28 ;  /* 0x002e841c01007387 */ /* 0x000fe80000100800 */
[----:B0-----:R-:W-:Y:S04]  /*b0f80*/  STL.64 [R1+0x30], R12 ;  /* 0x0000300c01007387 */ /* 0x001fe80000100a00 */
[----:B------:R-:W-:Y:S04]  /*b0f90*/  STL.64 [R1+0x38], R14 ;  /* 0x0000380e01007387 */ /* 0x000fe80000100a00 */
[----:B------:R-:W0:Y:S01]  /*b0fa0*/  LDS.128 R12, [R11] ;  /* 0x000000000b0c7984 */ /* 0x000e220000000c00 */
[----:B------:R-:W-:Y:S01]  /*b0fb0*/  BAR.SYNC.DEFER_BLOCKING 0x0 ;  /* 0x0000000000007b1d */ /* 0x000fe20000010000 */
[----:B------:R-:W-:-:S05]  /*b0fc0*/  PRMT R22, R22, 0x5210, R3 ;  /* 0x0000521016167816 */ /* 0x000fca0000000003 */
[----:B------:R-:W-:Y:S04]  /*b0fd0*/  STL [R1+0x2e88], R11 ;  /* 0x002e880b01007387 */ /* 0x000fe80000100800 */
[----:B------:R1:W-:Y:S01]  /*b0fe0*/  STSM.16.M88.4 [R19], R20 ;  /* 0x0000001413007844 */ /* 0x0003e20000000200 */
[----:B------:R-:W-:Y:S02]  /*b0ff0*/  SHF.R.U32.HI R3, RZ, 0x8, R0 ;  /* 0x00000008ff037819 */ /* 0x000fe40000011600 */
[----:B------:R-:W-:Y:S01]  /*b1000*/  SHF.R.U32.HI R4, RZ, 0x8, R2 ;  /* 0x00000008ff047819 */ /* 0x000fe20000011602 */
[----:B------:R-:W-:Y:S06]  /*b1010*/  BAR.SYNC.DEFER_BLOCKING 0x0 ;  /* 0x0000000000007b1d */ /* 0x000fec0000010000 */
[----:B0-----:R-:W-:Y:S04]  /*b1020*/  STL.64 [R1+0x20], R12 ;  /* 0x0000200c01007387 */ /* 0x001fe80000100a00 */
[----:B------:R0:W-:Y:S01]  /*b1030*/  STL.64 [R1+0x28], R14 ;  /* 0x0000280e01007387 */ /* 0x0001e20000100a00 */
[----:B-1----:R-:W-:-:S03]  /*b1040*/  SHF.R.U32.HI R20, RZ, 0x8, R5 ;  /* 0x00000008ff147819 */ /* 0x002fc60000011605 */
[----:B0-----:R-:W2:Y:S04]  /*b1050*/  LDL.LU R14, [R1+0x124] ;  /* 0x00012400010e7983 */ /* 0x001ea80000300800 */
[----:B------:R-:W2:Y:S04]  /*b1060*/  LDL.LU R5, [R1+0x148] ;  /* 0x0001480001057983 */ /* 0x000ea80000300800 */
[----:B------:R-:W3:Y:S04]  /*b1070*/  LDL.LU R9, [R1+0x64] ;  /* 0x0000640001097983 */ /* 0x000ee80000300800 */
[----:B------:R-:W3:Y:S04]  /*b1080*/  LDL.LU R23, [R1+0x80] ;  /* 0x0000800001177983 */ /* 0x000ee80000300800 */
[----:B------:R-:W4:Y:S04]  /*b1090*/  LDL.LU R24, [R1+0x60] ;  /* 0x0000600001187983 */ /* 0x000f280000300800 */
[----:B------:R-:W2:Y:S04]  /*b10a0*/  LDL.LU R25, [R1+0x5c] ;  /* 0x00005c0001197983 */ /* 0x000ea80000300800 */
[----:B------:R-:W2:Y:S04]  /*b10b0*/  LDL.LU R26, [R1+0x78] ;  /* 0x00007800011a7983 */ /* 0x000ea80000300800 */
[----:B------:R-:W2:Y:S04]  /*b10c0*/  LDL.LU R27, [R1+0xcc] ;  /* 0x0000cc00011b7983 */ /* 0x000ea80000300800 */
[----:B--2---:R0:W-:Y:S04]  /*b10d0*/  STL [R1+0x2e94], R27 ;  /* 0x002e941b01007387 */ /* 0x0041e80000100800 */
[----:B0-----:R-:W2:Y:S04]  /*b10e0*/  LDL.LU R27, [R1+0x58] ;  /* 0x00005800011b7983 */ /* 0x001ea80000300800 */
[----:B------:R-:W2:Y:S04]  /*b10f0*/  LDL.LU R11, [R1+0xc0] ;  /* 0x0000c000010b7983 */ /* 0x000ea80000300800 */
[----:B--2---:R0:W-:Y:S04]  /*b1100*/  STL [R1+0x2e90], R11 ;  /* 0x002e900b01007387 */ /* 0x0041e80000100800 */
[----:B0-----:R-:W2:Y:S04]  /*b1110*/  LDL.LU R11, [R1+0x54] ;  /* 0x00005400010b7983 */ /* 0x001ea80000300800 */
[----:B------:R-:W2:Y:S01]  /*b1120*/  LDL.LU R28, [R1+0x40] ;  /* 0x00004000011c7983 */ /* 0x000ea20000300800 */
[----:B------:R-:W-:-:S02]  /*b1130*/  SHF.R.U32.HI R21, RZ, 0x8, R6 ;  /* 0x00000008ff157819 */ /* 0x000fc40000011606 */
[----:B------:R-:W-:Y:S02]  /*b1140*/  PRMT R5, R5, 0x5410, R14 ;  /* 0x0000541005057816 */ /* 0x000fe4000000000e */
[----:B---3--:R-:W-:Y:S01]  /*b1150*/  PRMT R23, R23, 0x5410, R9 ;  /* 0x0000541017177816 */ /* 0x008fe20000000009 */
[----:B--2---:R0:W-:Y:S04]  /*b1160*/  STL [R1+0x2e8c], R28 ;  /* 0x002e8c1c01007387 */ /* 0x0041e80000100800 */
[----:B0-----:R-:W2:Y:S04]  /*b1170*/  LDL.LU R28, [R1+0x50] ;  /* 0x00005000011c7983 */ /* 0x001ea80000300800 */
        /* <DEDUP_REMOVED lines=15> */
[----:B------:R-:W4:Y:S04]  /*b1270*/  LDL.LU R14, [R1+0x2e9c] ;  /* 0x002e9c00010e7983 */ /* 0x000f280000300800 */
[----:B------:R0:W-:Y:S04]  /*b1280*/  STL [R1+0x84], R5 ;  /* 0x0000840501007387 */ /* 0x0001e80000100800 */
[----:B0-----:R-:W2:Y:S04]  /*b1290*/  LDL.LU R5, [R1+0x1430] ;  /* 0x0014300001057983 */ /* 0x001ea80000300800 */
[----:B------:R-:W2:Y:S01]  /*b12a0*/  LDL.LU R9, [R1+0x2e98] ;  /* 0x002e980001097983 */ /* 0x000ea20000300800 */
[----:B------:R-:W-:-:S02]  /*b12b0*/  PRMT R26, R26, 0x5410, R27 ;  /* 0x000054101a1a7816 */ /* 0x000fc4000000001b */
[----:B----4-:R-:W-:Y:S02]  /*b12c0*/  PRMT R24, R14, 0x5410, R24 ;  /* 0x000054100e187816 */ /* 0x010fe40000000018 */
[----:B------:R-:W4:Y:S04]  /*b12d0*/  LDL.LU R14, [R1+0x1428] ;  /* 0x00142800010e7983 */ /* 0x000f280000300800 */
[----:B------:R0:W-:Y:S01]  /*b12e0*/  STL [R1+0x80], R23 ;  /* 0x0000801701007387 */ /* 0x0001e20000100800 */
[----:B--2---:R-:W-:-:S03]  /*b12f0*/  PRMT R25, R9, 0x5410, R25 ;  /* 0x0000541009197816 */ /* 0x004fc60000000019 */
[----:B0-----:R-:W2:Y:S04]  /*b1300*/  LDL.LU R23, [R1+0x12d4] ;  /* 0x0012d40001177983 */ /* 0x001ea80000300800 */
[----:B------:R-:W2:Y:S04]  /*b1310*/  LDL.LU R9, [R1+0x12d0] ;  /* 0x0012d00001097983 */ /* 0x000ea80000300800 */
[----:B------:R-:W2:Y:S02]  /*b1320*/  LDL.LU R27, [R1+0x2e94] ;  /* 0x002e9400011b7983 */ /* 0x000ea40000300800 */
[----:B--2---:R-:W-:-:S02]  /*b1330*/  PRMT R27, R27, 0x5410, R11 ;  /* 0x000054101b1b7816 */ /* 0x004fc4000000000b */
[----:B------:R-:W2:Y:S02]  /*b1340*/  LDL.LU R11, [R1+0x2e90] ;  /* 0x002e9000010b7983 */ /* 0x000ea40000300800 */
[----:B--2---:R-:W-:Y:S02]  /*b1350*/  PRMT R11, R11, 0x5410, R28 ;  /* 0x000054100b0b7816 */ /* 0x004fe4000000001c */
[----:B------:R-:W3:Y:S04]  /*b1360*/  LDL.LU R28, [R1+0x2e8c] ;  /* 0x002e8c00011c7983 */ /* 0x000ee80000300800 */
[----:B------:R0:W-:Y:S01]  /*b1370*/  STL [R1+0x78], R11 ;  /* 0x0000780b01007387 */ /* 0x0001e20000100800 */
[----:B------:R-:W-:Y:S02]  /*b1380*/  PRMT R15, R15, 0x5410, R8 ;  /* 0x000054100f0f7816 */ /* 0x000fe40000000008 */
[----:B------:R-:W-:Y:S01]  /*b1390*/  PRMT R12, R12, 0x5410, R18 ;  /* 0x000054100c0c7816 */ /* 0x000fe20000000012 */
[----:B0-----:R-:W2:Y:S01]  /*b13a0*/  LDL.LU R11, [R1+0x2e88] ;  /* 0x002e8800010b7983 */ /* 0x001ea20000300800 */
[----:B------:R-:W-:-:S02]  /*b13b0*/  PRMT R10, R10, 0x5410, R17 ;  /* 0x000054100a0a7816 */ /* 0x000fc40000000011 */
[----:B---3--:R-:W-:Y:S02]  /*b13c0*/  PRMT R29, R29, 0x5410, R28 ;  /* 0x000054101d1d7816 */ /* 0x008fe4000000001c */
[----:B------:R-:W3:Y:S04]  /*b13d0*/  LDL.LU R28, [R1+0x2e84] ;  /* 0x002e8400011c7983 */ /* 0x000ee80000300800 */
[----:B------:R0:W-:Y:S04]  /*b13e0*/  STL [R1+0x7c], R29 ;  /* 0x00007c1d01007387 */ /* 0x0001e80000100800 */
[----:B0-----:R-:W2:Y:S04]  /*b13f0*/  LDL.LU R29, [R1+0x2e80] ;  /* 0x002e8000011d7983 */ /* 0x001ea80000300800 */
[----:B------:R-:W2:Y:S04]  /*b1400*/  LDL.LU R8, [R1+0x2e7c] ;  /* 0x002e7c0001087983 */ /* 0x000ea80000300800 */
[----:B------:R0:W-:Y:S04]  /*b1410*/  STL [R1+0x74], R15 ;  /* 0x0000740f01007387 */ /* 0x0001e80000100800 */
[----:B0-----:R-:W2:Y:S04]  /*b1420*/  LDL.LU R15, [R1+0x2e78] ;  /* 0x002e7800010f7983 */ /* 0x001ea80000300800 */
[----:B------:R-:W2:Y:S04]  /*b1430*/  LDL.LU R18, [R1+0x2e74] ;  /* 0x002e740001127983 */ /* 0x000ea80000300800 */
[----:B------:R0:W-:Y:S04]  /*b1440*/  STL [R1+0x5c], R12 ;  /* 0x00005c0c01007387 */ /* 0x0001e80000100800 */
[----:B0-----:R-:W2:Y:S04]  /*b1450*/  LDL.LU R12, [R1+0x2e70] ;  /* 0x002e7000010c7983 */ /* 0x001ea80000300800 */
[----:B------:R-:W2:Y:S04]  /*b1460*/  LDL.LU R17, [R1+0x2e6c] ;  /* 0x002e6c0001117983 */ /* 0x000ea80000300800 */
[----:B------:R0:W-:Y:S04]  /*b1470*/  STL [R1+0x58], R10 ;  /* 0x0000580a01007387 */ /* 0x0001e80000100800 */
[----:B0-----:R-:W3:Y:S01]  /*b1480*/  LDL.LU R10, [R1+0x2e68] ;  /* 0x002e6800010a7983 */ /* 0x001ee20000300800 */
[----:B--2---:R-:W-:-:S03]  /*b1490*/  PRMT R17, R17, 0x5410, R15 ;  /* 0x0000541011117816 */ /* 0x004fc6000000000f */
[----:B------:R-:W2:Y:S04]  /*b14a0*/  LDL.LU R15, [R1+0x2e64] ;  /* 0x002e6400010f7983 */ /* 0x000ea80000300800 */
[----:B------:R0:W-:Y:S01]  /*b14b0*/  STL [R1+0x54], R17 ;  /* 0x0000541101007387 */ /* 0x0001e20000100800 */
[----:B---3--:R-:W-:-:S03]  /*b14c0*/  PRMT R10, R10, 0x5410, R8 ;  /* 0x000054100a0a7816 */ /* 0x008fc60000000008 */
[----:B0-----:R-:W3:Y:S04]  /*b14d0*/  LDL.LU R17, [R1+0x2e60] ;  /* 0x002e600001117983 */ /* 0x001ee80000300800 */
[----:B------:R-:W2:Y:S01]  /*b14e0*/  LDL.LU R8, [R1+0x2e5c] ;  /* 0x002e5c0001087983 */ /* 0x000ea20000300800 */
[----:B------:R-:W-:Y:S02]  /*b14f0*/  LOP3.LUT R21, R21, 0xffff, RZ, 0xc0, !PT ;  /* 0x0000ffff15157812 */ /* 0x000fe400078ec0ff */
[----:B------:R-:W-:Y:S02]  /*b1500*/  LOP3.LUT R20, R20, 0xffff, RZ, 0xc0, !PT ;  /* 0x0000ffff14147812 */ /* 0x000fe400078ec0ff */
[--C-:B------:R-:W-:Y:S02]  /*b1510*/  PRMT R21, R21, 0x3340, R1.reuse ;  /* 0x0000334015157816 */ /* 0x100fe40000000001 */
[----:B------:R-:W-:Y:S01]  /*b1520*/  PRMT R20, R20, 0x3340, R1 ;  /* 0x0000334014147816 */ /* 0x000fe20000000001 */
[----:B------:R0:W-:Y:S01]  /*b1530*/  STL [R1], R10 ;  /* 0x0000000a01007387 */ /* 0x0001e20000100800 */
[----:B------:R-:W-:-:S02]  /*b1540*/  PRMT R21, R7, 0x5410, R21 ;  /* 0x0000541007157816 */ /* 0x000fc40000000015 */
[----:B------:R-:W-:Y:S02]  /*b1550*/  PRMT R28, R16, 0x5410, R28 ;  /* 0x00005410101c7816 */ /* 0x000fe4000000001c */
[----:B------:R-:W-:Y:S01]  /*b1560*/  PRMT R20, R13, 0x5410, R20 ;  /* 0x000054100d147816 */ /* 0x000fe20000000014 */
[----:B0-----:R-:W3:Y:S01]  /*b1570*/  LDL.LU R10, [R1+0x2e58] ;  /* 0x002e5800010a7983 */ /* 0x001ee20000300800 */
[----:B--2---:R-:W-:-:S03]  /*b1580*/  PRMT R29, R8, 0x5410, R29 ;  /* 0x00005410081d7816 */ /* 0x004fc6000000001d */
[----:B------:R-:W2:Y:S04]  /*b1590*/  LDL.LU R8, [R1+0x2e54] ;  /* 0x002e540001087983 */ /* 0x000ea80000300800 */
[----:B------:R-:W2:Y:S04]  /*b15a0*/  LDL.LU R16, [R1+0x2e50] ;  /* 0x002e500001107983 */ /* 0x000ea80000300800 */
[----:B------:R-:W2:Y:S04]  /*b15b0*/  LDL.LU R7, [R1+0x2e4c] ;  /* 0x002e4c0001077983 */ /* 0x000ea80000300800 */
[----:B------:R0:W-:Y:S04]  /*b15c0*/  STL [R1+0x90], R21 ;  /* 0x0000901501007387 */ /* 0x0001e80000100800 */
[----:B0-----:R-:W2:Y:S04]  /*b15d0*/  LDL.LU R21, [R1+0x1300] ;  /* 0x0013000001157983 */ /* 0x001ea80000300800 */
[----:B------:R-:W2:Y:S04]  /*b15e0*/  LDL.LU R13, [R1+0x2e48] ;  /* 0x002e4800010d7983 */ /* 0x000ea80000300800 */
[----:B------:R0:W-:Y:S04]  /*b15f0*/  STL [R1+0x1a0], R20 ;  /* 0x0001a01401007387 */ /* 0x0001e80000100800 */
[----:B0-----:R-:W2:Y:S01]  /*b1600*/  LDL.LU R20, [R1+0x12fc] ;  /* 0x0012fc0001147983 */ /* 0x001ea20000300800 */
[----:B------:R-:W-:-:S02]  /*b1610*/  LOP3.LUT R4, R4, 0xffff, RZ, 0xc0, !PT ;  /* 0x0000ffff04047812 */ /* 0x000fc400078ec0ff */
[----:B------:R-:W-:Y:S02]  /*b1620*/  LOP3.LUT R3, R3, 0xffff, RZ, 0xc0, !PT ;  /* 0x0000ffff03037812 */ /* 0x000fe400078ec0ff */
[--C-:B------:R-:W-:Y:S02]  /*b1630*/  PRMT R4, R4, 0x3340, R1.reuse ;  /* 0x0000334004047816 */ /* 0x100fe40000000001 */
[----:B------:R-:W-:Y:S02]  /*b1640*/  PRMT R3, R3, 0x3340, R1 ;  /* 0x0000334003037816 */ /* 0x000fe40000000001 */
[----:B------:R-:W-:Y:S02]  /*b1650*/  PRMT R4, R0, 0x5410, R4 ;  /* 0x0000541000047816 */ /* 0x000fe40000000004 */
[----:B------:R-:W-:Y:S01]  /*b1660*/  PRMT R3, R2, 0x5410, R3 ;  /* 0x0000541002037816 */ /* 0x000fe20000000003 */
[----:B------:R-:W4:Y:S04]  /*b1670*/  LDL.LU R0, [R1+0x2e44] ;  /* 0x002e440001007983 */ /* 0x000f280000300800 */
[----:B------:R-:W4:Y:S01]  /*b1680*/  LDL.LU R2, [R1+0x2e40] ;  /* 0x002e400001027983 */ /* 0x000f220000300800 */
[----:B--2---:R-:W-:-:S04]  /*b1690*/  LOP3.LUT R20, R20, 0xffff, RZ, 0xc0, !PT ;  /* 0x0000ffff14147812 */ /* 0x004fc800078ec0ff */
[--C-:B------:R-:W-:Y:S02]  /*b16a0*/  PRMT R6, R6, 0x4210, R20.reuse ;  /* 0x0000421006067816 */ /* 0x100fe40000000014 */
[----:B---3--:R-:W-:-:S03]  /*b16b0*/  PRMT R20, R17, 0x5210, R20 ;  /* 0x0000521011147816 */ /* 0x008fc60000000014 */
[----:B------:R0:W-:Y:S04]  /*b16c0*/  STL [R1+0x70], R6 ;  /* 0x0000700601007387 */ /* 0x0001e80000100800 */
[----:B0-----:R-:W2:Y:S04]  /*b16d0*/  LDL.LU R6, [R1+0x2e3c] ;  /* 0x002e3c0001067983 */ /* 0x001ea80000300800 */
[----:B------:R-:W3:Y:S04]  /*b16e0*/  LDL.LU R17, [R1+0x2e38] ;  /* 0x002e380001117983 */ /* 0x000ee80000300800 */
[----:B------:R0:W-:Y:S04]  /*b16f0*/  STL [R1+0x50], R20 ;  /* 0x0000501401007387 */ /* 0x0001e80000100800 */
[----:B0-----:R-:W2:Y:S01]  /*b1700*/  LDL.LU R20, [R1+0x1308] ;  /* 0x0013080001147983 */ /* 0x001ea20000300800 */
[----:B------:R-:W-:-:S04]  /*b1710*/  LOP3.LUT R21, R21, 0xffff, RZ, 0xc0, !PT ;  /* 0x0000ffff15157812 */ /* 0x000fc800078ec0ff */
[--C-:B------:R-:W-:Y:S02]  /*b1720*/  PRMT R19, R19, 0x4210, R21.reuse ;  /* 0x0000421013137816 */ /* 0x100fe40000000015 */
[----:B------:R-:W-:-:S03]  /*b1730*/  PRMT R21, R15, 0x5210, R21 ;  /* 0x000052100f157816 */ /* 0x000fc60000000015 */
[----:B------:R0:W-:Y:S04]  /*b1740*/  STL [R1+0x60], R19 ;  /* 0x0000601301007387 */ /* 0x0001e80000100800 */
[----:B0-----:R-:W3:Y:S04]  /*b1750*/  LDL.LU R19, [R1+0x2e34] ;  /* 0x002e340001137983 */ /* 0x001ee80000300800 */
[----:B------:R-:W3:Y:S04]  /*b1760*/  LDL.LU R15, [R1+0x2e30] ;  /* 0x002e3000010f7983 */ /* 0x000ee80000300800 */
[----:B------:R0:W-:Y:S04]  /*b1770*/  STL [R1+0x40], R21 ;  /* 0x0000401501007387 */ /* 0x0001e80000100800 */
[----:B0-----:R-:W3:Y:S01]  /*b1780*/  LDL.LU R21, [R1+0x1328] ;  /* 0x0013280001157983 */ /* 0x001ee20000300800 */
[----:B--2---:R-:W-:-:S04]  /*b1790*/  LOP3.LUT R20, R20, 0xffff, RZ, 0xc0, !PT ;  /* 0x0000ffff14147812 */ /* 0x004fc800078ec0ff */
[--C-:B------:R-:W-:Y:S02]  /*b17a0*/  PRMT R5, R5, 0x4210, R20.reuse ;  /* 0x0000421005057816 */ /* 0x100fe40000000014 */
[----:B------:R-:W-:-:S03]  /*b17b0*/  PRMT R20, R12, 0x5210, R20 ;  /* 0x000052100c147816 */ /* 0x000fc60000000014 */
[----:B------:R0:W-:Y:S04]  /*b17c0*/  STL [R1+0x64], R5 ;  /* 0x0000640501007387 */ /* 0x0001e80000100800 */
[----:B0-----:R-:W2:Y:S04]  /*b17d0*/  LDL.LU R5, [R1+0x2e2c] ;  /* 0x002e2c0001057983 */ /* 0x001ea80000300800 */
[----:B------:R-:W2:Y:S04]  /*b17e0*/  LDL.LU R12, [R1+0x2e28] ;  /* 0x002e2800010c7983 */ /* 0x000ea80000300800 */
[----:B------:R0:W-:Y:S04]  /*b17f0*/  STL [R1+0x44], R20 ;  /* 0x0000441401007387 */ /* 0x0001e80000100800 */
[----:B0-----:R-:W2:Y:S01]  /*b1800*/  LDL.LU R20, [R1+0x132c] ;  /* 0x00132c0001147983 */ /* 0x001ea20000300800 */
[----:B------:R-:W-:-:S04]  /*b1810*/  LOP3.LUT R22, R22, 0xffff, RZ, 0xc0, !PT ;  /* 0x0000ffff16167812 */ /* 0x000fc800078ec0ff */
[--C-:B----4-:R-:W-:Y:S02]  /*b1820*/  PRMT R14, R14, 0x4210, R22.reuse ;  /* 0x000042100e0e7816 */ /* 0x110fe40000000016 */
[----:B------:R-:W-:Y:S02]  /*b1830*/  PRMT R22, R18, 0x5210, R22 ;  /* 0x0000521012167816 */ /* 0x000fe40000000016 */
[----:B---3--:R-:W-:Y:S01]  /*b1840*/  LOP3.LUT R21, R21, 0xffff, RZ, 0xc0, !PT ;  /* 0x0000ffff15157812 */ /* 0x008fe200078ec0ff */
[----:B------:R0:W-:Y:S01]  /*b1850*/  STL [R1+0x68], R14 ;  /* 0x0000680e01007387 */ /* 0x0001e20000100800 */
[----:B------:R-:W-:-:S03]  /*b1860*/  LOP3.LUT R9, R9, 0xffff, RZ, 0xc0, !PT ;  /* 0x0000ffff09097812 */ /* 0x000fc600078ec0ff */
[----:B0-----:R-:W3:Y:S04]  /*b1870*/  LDL.LU R14, [R1+0x2e24] ;  /* 0x002e2400010e7983 */ /* 0x001ee80000300800 */
[----:B------:R-:W4:Y:S04]  /*b1880*/  LDL.LU R18, [R1+0x2e20] ;  /* 0x002e200001127983 */ /* 0x000f280000300800 */
[----:B------:R0:W-:Y:S02]  /*b1890*/  STL [R1+0x48], R22 ;  /* 0x0000481601007387 */ /* 0x0001e40000100800 */
[----:B0-----:R-:W-:-:S02]  /*b18a0*/  LOP3.LUT R22, R23, 0xffff, RZ, 0xc0, !PT ;  /* 0x0000ffff17167812 */ /* 0x001fc400078ec0ff */
[----:B------:R-:W-:Y:S02]  /*b18b0*/  PRMT R23, R8, 0x4210, R9 ;  /* 0x0000421008177816 */ /* 0x000fe40000000009 */
[----:B--2---:R-:W-:-:S05]  /*b18c0*/  LOP3.LUT R20, R20, 0xffff, RZ, 0xc0, !PT ;  /* 0x0000ffff14147812 */ /* 0x004fca00078ec0ff */
[----:B------:R0:W-:Y:S02]  /*b18d0*/  STL [R1+0x4c], R20 ;  /* 0x00004c1401007387 */ /* 0x0001e40000100800 */
[----:B0-----:R-:W-:Y:S02]  /*b18e0*/  PRMT R20, R16, 0x4210, R20 ;  /* 0x0000421010147816 */ /* 0x001fe40000000014 */
[----:B------:R-:W2:Y:S04]  /*b18f0*/  LDL.LU R16, [R1+0x2e1c] ;  /* 0x002e1c0001107983 */ /* 0x000ea80000300800 */
[----:B------:R0:W-:Y:S02]  /*b1900*/  STL [R1+0x6c], R21 ;  /* 0x00006c1501007387 */ /* 0x0001e40000100800 */
[----:B0-----:R-:W-:-:S02]  /*b1910*/  PRMT R21, R7, 0x4210, R21 ;  /* 0x0000421007157816 */ /* 0x001fc40000000015 */
[----:B------:R-:W3:Y:S04]  /*b1920*/  LDL.LU R7, [R1+0x2e18] ;  /* 0x002e180001077983 */ /* 0x000ee80000300800 */
[----:B------:R0:W-:Y:S04]  /*b1930*/  STL [R1+0xbc], R22 ;  /* 0x0000bc1601007387 */ /* 0x0001e80000100800 */
[----:B------:R-:W-:Y:S01]  /*b1940*/  STL [R1+0xc0], R9 ;  /* 0x0000c00901007387 */ /* 0x000fe20000100800 */
[----:B0-----:R-:W-:-:S03]  /*b1950*/  PRMT R22, R10, 0x4210, R22 ;  /* 0x000042100a167816 */ /* 0x001fc60000000016 */
[----:B------:R-:W0:Y:S04]  /*b1960*/  LDS.128 R8, [R11] ;  /* 0x000000000b087984 */ /* 0x000e280000000c00 */
[----:B0-----:R-:W-:Y:S04]  /*b1970*/  STL.64 [R1+0x10], R8 ;  /* 0x0000100801007387 */ /* 0x001fe80000100a00 */
[----:B------:R0:W-:Y:S04]  /*b1980*/  STL.64 [R1+0x18], R10 ;  /* 0x0000180a01007387 */ /* 0x0001e80000100a00 */
[----:B0-----:R-:W3:Y:S04]  /*b1990*/  LDL.LU.64 R10, [R1+0x2e10] ;  /* 0x002e1000010a7983 */ /* 0x001ee80000300a00 */
[----:B------:R-:W4:Y:S04]  /*b19a0*/  LDL.LU.64 R8, [R1+0x2e08] ;  /* 0x002e080001087983 */ /* 0x000f280000300a00 */
[----:B------:R0:W-:Y:S04]  /*b19b0*/  STL [R1+0x3230], R29 ;  /* 0x0032301d01007387 */ /* 0x0001e80000100800 */
[----:B0-----:R-:W4:Y:S04]  /*b19c0*/  LDL.LU R29, [R1+0x4c] ;  /* 0x00004c00011d7983 */ /* 0x001f280000300800 */
[----:B--2---:R0:W-:Y:S04]  /*b19d0*/  STL [R1+0x321c], R16 ;  /* 0x00321c1001007387 */ /* 0x0041e80000100800 */
[----:B0-----:R-:W2:Y:S04]  /*b19e0*/  LDL.LU R16, [R1+0x6c] ;  /* 0x00006c0001107983 */ /* 0x001ea80000300800 */
[----:B------:R0:W-:Y:S04]  /*b19f0*/  STL [R1+0x3218], R28 ;  /* 0x0032181c01007387 */ /* 0x0001e80000100800 */
[----:B0-----:R-:W2:Y:S04]  /*b1a00*/  LDL.LU R28, [R1+0xbc] ;  /* 0x0000bc00011c7983 */ /* 0x001ea80000300800 */
[----:B------:R-:W-:Y:S04]  /*b1a10*/  STL [R1+0x31ac], R4 ;  /* 0x0031ac0401007387 */ /* 0x000fe80000100800 */
[----:B------:R-:W-:Y:S04]  /*b1a20*/  STL [R1+0x31a8], R3 ;  /* 0x0031a80301007387 */ /* 0x000fe80000100800 */
[----:B---3--:R0:W-:Y:S04]  /*b1a30*/  STL [R1+0x3068], R11 ;  /* 0x0030680b01007387 */ /* 0x0081e80000100800 */
[----:B0-----:R-:W3:Y:S04]  /*b1a40*/  LDL.LU R11, [R1+0xc0] ;  /* 0x0000c000010b7983 */ /* 0x001ee80000300800 */
[----:B------:R-:W3:Y:S04]  /*b1a50*/  LDL.LU R4, [R1+0x70] ;  /* 0x0000700001047983 */ /* 0x000ee80000300800 */
[----:B------:R-:W3:Y:S04]  /*b1a60*/  LDL.LU R3, [R1+0x24] ;  /* 0x0000240001037983 */ /* 0x000ee80000300800 */
[----:B----4-:R0:W-:Y:S04]  /*b1a70*/  STL [R1+0x3040], R9 ;  /* 0x0030400901007387 */ /* 0x0101e80000100800 */
[----:B0-----:R-:W4:Y:S01]  /*b1a80*/  LDL.LU R9, [R1+0x4] ;  /* 0x0000040001097983 */ /* 0x001f220000300800 */
[----:B------:R-:W-:-:S03]  /*b1a90*/  LOP3.LUT R7, R7, 0x7fffffff, RZ, 0xc0, !PT ;  /* 0x7fffffff07077812 */ /* 0x000fc600078ec0ff */
[----:B------:R-:W-:Y:S01]  /*b1aa0*/  STL [R1+0x3240], R10 ;  /* 0x0032400a01007387 */ /* 0x000fe20000100800 */
[----:B------:R-:W-:-:S03]  /*b1ab0*/  @P0 LOP3.LUT R7, R7, 0x80000000, RZ, 0xfc, !PT ;  /* 0x8000000007070812 */ /* 0x000fc600078efcff */
[----:B------:R-:W-:Y:S01]  /*b1ac0*/  STL [R1+0x323c], R8 ;  /* 0x00323c0801007387 */ /* 0x000fe20000100800 */
[----:B------:R-:W-:Y:S01]  /*b1ad0*/  BAR.SYNC.DEFER_BLOCKING 0x0 ;  /* 0x0000000000007b1d */ /* 0x000fe20000010000 */
[----:B------:R-:W-:-:S05]  /*b1ae0*/  LOP3.LUT P0, RZ, R7, 0x1000, RZ, 0xc0, !PT ;  /* 0x0000100007ff7812 */ /* 0x000fca000780c0ff */
        /* <DEDUP_REMOVED lines=9> */
[----:B0-----:R-:W4:Y:S04]  /*b1b80*/  LDL R17, [R1+0x1c0] ;  /* 0x0001c00001117983 */ /* 0x001f280000100800 */
[----:B------:R-:W-:Y:S04]  /*b1b90*/  STL [R1+0x2e4c], R2 ;  /* 0x002e4c0201007387 */ /* 0x000fe80000100800 */
[----:B------:R0:W-:Y:S01]  /*b1ba0*/  STL [R1+0x2e48], R0 ;  /* 0x002e480001007387 */ /* 0x0001e20000100800 */
[----:B------:R-:W-:-:S02]  /*b1bb0*/  IMAD.MOV.U32 R12, RZ, RZ, R29 ;  /* 0x000000ffff0c7224 */ /* 0x000fc400078e001d */
[----:B--2---:R-:W-:Y:S02]  /*b1bc0*/  IMAD.MOV.U32 R6, RZ, RZ, R16 ;  /* 0x000000ffff067224 */ /* 0x004fe400078e0010 */
[----:B------:R-:W-:Y:S02]  /*b1bd0*/  IMAD.MOV.U32 R14, RZ, RZ, R28 ;  /* 0x000000ffff0e7224 */ /* 0x000fe400078e001c */
[----:B---3--:R-:W-:Y:S01]  /*b1be0*/  IMAD.MOV.U32 R18, RZ, RZ, R11 ;  /* 0x000000ffff127224 */ /* 0x008fe200078e000b */
[----:B----4-:R-:W-:-:S04]  /*b1bf0*/  LOP3.LUT R9, R9, 0xffffffdf, RZ, 0xc0, !PT ;  /* 0xffffffdf09097812 */ /* 0x010fc800078ec0ff */
        /* <DEDUP_REMOVED lines=9> */
[----:B------:R-:W-:-:S05]  /*b1c90*/  @P0 LOP3.LUT R9, R9, 0x100, RZ, 0xfc, !PT ;  /* 0x0000010009090812 */ /* 0x000fca00078efcff */
[----:B------:R1:W-:Y:S04]  /*b1ca0*/  STL [R1+0x4], R9 ;  /* 0x0000040901007387 */ /* 0x0003e80000100800 */
[----:B------:R-:W2:Y:S04]  /*b1cb0*/  LDL.LU R28, [R1+0x133c] ;  /* 0x00133c00011c7983 */ /* 0x000ea80000300800 */
[----:B------:R-:W3:Y:S01]  /*b1cc0*/  LDL.LU R16, [R1+0x1338] ;  /* 0x0013380001107983 */ /* 0x000ee20000300800 */
[C---:B------:R-:W-:Y:S02]  /*b1cd0*/  LOP3.LUT P0, RZ, R7.reuse, 0x800000, RZ, 0xc0, !PT ;  /* 0x0080000007ff7812 */ /* 0x040fe4000780c0ff */
[----:B------:R-:W-:Y:S01]  /*b1ce0*/  LOP3.LUT R7, R7, 0xbfffffff, RZ, 0xc0, !PT ;  /* 0xbfffffff07077812 */ /* 0x000fe200078ec0ff */
[----:B------:R-:W4:Y:S03]  /*b1cf0*/  LDL.LU R29, [R1+0x12e4] ;  /* 0x0012e400011d7983 */ /* 0x000f260000300800 */
[----:B------:R-:W-:Y:S01]  /*b1d00*/  @P1 LOP3.LUT R7, R7, 0x40000000, RZ, 0xfc, !PT ;  /* 0x4000000007071812 */ /* 0x000fe200078efcff */
[----:B0-----:R-:W4:Y:S03]  /*b1d10*/  LDL.LU R0, [R1+0x12e0] ;  /* 0x0012e00001007983 */ /* 0x001f260000300800 */
[C---:B------:R-:W-:Y:S01]  /*b1d20*/  LOP3.LUT P1, RZ, R7.reuse, 0x2000, RZ, 0xc0, !PT ;  /* 0x0000200007ff7812 */ /* 0x040fe2000782c0ff */
[----:B------:R-:W4:Y:S01]  /*b1d30*/  LDL.LU R8, [R1+0xec] ;  /* 0x0000ec0001087983 */ /* 0x000f220000300800 */
[----:B------:R-:W-:-:S03]  /*b1d40*/  LOP3.LUT R7, R7, 0xdfffffff, RZ, 0xc0, !PT ;  /* 0xdfffffff07077812 */ /* 0x000fc600078ec0ff */
[----:B------:R-:W4:Y:S01]  /*b1d50*/  LDL.LU R10, [R1+0xf4] ;  /* 0x0000f400010a7983 */ /* 0x000f220000300800 */
[----:B------:R-:W-:-:S03]  /*b1d60*/  @P2 LOP3.LUT R7, R7, 0x20000000, RZ, 0xfc, !PT ;  /* 0x2000000007072812 */ /* 0x000fc600078efcff */
[----:B-1----:R-:W4:Y:S01]  /*b1d70*/  LDL.LU R9, [R1+0xe8] ;  /* 0x0000e80001097983 */ /* 0x002f220000300800 */
[C---:B------:R-:W-:Y:S02]  /*b1d80*/  LOP3.LUT P2, RZ, R7.reuse, 0x4000, RZ, 0xc0, !PT ;  /* 0x0000400007ff7812 */ /* 0x040fe4000784c0ff */
[----:B------:R-:W-:Y:S01]  /*b1d90*/  LOP3.LUT R7, R7, 0xefffffff, RZ, 0xc0, !PT ;  /* 0xefffffff07077812 */ /* 0x000fe200078ec0ff */
[----:B------:R-:W4:Y:S03]  /*b1da0*/  LDL.LU R11, [R1+0xf0] ;  /* 0x0000f000010b7983 */ /* 0x000f260000300800 */
[----:B------:R-:W-:Y:S01]  /*b1db0*/  @P3 LOP3.LUT R7, R7, 0x10000000, RZ, 0xfc, !PT ;  /* 0x1000000007073812 */ /* 0x000fe200078efcff */
[----:B------:R-:W4:Y:S03]  /*b1dc0*/  LDL R15, [R1+0x1c4] ;  /* 0x0001c400010f7983 */ /* 0x000f260000100800 */
[C---:B------:R-:W-:Y:S01]  /*b1dd0*/  LOP3.LUT P3, RZ, R7.reuse, 0x8000, RZ, 0xc0, !PT ;  /* 0x0000800007ff7812 */ /* 0x040fe2000786c0ff */
[----:B------:R0:W-:Y:S01]  /*b1de0*/  STSM.16.M88.4 [R17], R20 ;  /* 0x0000001411007844 */ /* 0x0001e20000000200 */
[----:B------:R-:W-:-:S04]  /*b1df0*/  LOP3.LUT R7, R7, 0xf7ffffff, RZ, 0xc0, !PT ;  /* 0xf7ffffff07077812 */ /* 0x000fc800078ec0ff */
[----:B------:R-:W-:-:S04]  /*b1e00*/  @P4 LOP3.LUT R7, R7, 0x8000000, RZ, 0xfc, !PT ;  /* 0x0800000007074812 */ /* 0x000fc800078efcff */
[C---:B------:R-:W-:Y:S02]  /*b1e10*/  LOP3.LUT P4, RZ, R7.reuse, 0x20000, RZ, 0xc0, !PT ;  /* 0x0002000007ff7812 */ /* 0x040fe4000788c0ff */
[----:B------:R-:W-:-:S04]  /*b1e20*/  LOP3.LUT R7, R7, 0xfbffffff, RZ, 0xc0, !PT ;  /* 0xfbffffff07077812 */ /* 0x000fc800078ec0ff */
[----:B------:R-:W-:Y:S02]  /*b1e30*/  @P5 LOP3.LUT R7, R7, 0x4000000, RZ, 0xfc, !PT ;  /* 0x0400000007075812 */ /* 0x000fe400078efcff */
[----:B0-----:R-:W-:Y:S01]  /*b1e40*/  PRMT R20, R24, 0x5210, R12 ;  /* 0x0000521018147816 */ /* 0x001fe2000000000c */
[----:B------:R-:W-:Y:S01]  /*b1e50*/  BAR.SYNC.DEFER_BLOCKING 0x0 ;  /* 0x0000000000007b1d */ /* 0x000fe20000010000 */
[C---:B------:R-:W-:Y:S02]  /*b1e60*/  LOP3.LUT P5, RZ, R7.reuse, 0x40000, RZ, 0xc0, !PT ;  /* 0x0004000007ff7812 */ /* 0x040fe400078ac0ff */
[----:B------:R-:W-:Y:S02]  /*b1e70*/  LOP3.LUT R7, R7, 0xfdffffff, RZ, 0xc0, !PT ;  /* 0xfdffffff07077812 */ /* 0x000fe400078ec0ff */
[----:B------:R-:W-:Y:S02]  /*b1e80*/  PRMT R21, R25, 0x5210, R6 ;  /* 0x0000521019157816 */ /* 0x000fe40000000006 */
[----:B------:R-:W-:-:S02]  /*b1e90*/  @P6 LOP3.LUT R7, R7, 0x2000000, RZ, 0xfc, !PT ;  /* 0x0200000007076812 */ /* 0x000fc400078efcff */
[----:B------:R-:W-:Y:S02]  /*b1ea0*/  PRMT R22, R26, 0x5210, R14 ;  /* 0x000052101a167816 */ /* 0x000fe4000000000e */
[----:B------:R-:W-:Y:S01]  /*b1eb0*/  LOP3.LUT P6, RZ, R7, 0x80000, RZ, 0xc0, !PT ;  /* 0x0008000007ff7812 */ /* 0x000fe200078cc0ff */
[----:B------:R3:W-:Y:S01]  /*b1ec0*/  STL [R1+0x3234], R7 ;  /* 0x0032340701007387 */ /* 0x0007e20000100800 */
[----:B------:R-:W-:Y:S02]  /*b1ed0*/  PRMT R23, R27, 0x5210, R18 ;  /* 0x000052101b177816 */ /* 0x000fe40000000012 */
[----:B--2---:R-:W-:Y:S02]  /*b1ee0*/  LOP3.LUT R2, R28, 0xffff, RZ, 0xc0, !PT ;  /* 0x0000ffff1c027812 */ /* 0x004fe400078ec0ff */
[----:B---3--:R-:W-:-:S03]  /*b1ef0*/  LOP3.LUT R7, R16, 0xffff, RZ, 0xc0, !PT ;  /* 0x0000ffff10077812 */ /* 0x008fc600078ec0ff */
[----:B------:R0:W-:Y:S01]  /*b1f00*/  STL [R1+0x4c], R2 ;  /* 0x00004c0201007387 */ /* 0x0001e20000100800 */
[----:B----4-:R-:W-:-:S03]  /*b1f10*/  LOP3.LUT R29, R29, 0xffff, RZ, 0xc0, !PT ;  /* 0x0000ffff1d1d7812 */ /* 0x010fc600078ec0ff */
[----:B0-----:R-:W2:Y:S04]  /*b1f20*/  LDL.LU R2, [R1+0x54] ;  /* 0x0000540001027983 */ /* 0x001ea80000300800 */
[----:B------:R-:W3:Y:S04]  /*b1f30*/  LDL.LU R19, [R1] ;  /* 0x0000000001137983 */ /* 0x000ee80000300800 */
[----:B------:R-:W4:Y:S04]  /*b1f40*/  LDL.LU R13, [R1+0x1354] ;  /* 0x00135400010d7983 */ /* 0x000f280000300800 */
[----:B------:R-:W2:Y:S04]  /*b1f50*/  LDL.LU R5, [R1+0x1350] ;  /* 0x0013500001057983 */ /* 0x000ea80000300800 */
[----:B------:R-:W2:Y:S04]  /*b1f60*/  LDL.LU R16, [R1+0x12f8] ;  /* 0x0012f80001107983 */ /* 0x000ea80000300800 */
[----:B------:R-:W2:Y:S04]  /*b1f70*/  LDL.LU R28, [R1+0x12f4] ;  /* 0x0012f400011c7983 */ /* 0x000ea80000300800 */
[----:B------:R-:W2:Y:S01]  /*b1f80*/  LDL.LU R12, [R1+0x104] ;  /* 0x00010400010c7983 */ /* 0x000ea20000300800 */
[----:B------:R-:W-:-:S03]  /*b1f90*/  LOP3.LUT R0, R0, 0xffff, RZ, 0xc0, !PT ;  /* 0x0000ffff00007812 */ /* 0x000fc600078ec0ff */
[----:B--2---:R0:W-:Y:S04]  /*b1fa0*/  STL [R1+0x3238], R12 ;  /* 0x0032380c01007387 */ /* 0x0041e80000100800 */
[----:B0-----:R-:W2:Y:S01]  /*b1fb0*/  LDL.LU R12, [R1+0x4c] ;  /* 0x00004c00010c7983 */ /* 0x001ea20000300800 */
[----:B------:R-:W-:Y:S02]  /*b1fc0*/  PRMT R25, R10, 0x4210, R7 ;  /* 0x000042100a197816 */ /* 0x000fe40000000007 */
[----:B------:R-:W-:Y:S01]  /*b1fd0*/  PRMT R26, R9, 0x4210, R29 ;  /* 0x00004210091a7816 */ /* 0x000fe2000000001d */
[----:B------:R-:W3:Y:S01]  /*b1fe0*/  LDL.LU R6, [R1+0x100] ;  /* 0x0001000001067983 */ /* 0x000ee20000300800 */
[----:B------:R-:W-:-:S03]  /*b1ff0*/  PRMT R27, R11, 0x4210, R0 ;  /* 0x000042100b1b7816 */ /* 0x000fc60000000000 */
[----:B------:R-:W3:Y:S04]  /*b2000*/  LDL.LU R14, [R1+0xfc] ;  /* 0x0000fc00010e7983 */ /* 0x000ee80000300800 */
[----:B------:R-:W3:Y:S01]  /*b2010*/  LDL.LU R18, [R1+0xf8] ;  /* 0x0000f80001127983 */ /* 0x000ee20000300800 */
[----:B--2---:R-:W-:-:S03]  /*b2020*/  PRMT R24, R8, 0x4210, R12 ;  /* 0x0000421008187816 */ /* 0x004fc6000000000c */
[----:B------:R-:W0:Y:S01]  /*b2030*/  LDS.128 R8, [R15] ;  /* 0x000000000f087984 */ /* 0x000e220000000c00 */
[----:B------:R-:W-:Y:S06]  /*b2040*/  BAR.SYNC.DEFER_BLOCKING 0x0 ;  /* 0x0000000000007b1d */ /* 0x000fec0000010000 */
[----:B0-----:R0:W-:Y:S04]  /*b2050*/  STL.64 [R1+0x190], R8 ;  /* 0x0001900801007387 */ /* 0x0011e80000100a00 */
[----:B------:R1:W-:Y:S01]  /*b2060*/  STL [R1+0x198], R10 ;  /* 0x0001980a01007387 */ /* 0x0003e20000100800 */
[----:B0-----:R-:W-:-:S03]  /*b2070*/  IMAD.MOV.U32 R9, RZ, RZ, R11 ;  /* 0x000000ffff097224 */ /* 0x001fc600078e000b */
[----:B-1----:R-:W2:Y:S04]  /*b2080*/  LDL.LU R10, [R1+0x3240] ;  /* 0x00324000010a7983 */ /* 0x002ea80000300800 */
[----:B------:R-:W2:Y:S04]  /*b2090*/  LDL.LU R8, [R1+0x323c] ;  /* 0x00323c0001087983 */ /* 0x000ea80000300800 */
[----:B------:R-:W-:Y:S01]  /*b20a0*/  STSM.16.M88.4 [R17], R20 ;  /* 0x0000001411007844 */ /* 0x000fe20000000200 */
[----:B------:R-:W-:Y:S06]  /*b20b0*/  BAR.SYNC.DEFER_BLOCKING 0x0 ;  /* 0x0000000000007b1d */ /* 0x000fec0000010000 */
[----:B------:R-:W0:Y:S02]  /*b20c0*/  LDS.128 R20, [R15] ;  /* 0x000000000f147984 */ /* 0x000e240000000c00 */
[----:B------:R-:W-:Y:S06]  /*b20d0*/  BAR.SYNC.DEFER_BLOCKING 0x0 ;  /* 0x0000000000007b1d */ /* 0x000fec0000010000 */
[----:B--2---:R1:W-:Y:S04]  /*b20e0*/  STL.64 [R1+0x3120], R8 ;  /* 0x0031200801007387 */ /* 0x0043e80000100a00 */
[----:B-1----:R-:W2:Y:S01]  /*b20f0*/  LDL.LU R8, [R1+0x5c] ;  /* 0x00005c0001087983 */ /* 0x002ea20000300800 */
[----:B0-----:R-:W-:-:S03]  /*b2100*/  IMAD.MOV.U32 R11, RZ, RZ, R20 ;  /* 0x000000ffff0b7224 */ /* 0x001fc600078e0014 */
[----:B------:R-:W3:Y:S04]  /*b2110*/  LDL.LU R9, [R1+0x58] ;  /* 0x0000580001097983 */ /* 0x000ee80000300800 */
[----:B------:R-:W-:Y:S04]  /*b2120*/  STL [R1+0x184], R21 ;  /* 0x0001841501007387 */ /* 0x000fe80000100800 */
[----:B------:R0:W-:Y:S04]  /*b2130*/  STL.64 [R1+0x188], R22 ;  /* 0x0001881601007387 */ /* 0x0001e80000100a00 */
[----:B------:R-:W-:Y:S04]  /*b2140*/  STL.64 [R1+0x30a0], R10 ;  /* 0x0030a00a01007387 */ /* 0x000fe80000100a00 */
[----:B------:R1:W-:Y:S01]  /*b2150*/  STSM.16.M88.4 [R17], R24 ;  /* 0x0000001811007844 */ /* 0x0003e20000000200 */
[----:B--2---:R-:W-:-:S03]  /*b2160*/  PRMT R20, R8, 0x5210, R12 ;  /* 0x0000521008147816 */ /* 0x004fc6000000000c */
[----:B------:R-:W2:Y:S01]  /*b2170*/  LDL.LU R12, [R1+0x3238] ;  /* 0x00323800010c7983 */ /* 0x000ea20000300800 */
[----:B0-----:R-:W-:Y:S02]  /*b2180*/  PRMT R22, R2, 0x5210, R29 ;  /* 0x0000521002167816 */ /* 0x001fe4000000001d */
[----:B---3--:R-:W-:Y:S02]  /*b2190*/  PRMT R23, R19, 0x5210, R0 ;  /* 0x0000521013177816 */ /* 0x008fe40000000000 */
[----:B------:R-:W-:Y:S02]  /*b21a0*/  LOP3.LUT R16, R16, 0xffff, RZ, 0xc0, !PT ;  /* 0x0000ffff10107812 */ /* 0x000fe400078ec0ff */
[----:B------:R-:W-:Y:S02]  /*b21b0*/  LOP3.LUT R28, R28, 0xffff, RZ, 0xc0, !PT ;  /* 0x0000ffff1c1c7812 */ /* 0x000fe400078ec0ff */
[----:B----4-:R-:W-:Y:S02]  /*b21c0*/  LOP3.LUT R2, R13, 0xffff, RZ, 0xc0, !PT ;  /* 0x0000ffff0d027812 */ /* 0x010fe400078ec0ff */
[----:B------:R-:W-:-:S02]  /*b21d0*/  LOP3.LUT R0, R5, 0xffff, RZ, 0xc0, !PT ;  /* 0x0000ffff05007812 */ /* 0x000fc400078ec0ff */
[----:B------:R-:W-:Y:S01]  /*b21e0*/  PRMT R21, R9, 0x5210, R7 ;  /* 0x0000521009157816 */ /* 0x000fe20000000007 */
[----:B------:R-:W-:Y:S01]  /*b21f0*/  BAR.SYNC.DEFER_BLOCKING 0x0 ;  /* 0x0000000000007b1d */ /* 0x000fe20000010000 */
[----:B-1----:R-:W-:Y:S02]  /*b2200*/  PRMT R26, R14, 0x4210, R16 ;  /* 0x000042100e1a7816 */ /* 0x002fe40000000010 */
[----:B------:R-:W-:Y:S02]  /*b2210*/  PRMT R27, R18, 0x4210, R28 ;  /* 0x00004210121b7816 */ /* 0x000fe4000000001c */
[----:B------:R-:W-:Y:S01]  /*b2220*/  PRMT R25, R6, 0x4210, R0 ;  /* 0x0000421006197816 */ /* 0x000fe20000000000 */
[----:B------:R-:W3:Y:S04]  /*b2230*/  LDL.LU R7, [R1+0x3234] ;  /* 0x0032340001077983 */ /* 0x000ee80000300800 */
[----:B------:R-:W4:Y:S04]  /*b2240*/  LDL.LU R29, [R1+0x3230] ;  /* 0x00323000011d7983 */ /* 0x000f280000300800 */
[----:B------:R0:W-:Y:S04]  /*b2250*/  STL [R1], R2 ;  /* 0x0000000201007387 */ /* 0x0001e80000100800 */
[----:B------:R-:W-:Y:S04]  /*b2260*/  STL [R1+0x4c], R0 ;  /* 0x00004c0001007387 */ /* 0x000fe80000100800 */
[----:B------:R-:W-:Y:S01]  /*b2270*/  STL.64 [R1+0x3228], R26 ;  /* 0x0032281a01007387 */ /* 0x000fe20000100a00 */
[----:B------:R-:W-:Y:S01]  /*b2280*/  IMAD.MOV.U32 R9, RZ, RZ, R4 ;  /* 0x000000ffff097224 */ /* 0x000fe200078e0004 */
[----:B--2---:R-:W-:-:S05]  /*b2290*/  PRMT R24, R12, 0x4210, R2 ;  /* 0x000042100c187816 */ /* 0x004fca0000000002 */
[----:B------:R-:W-:Y:S04]  /*b22a0*/  STL.64 [R1+0x3220], R24 ;  /* 0x0032201801007387 */ /* 0x000fe80000100a00 */
[----:B------:R-:W1:Y:S01]  /*b22b0*/  LDS.128 R24, [R15] ;  /* 0x000000000f187984 */ /* 0x000e620000000c00 */
[----:B------:R-:W-:Y:S06]  /*b22c0*/  BAR.SYNC.DEFER_BLOCKING 0x0 ;  /* 0x0000000000007b1d */ /* 0x000fec0000010000 */
[----:B------:R-:W2:Y:S04]  /*b22d0*/  LDL.LU R10, [R1+0x1364] ;  /* 0x00136400010a7983 */ /* 0x000ea80000300800 */
[----:B------:R-:W2:Y:S04]  /*b22e0*/  LDL.LU R8, [R1+0x1310] ;  /* 0x0013100001087983 */ /* 0x000ea80000300800 */
[----:B0-----:R-:W2:Y:S04]  /*b22f0*/  LDL.LU R2, [R1+0x130c] ;  /* 0x00130c0001027983 */ /* 0x001ea80000300800 */
[----:B------:R-:W2:Y:S04]  /*b2300*/  LDL.LU R11, [R1+0x110] ;  /* 0x00011000010b7983 */ /* 0x000ea80000300800 */
[----:B------:R0:W-:Y:S04]  /*b2310*/  STSM.16.M88.4 [R17], R20 ;  /* 0x0000001411007844 */ /* 0x0001e80000000200 */
[----:B------:R-:W2:Y:S04]  /*b2320*/  LDL.LU R5, [R1+0x10c] ;  /* 0x00010c0001057983 */ /* 0x000ea80000300800 */
[----:B------:R-:W2:Y:S04]  /*b2330*/  LDL.LU R18, [R1+0x108] ;  /* 0x0001080001127983 */ /* 0x000ea80000300800 */
[----:B-1----:R-:W-:Y:S01]  /*b2340*/  STL [R1+0x174], R25 ;  /* 0x0001741901007387 */ /* 0x002fe20000100800 */
[----:B------:R-:W-:-:S03]  /*b2350*/  IMAD.MOV.U32 R0, RZ, RZ, R24 ;  /* 0x000000ffff007224 */ /* 0x000fc600078e0018 */
[----:B------:R-:W-:Y:S01]  /*b2360*/  STL.64 [R1+0x178], R26 ;  /* 0x0001781a01007387 */ /* 0x000fe20000100a00 */
[----:B------:R-:W-:Y:S06]  /*b2370*/  BAR.SYNC.DEFER_BLOCKING 0x0 ;  /* 0x0000000000007b1d */ /* 0x000fec0000010000 */
[----:B0-----:R-:W2:Y:S04]  /*b2380*/  LDL.LU R20, [R1+0x78] ;  /* 0x0000780001147983 */ /* 0x001ea80000300800 */
[----:B------:R-:W2:Y:S04]  /*b2390*/  LDL.LU R21, [R1+0x4c] ;  /* 0x00004c0001157983 */ /* 0x000ea80000300800 */
[----:B------:R-:W2:Y:S04]  /*b23a0*/  LDL.LU R22, [R1+0x74] ;  /* 0x0000740001167983 */ /* 0x000ea80000300800 */
[----:B------:R-:W2:Y:S04]  /*b23b0*/  LDL.LU R23, [R1+0x7c] ;  /* 0x00007c0001177983 */ /* 0x000ea80000300800 */
[----:B------:R-:W0:Y:S04]  /*b23c0*/  LDS.128 R24, [R15] ;  /* 0x000000000f187984 */ /* 0x000e280000000c00 */
[----:B0-----:R-:W-:Y:S04]  /*b23d0*/  STL.64 [R1+0x160], R24 ;  /* 0x0001601801007387 */ /* 0x001fe80000100a00 */
[----:B------:R0:W-:Y:S04]  /*b23e0*/  STL.64 [R1+0x168], R26 ;  /* 0x0001681a01007387 */ /* 0x0001e80000100a00 */
[----:B0-----:R-:W2:Y:S04]  /*b23f0*/  LDL.LU.64 R26, [R1+0x3228] ;  /* 0x00322800011a7983 */ /* 0x001ea80000300a00 */
[----:B------:R-:W2:Y:S04]  /*b2400*/  LDL.LU.64 R24, [R1+0x3220] ;  /* 0x0032200001187983 */ /* 0x000ea80000300a00 */
[----:B------:R-:W2:Y:S04]  /*b2410*/  LDL.LU R19, [R1+0x88] ;  /* 0x0000880001137983 */ /* 0x000ea80000300800 */
[----:B------:R-:W2:Y:S04]  /*b2420*/  LDL.LU R13, [R1+0x131c] ;  /* 0x00131c00010d7983 */ /* 0x000ea80000300800 */
[----:B------:R-:W2:Y:S04]  /*b2430*/  LDL.LU R12, [R1+0x8c] ;  /* 0x00008c00010c7983 */ /* 0x000ea80000300800 */
[----:B------:R-:W3:Y:S04]  /*b2440*/  LDL.LU R6, [R1+0x84] ;  /* 0x0000840001067983 */ /* 0x000ee80000300800 */
[----:B------:R-:W2:Y:S04]  /*b2450*/  LDL.LU R14, [R1+0x80] ;  /* 0x00008000010e7983 */ /* 0x000ea80000300800 */
[----:B------:R-:W2:Y:S01]  /*b2460*/  LDL.LU R4, [R1+0x118] ;  /* 0x0001180001047983 */ /* 0x000ea20000300800 */
[----:B------:R-:W-:Y:S06]  /*b2470*/  BAR.SYNC.DEFER_BLOCKING 0x0 ;  /* 0x0000000000007b1d */ /* 0x000fec0000010000 */
[----:B---3--:R0:W-:Y:S04]  /*b2480*/  STL.64 [R1+0x3210], R6 ;  /* 0x0032100601007387 */ /* 0x0081e80000100a00 */
[----:B0-----:R-:W3:Y:S04]  /*b2490*/  LDL.LU R6, [R1+0x1368] ;  /* 0x0013680001067983 */ /* 0x001ee80000300800 */
[----:B------:R-:W3:Y:S04]  /*b24a0*/  LDL.LU R7, [R1+0x114] ;  /* 0x0001140001077983 */ /* 0x000ee80000300800 */
[----:B--2---:R0:W-:Y:S04]  /*b24b0*/  STL [R1+0x320c], R4 ;  /* 0x00320c0401007387 */ /* 0x0041e80000100800 */
[----:B0-----:R-:W2:Y:S01]  /*b24c0*/  LDL.LU R4, [R1] ;  /* 0x0000000001047983 */ /* 0x001ea20000300800 */
[----:B------:R-:W-:-:S02]  /*b24d0*/  PRMT R21, R22, 0x5210, R21 ;  /* 0x0000521016157816 */ /* 0x000fc40000000015 */
[----:B------:R-:W-:Y:S01]  /*b24e0*/  PRMT R22, R23, 0x5210, R16 ;  /* 0x0000521017167816 */ /* 0x000fe20000000010 */
[----:B------:R0:W-:Y:S01]  /*b24f0*/  STSM.16.M88.4 [R17], R24 ;  /* 0x0000001811007844 */ /* 0x0001e20000000200 */
[----:B----4-:R-:W-:Y:S02]  /*b2500*/  PRMT R23, R29, 0x5210, R28 ;  /* 0x000052101d177816 */ /* 0x010fe4000000001c */
[----:B------:R-:W-:Y:S01]  /*b2510*/  LOP3.LUT R8, R8, 0xffff, RZ, 0xc0, !PT ;  /* 0x0000ffff08087812 */ /* 0x000fe200078ec0ff */
[----:B------:R-:W4:Y:S01]  /*b2520*/  LDL.LU R16, [R1+0x321c] ;  /* 0x00321c0001107983 */ /* 0x000f220000300800 */
[----:B------:R-:W-:-:S03]  /*b2530*/  LOP3.LUT R2, R2, 0xffff, RZ, 0xc0, !PT ;  /* 0x0000ffff02027812 */ /* 0x000fc600078ec0ff */
[----:B------:R-:W4:Y:S01]  /*b2540*/  LDL.LU R28, [R1+0x3218] ;  /* 0x00321800011c7983 */ /* 0x000f220000300800 */
[----:B0-----:R-:W-:Y:S02]  /*b2550*/  PRMT R26, R5, 0x4210, R8 ;  /* 0x00004210051a7816 */ /* 0x001fe40000000008 */
[----:B------:R-:W-:Y:S01]  /*b2560*/  PRMT R27, R18, 0x4210, R2 ;  /* 0x00004210121b7816 */ /* 0x000fe20000000002 */
[----:B------:R-:W-:Y:S01]  /*b2570*/  BAR.SYNC.DEFER_BLOCKING 0x0 ;  /* 0x0000000000007b1d */ /* 0x000fe20000010000 */
[----:B---3--:R-:W-:-:S04]  /*b2580*/  LOP3.LUT R29, R6, 0xffff, RZ, 0xc0, !PT ;  /* 0x0000ffff061d7812 */ /* 0x008fc800078ec0ff */
[----:B------:R-:W-:Y:S02]  /*b2590*/  PRMT R24, R7, 0x4210, R29 ;  /* 0x0000421007187816 */ /* 0x000fe4000000001d */
[----:B--2---:R-:W-:Y:S02]  /*b25a0*/  PRMT R20, R20, 0x5210, R4 ;  /* 0x0000521014147816 */ /* 0x004fe40000000004 */
[----:B------:R-:W0:Y:S01]  /*b25b0*/  LDS.128 R4, [R15] ;  /* 0x000000000f047984 */ /* 0x000e220000000c00 */
[----:B------:R-:W-:Y:S06]  /*b25c0*/  BAR.SYNC.DEFER_BLOCKING 0x0 ;  /* 0x0000000000007b1d */ /* 0x000fec0000010000 */
[----:B0-----:R-:W-:Y:S01]  /*b25d0*/  STL [R1+0x154], R5 ;  /* 0x0001540501007387 */ /* 0x001fe20000100800 */
[----:B------:R-:W-:-:S03]  /*b25e0*/  IMAD.MOV.U32 R18, RZ, RZ, R4 ;  /* 0x000000ffff127224 */ /* 0x000fc600078e0004 */
[----:B------:R0:W-:Y:S04]  /*b25f0*/  STL.64 [R1+0x158], R6 ;  /* 0x0001580601007387 */ /* 0x0001e80000100a00 */
[----:B0-----:R-:W2:Y:S04]  /*b2600*/  LDL.LU.64 R6, [R1+0x3210] ;  /* 0x0032100001067983 */ /* 0x001ea80000300a00 */
[----:B------:R-:W3:Y:S04]  /*b2610*/  LDL.LU R4, [R1+0x320c] ;  /* 0x00320c0001047983 */ /* 0x000ee80000300800 */
[----:B------:R-:W-:Y:S01]  /*b2620*/  STSM.16.M88.4 [R17], R20 ;  /* 0x0000001411007844 */ /* 0x000fe20000000200 */
[----:B------:R-:W-:Y:S01]  /*b2630*/  BAR.SYNC.DEFER_BLOCKING 0x0 ;  /* 0x0000000000007b1d */ /* 0x000fe20000010000 */
[----:B------:R-:W-:-:S05]  /*b2640*/  LOP3.LUT R10, R10, 0xffff, RZ, 0xc0, !PT ;  /* 0x0000ffff0a0a7812 */ /* 0x000fca00078ec0ff */
[----:B------:R-:W4:Y:S04]  /*b2650*/  LDL.LU R5, [R1+0x137c] ;  /* 0x00137c0001057983 */ /* 0x000f280000300800 */
[----:B------:R-:W0:Y:S01]  /*b2660*/  LDS.128 R20, [R15] ;  /* 0x000000000f147984 */ /* 0x000e220000000c00 */
[----:B------:R-:W-:Y:S01]  /*b2670*/  PRMT R25, R11, 0x4210, R10 ;  /* 0x000042100b197816 */ /* 0x000fe2000000000a */
[----:B------:R-:W-:Y:S06]  /*b2680*/  BAR.SYNC.DEFER_BLOCKING 0x0 ;  /* 0x0000000000007b1d */ /* 0x000fec0000010000 */
[----:B------:R1:W-:Y:S04]  /*b2690*/  STSM.16.M88.4 [R17], R24 ;  /* 0x0000001811007844 */ /* 0x0003e80000000200 */
[----:B0-----:R0:W-:Y:S01]  /*b26a0*/  STL.64 [R1+0x140], R20 ;  /* 0x0001401401007387 */ /* 0x0011e20000100a00 */
[----:B-1----:R-:W-:-:S03]  /*b26b0*/  LOP3.LUT R24, R13, 0xffff, RZ, 0xc0, !PT ;  /* 0x0000ffff0d187812 */ /* 0x002fc600078ec0ff */
[----:B------:R1:W-:Y:S04]  /*b26c0*/  STL.64 [R1+0x148], R22 ;  /* 0x0001481601007387 */ /* 0x0003e80000100a00 */
[----:B------:R-:W-:Y:S01]  /*b26d0*/  STL [R1+0x3208], R24 ;  /* 0x0032081801007387 */ /* 0x000fe20000100800 */
[----:B0-----:R-:W-:Y:S02]  /*b26e0*/  PRMT R20, R19, 0x5210, R29 ;  /* 0x0000521013147816 */ /* 0x001fe4000000001d */
[----:B------:R-:W-:Y:S02]  /*b26f0*/  PRMT R21, R12, 0x5210, R10 ;  /* 0x000052100c157816 */ /* 0x000fe4000000000a */
[----:B-1----:R-:W-:Y:S01]  /*b2700*/  PRMT R23, R14, 0x5210, R2 ;  /* 0x000052100e177816 */ /* 0x002fe20000000002 */
[----:B------:R-:W-:Y:S01]  /*b2710*/  BAR.SYNC.DEFER_BLOCKING 0x0 ;  /* 0x0000000000007b1d */ /* 0x000fe20000010000 */
[----:B---3--:R-:W-:-:S05]  /*b2720*/  PRMT R4, R4, 0x4210, R24 ;  /* 0x0000421004047816 */ /* 0x008fca0000000018 */
[----:B------:R-:W0:Y:S01]  /*b2730*/  LDS.128 R24, [R15] ;  /* 0x000000000f187984 */ /* 0x000e220000000c00 */
[----:B--2---:R-:W-:Y:S01]  /*b2740*/  PRMT R22, R6, 0x5210, R8 ;  /* 0x0000521006167816 */ /* 0x004fe20000000008 */
[----:B------:R-:W-:Y:S06]  /*b2750*/  BAR.SYNC.DEFER_BLOCKING 0x0 ;  /* 0x0000000000007b1d */ /* 0x000fec0000010000 */
[----:B------:R1:W-:Y:S04]  /*b2760*/  STSM.16.M88.4 [R17], R20 ;  /* 0x0000001411007844 */ /* 0x0003e80000000200 */
[----:B0-----:R-:W-:Y:S01]  /*b2770*/  STL.64 [R1+0x130], R24 ;  /* 0x0001301801007387 */ /* 0x001fe20000100a00 */
[----:B------:R-:W-:-:S03]  /*b2780*/  IMAD.MOV.U32 R6, RZ, RZ, R27 ;  /* 0x000000ffff067224 */ /* 0x000fc600078e001b */
[----:B------:R-:W-:Y:S04]  /*b2790*/  STL [R1+0x138], R26 ;  /* 0x0001381a01007387 */ /* 0x000fe80000100800 */
[----:B------:R-:W2:Y:S04]  /*b27a0*/  LDL.LU R2, [R1+0x1334] ;  /* 0x0013340001027983 */ /* 0x000ea80000300800 */
[----:B------:R-:W3:Y:S04]  /*b27b0*/  LDL.LU R19, [R1+0x1330] ;  /* 0x0013300001137983 */ /* 0x000ee80000300800 */
[----:B------:R-:W2:Y:S04]  /*b27c0*/  LDL.LU R13, [R1+0x1444] ;  /* 0x00144400010d7983 */ /* 0x000ea80000300800 */
[----:B------:R-:W-:Y:S04]  /*b27d0*/  STL.64 [R1+0x3128], R6 ;  /* 0x0031280601007387 */ /* 0x000fe80000100a00 */
[----:B-1----:R-:W2:Y:S04]  /*b27e0*/  LDL.LU R20, [R1+0x60] ;  /* 0x0000600001147983 */ /* 0x002ea80000300800 */
[----:B------:R-:W2:Y:S04]  /*b27f0*/  LDL.LU R21, [R1+0x64] ;  /* 0x0000640001157983 */ /* 0x000ea80000300800 */
[----:B------:R-:W2:Y:S01]  /*b2800*/  LDL.LU R22, [R1+0x68] ;  /* 0x0000680001167983 */ /* 0x000ea20000300800 */
[----:B------:R-:W-:Y:S06]  /*b2810*/  BAR.SYNC.DEFER_BLOCKING 0x0 ;  /* 0x0000000000007b1d */ /* 0x000fec0000010000 */
[----:B------:R-:W0:Y:S01]  /*b2820*/  LDS.128 R24, [R15] ;  /* 0x000000000f187984 */ /* 0x000e220000000c00 */
[----:B------:R-:W-:Y:S01]  /*b2830*/  IMAD.MOV.U32 R23, RZ, RZ, R4 ;  /* 0x000000ffff177224 */ /* 0x000fe200078e0004 */
[----:B------:R-:W-:Y:S01]  /*b2840*/  BAR.SYNC.DEFER_BLOCKING 0x0 ;  /* 0x0000000000007b1d */ /* 0x000fe20000010000 */
[----:B0-----:R-:W-:-:S05]  /*b2850*/  IMAD.MOV.U32 R10, RZ, RZ, R25 ;  /* 0x000000ffff0a7224 */ /* 0x001fca00078e0019 */
[----:B------:R-:W-:Y:S01]  /*b2860*/  STL.64 [R1+0x128], R26 ;  /* 0x0001281a01007387 */ /* 0x000fe20000100a00 */
[----:B------:R-:W-:-:S03]  /*b2870*/  IMAD.MOV.U32 R14, RZ, RZ, R24 ;  /* 0x000000ffff0e7224 */ /* 0x000fc600078e0018 */
[----:B------:R-:W3:Y:S04]  /*b2880*/  LDL.LU R24, [R1+0x3208] ;  /* 0x0032080001187983 */ /* 0x000ee80000300800 */
[----:B------:R-:W3:Y:S04]  /*b2890*/  LDL.LU R7, [R1+0x1440] ;  /* 0x0014400001077983 */ /* 0x000ee80000300800 */
[----:B------:R-:W3:Y:S04]  /*b28a0*/  LDL.LU R12, [R1+0x11c] ;  /* 0x00011c00010c7983 */ /* 0x000ee80000300800 */
[----:B------:R-:W3:Y:S04]  /*b28b0*/  LDL.LU R4, [R1+0x98] ;  /* 0x0000980001047983 */ /* 0x000ee80000300800 */
[----:B------:R-:W-:Y:S04]  /*b28c0*/  STL [R1+0x30e0], R10 ;  /* 0x0030e00a01007387 */ /* 0x000fe80000100800 */
[----:B--2---:R4:W-:Y:S02]  /*b28d0*/  STSM.16.M88.4 [R17], R20 ;  /* 0x0000001411007844 */ /* 0x0049e40000000200 */
[----:B----4-:R-:W-:-:S02]  /*b28e0*/  LOP3.LUT R20, R5, 0xffff, RZ, 0xc0, !PT ;  /* 0x0000ffff05147812 */ /* 0x010fc400078ec0ff */
[----:B------:R-:W2:Y:S01]  /*b28f0*/  LDL.LU R5, [R1+0x9c] ;  /* 0x00009c0001057983 */ /* 0x000ea20000300800 */
[----:B------:R-:W-:Y:S02]  /*b2900*/  LOP3.LUT R21, R2, 0xffff, RZ, 0xc0, !PT ;  /* 0x0000ffff02157812 */ /* 0x000fe400078ec0ff */
[----:B---3--:R-:W-:Y:S01]  /*b2910*/  LOP3.LUT R22, R19, 0xffff, RZ, 0xc0, !PT ;  /* 0x0000ffff13167812 */ /* 0x008fe200078ec0ff */
[----:B------:R-:W-:Y:S06]  /*b2920*/  BAR.SYNC.DEFER_BLOCKING 0x0 ;  /* 0x0000000000007b1d */ /* 0x000fec0000010000 */
[----:B--2---:R0:W-:Y:S04]  /*b2930*/  STL.64 [R1+0x31e8], R4 ;  /* 0x0031e80401007387 */ /* 0x0041e80000100a00 */
[----:B------:R-:W2:Y:S04]  /*b2940*/  LDL.LU R29, [R1+0x94] ;  /* 0x00009400011d7983 */ /* 0x000ea80000300800 */
[----:B------:R-:W3:Y:S04]  /*b2950*/  LDL.LU R25, [R1+0x138c] ;  /* 0x00138c0001197983 */ /* 0x000ee80000300800 */
[----:B------:R-:W4:Y:S01]  /*b2960*/  LDL.LU R26, [R1+0x1388] ;  /* 0x00138800011a7983 */ /* 0x000f220000300800 */
[----:B0-----:R-:W-:-:S03]  /*b2970*/  IMAD.MOV.U32 R4, RZ, RZ, R9 ;  /* 0x000000ffff047224 */ /* 0x001fc600078e0009 */
[----:B------:R-:W2:Y:S04]  /*b2980*/  LDL.LU R27, [R1+0x1348] ;  /* 0x00134800011b7983 */ /* 0x000ea80000300800 */
[----:B------:R-:W2:Y:S04]  /*b2990*/  LDL.LU R11, [R1+0x1344] ;  /* 0x00134400010b7983 */ /* 0x000ea80000300800 */
[----:B------:R-:W3:Y:S04]  /*b29a0*/  LDL.LU R9, [R1+0x1454] ;  /* 0x0014540001097983 */ /* 0x000ee80000300800 */
[----:B--2---:R-:W-:Y:S04]  /*b29b0*/  STL [R1+0x31f4], R11 ;  /* 0x0031f40b01007387 */ /* 0x004fe80000100800 */
[----:B---3--:R0:W-:Y:S04]  /*b29c0*/  STL [R1+0x31f0], R9 ;  /* 0x0031f00901007387 */ /* 0x0081e80000100800 */
[----:B------:R-:W2:Y:S04]  /*b29d0*/  LDL.LU R8, [R1+0x40] ;  /* 0x0000400001087983 */ /* 0x000ea80000300800 */
[----:B0-----:R-:W2:Y:S04]  /*b29e0*/  LDL.LU R9, [R1+0x44] ;  /* 0x0000440001097983 */ /* 0x001ea80000300800 */
[----:B------:R-:W2:Y:S04]  /*b29f0*/  LDL.LU R10, [R1+0x48] ;  /* 0x00004800010a7983 */ /* 0x000ea80000300800 */
[----:B------:R-:W3:Y:S04]  /*b2a00*/  LDL.LU R2, [R1+0x1450] ;  /* 0x0014500001027983 */ /* 0x000ee80000300800 */
[----:B------:R-:W2:Y:S01]  /*b2a10*/  LDL.LU R19, [R1+0x144c] ;  /* 0x00144c0001137983 */ /* 0x000ea20000300800 */
[----:B------:R-:W-:-:S02]  /*b2a20*/  PRMT R5, R13, 0x4210, R20 ;  /* 0x000042100d057816 */ /* 0x000fc40000000014 */
[----:B------:R-:W-:Y:S02]  /*b2a30*/  PRMT R6, R7, 0x4210, R21 ;  /* 0x0000421007067816 */ /* 0x000fe40000000015 */
[----:B------:R-:W-:Y:S01]  /*b2a40*/  PRMT R7, R12, 0x4210, R22 ;  /* 0x000042100c077816 */ /* 0x000fe20000000016 */
[----:B--2---:R-:W-:Y:S04]  /*b2a50*/  STL.64 [R1+0x3200], R18 ;  /* 0x0032001201007387 */ /* 0x004fe80000100a00 */
[----:B------:R-:W-:Y:S04]  /*b2a60*/  STL.64 [R1+0x31f8], R16 ;  /* 0x0031f81001007387 */ /* 0x000fe80000100a00 */
[----:B------:R-:W0:Y:S04]  /*b2a70*/  LDS.128 R16, [R15] ;  /* 0x000000000f107984 */ /* 0x000e280000000c00 */
[----:B------:R-:W2:Y:S04]  /*b2a80*/  LDL.LU R13, [R1+0x120c] ;  /* 0x00120c00010d7983 */ /* 0x000ea80000300800 */
[----:B0-----:R-:W-:Y:S01]  /*b2a90*/  STL [R1+0x110], R16 ;  /* 0x0001101001007387 */ /* 0x001fe20000100800 */
[----:B------:R-:W-:-:S03]  /*b2aa0*/  IMAD.MOV.U32 R12, RZ, RZ, R17 ;  /* 0x000000ffff0c7224 */ /* 0x000fc600078e0011 */
[----:B------:R0:W-:Y:S04]  /*b2ab0*/  STL.64 [R1+0x118], R18 ;  /* 0x0001181201007387 */ /* 0x0001e80000100a00 */
[----:B0-----:R-:W2:Y:S04]  /*b2ac0*/  LDL.LU.64 R18, [R1+0x3200] ;  /* 0x0032000001127983 */ /* 0x001ea80000300a00 */
[----:B------:R-:W2:Y:S01]  /*b2ad0*/  LDL.LU.64 R16, [R1+0x31f8] ;  /* 0x0031f80001107983 */ /* 0x000ea20000300a00 */
[----:B------:R-:W-:Y:S01]  /*b2ae0*/  BAR.SYNC.DEFER_BLOCKING 0x0 ;  /* 0x0000000000007b1d */ /* 0x000fe20000010000 */
[----:B------:R-:W-:-:S05]  /*b2af0*/  PRMT R11, R28, 0x5210, R24 ;  /* 0x000052101c0b7816 */ /* 0x000fca0000000018 */
[----:B------:R-:W-:Y:S04]  /*b2b00*/  STL [R1+0x2f8c], R12 ;  /* 0x002f8c0c01007387 */ /* 0x000fe80000100800 */
[----:B--2---:R-:W-:Y:S01]  /*b2b10*/  STSM.16.M88.4 [R17], R8 ;  /* 0x0000000811007844 */ /* 0x004fe20000000200 */
[----:B------:R-:W-:Y:S06]  /*b2b20*/  BAR.SYNC.DEFER_BLOCKING 0x0 ;  /* 0x0000000000007b1d */ /* 0x000fec0000010000 */
[----:B------:R-:W0:Y:S02]  /*b2b30*/  LDS.128 R8, [R15] ;  /* 0x000000000f087984 */ /* 0x000e240000000c00 */
[----:B------:R-:W-:Y:S06]  /*b2b40*/  BAR.SYNC.DEFER_BLOCKING 0x0 ;  /* 0x0000000000007b1d */ /* 0x000fec0000010000 */
[----:B------:R-:W-:Y:S04]  /*b2b50*/  STSM.16.M88.4 [R17], R4 ;  /* 0x0000000411007844 */ /* 0x000fe80000000200 */
[----:B0-----:R-:W-:Y:S04]  /*b2b60*/  STL.64 [R1+0x100], R8 ;  /* 0x0001000801007387 */ /* 0x001fe80000100a00 */
[----:B------:R0:W-:Y:S04]  /*b2b70*/  STL.64 [R1+0x108], R10 ;  /* 0x0001080a01007387 */ /* 0x0001e80000100a00 */
[----:B0-----:R-:W2:Y:S04]  /*b2b80*/  LDL.LU R11, [R1+0x31f4] ;  /* 0x0031f400010b7983 */ /* 0x001ea80000300800 */
[----:B------:R-:W2:Y:S04]  /*b2b90*/  LDL.LU R9, [R1+0x31f0] ;  /* 0x0031f00001097983 */ /* 0x000ea80000300800 */
[----:B------:R-:W2:Y:S04]  /*b2ba0*/  LDL.LU.64 R4, [R1+0x31e8] ;  /* 0x0031e80001047983 */ /* 0x000ea80000300a00 */
[----:B------:R-:W3:Y:S01]  /*b2bb0*/  LDL.LU R8, [R1+0xa0] ;  /* 0x0000a00001087983 */ /* 0x000ee20000300800 */
[----:B------:R-:W-:Y:S01]  /*b2bc0*/  LOP3.LUT R24, R25, 0xffff, RZ, 0xc0, !PT ;  /* 0x0000ffff19187812 */ /* 0x000fe200078ec0ff */
[----:B------:R-:W-:Y:S01]  /*b2bd0*/  BAR.SYNC.DEFER_BLOCKING 0x0 ;  /* 0x0000000000007b1d */ /* 0x000fe20000010000 */
[----:B--2---:R-:W-:-:S05]  /*b2be0*/  PRMT R6, R4, 0x5210, R20 ;  /* 0x0000521004067816 */ /* 0x004fca0000000014 */
[----:B------:R-:W2:Y:S01]  /*b2bf0*/  LDL.LU R4, [R1+0xa4] ;  /* 0x0000a40001047983 */ /* 0x000ea20000300800 */
[----:B----4-:R-:W-:Y:S02]  /*b2c00*/  LOP3.LUT R25, R26, 0xffff, RZ, 0xc0, !PT ;  /* 0x0000ffff1a197812 */ /* 0x010fe400078ec0ff */
[----:B------:R-:W-:Y:S02]  /*b2c10*/  LOP3.LUT R26, R27, 0xffff, RZ, 0xc0, !PT ;  /* 0x0000ffff1b1a7812 */ /* 0x000fe400078ec0ff */
[----:B------:R-:W-:Y:S02]  /*b2c20*/  PRMT R5, R5, 0x5210, R21 ;  /* 0x0000521005057816 */ /* 0x000fe40000000015 */
[----:B------:R-:W-:Y:S02]  /*b2c30*/  LOP3.LUT R27, R11, 0xffff, RZ, 0xc0, !PT ;  /* 0x0000ffff0b1b7812 */ /* 0x000fe400078ec0ff */
[----:B---3--:R-:W-:Y:S02]  /*b2c40*/  PRMT R21, R2, 0x4210, R25 ;  /* 0x0000421002157816 */ /* 0x008fe40000000019 */
[----:B------:R-:W-:-:S02]  /*b2c50*/  PRMT R20, R9, 0x4210, R24 ;  /* 0x0000421009147816 */ /* 0x000fc40000000018 */
[----:B------:R-:W-:Y:S01]  /*b2c60*/  PRMT R23, R13, 0x4210, R27 ;  /* 0x000042100d177816 */ /* 0x000fe2000000001b */
[----:B--2---:R0:W-:Y:S04]  /*b2c70*/  STL [R1+0x31e0], R4 ;  /* 0x0031e00401007387 */ /* 0x0041e80000100800 */
[----:B------:R-:W2:Y:S04]  /*b2c80*/  LDL.LU R28, [R1+0xa8] ;  /* 0x0000a800011c7983 */ /* 0x000ea80000300800 */
[----:B------:R-:W3:Y:S01]  /*b2c90*/  LDL.LU R2, [R1+0x90] ;  /* 0x0000900001027983 */ /* 0x000ee20000300800 */
[----:B0-----:R-:W-:-:S03]  /*b2ca0*/  PRMT R4, R29, 0x5210, R22 ;  /* 0x000052101d047816 */ /* 0x001fc60000000016 */
[----:B------:R-:W4:Y:S04]  /*b2cb0*/  LDL.LU R29, [R1+0x13a8] ;  /* 0x0013a800011d7983 */ /* 0x000f280000300800 */
[----:B------:R-:W2:Y:S04]  /*b2cc0*/  LDL.LU R9, [R1+0x13a4] ;  /* 0x0013a40001097983 */ /* 0x000ea80000300800 */
[----:B------:R-:W-:Y:S04]  /*b2cd0*/  STL.64 [R1+0x31d8], R26 ;  /* 0x0031d81a01007387 */ /* 0x000fe80000100a00 */
[----:B------:R0:W-:Y:S04]  /*b2ce0*/  STL.64 [R1+0x31d0], R24 ;  /* 0x0031d01801007387 */ /* 0x0001e80000100a00 */
[----:B0-----:R-:W2:Y:S01]  /*b2cf0*/  LDL.LU R24, [R1+0x50] ;  /* 0x0000500001187983 */ /* 0x001ea20000300800 */
[----:B------:R-:W-:Y:S01]  /*b2d00*/  PRMT R22, R19, 0x4210, R26 ;  /* 0x0000421013167816 */ /* 0x000fe2000000001a */
[----:B------:R-:W-:-:S02]  /*b2d10*/  IMAD.MOV.U32 R25, RZ, RZ, R6 ;  /* 0x000000ffff197224 */ /* 0x000fc400078e0006 */
[----:B------:R-:W-:Y:S01]  /*b2d20*/  IMAD.MOV.U32 R26, RZ, RZ, R5 ;  /* 0x000000ffff1a7224 */ /* 0x000fe200078e0005 */
[----:B------:R-:W3:Y:S01]  /*b2d30*/  LDL.LU R10, [R1+0x1360] ;  /* 0x00136000010a7983 */ /* 0x000ee20000300800 */
[----:B------:R-:W-:-:S03]  /*b2d40*/  IMAD.MOV.U32 R27, RZ, RZ, R4 ;  /* 0x000000ffff1b7224 */ /* 0x000fc600078e0004 */
[----:B------:R-:W0:Y:S01]  /*b2d50*/  LDS.128 R4, [R15] ;  /* 0x000000000f047984 */ /* 0x000e220000000c00 */
[----:B------:R-:W-:Y:S06]  /*b2d60*/  BAR.SYNC.DEFER_BLOCKING 0x0 ;  /* 0x0000000000007b1d */ /* 0x000fec0000010000 */
[----:B------:R-:W3:Y:S04]  /*b2d70*/  LDL.LU R19, [R1+0x135c] ;  /* 0x00135c0001137983 */ /* 0x000ee80000300800 */
[----:B0-----:R0:W-:Y:S04]  /*b2d80*/  STL.64 [R1+0xf0], R4 ;  /* 0x0000f00401007387 */ /* 0x0011e80000100a00 */
[----:B------:R-:W-:Y:S01]  /*b2d90*/  STL [R1+0xfc], R7 ;  /* 0x0000fc0701007387 */ /* 0x000fe20000100800 */
[----:B0-----:R-:W-:-:S03]  /*b2da0*/  IMAD.MOV.U32 R5, RZ, RZ, R6 ;  /* 0x000000ffff057224 */ /* 0x001fc600078e0006 */
[----:B------:R-:W3:Y:S04]  /*b2db0*/  LDL.LU R4, [R1+0x31e0] ;  /* 0x0031e00001047983 */ /* 0x000ee80000300800 */
[----:B------:R-:W3:Y:S04]  /*b2dc0*/  LDL.LU R13, [R1+0x1210] ;  /* 0x00121000010d7983 */ /* 0x000ee80000300800 */
[----:B------:R-:W-:Y:S04]  /*b2dd0*/  STL [R1+0x3020], R5 ;  /* 0x0030200501007387 */ /* 0x000fe80000100800 */
[----:B--2---:R-:W-:Y:S01]  /*b2de0*/  STSM.16.M88.4 [R17], R24 ;  /* 0x0000001811007844 */ /* 0x004fe20000000200 */
[----:B------:R-:W-:Y:S06]  /*b2df0*/  BAR.SYNC.DEFER_BLOCKING 0x0 ;  /* 0x0000000000007b1d */ /* 0x000fec0000010000 */
[----:B------:R-:W0:Y:S02]  /*b2e00*/  LDS.128 R24, [R15] ;  /* 0x000000000f187984 */ /* 0x000e240000000c00 */
[----:B------:R-:W-:Y:S06]  /*b2e10*/  BAR.SYNC.DEFER_BLOCKING 0x0 ;  /* 0x0000000000007b1d */ /* 0x000fec0000010000 */
[----:B0-----:R-:W-:Y:S04]  /*b2e20*/  STL.64 [R1+0xe0], R24 ;  /* 0x0000e01801007387 */ /* 0x001fe80000100a00 */
[----:B------:R0:W-:Y:S04]  /*b2e30*/  STL.64 [R1+0xe8], R26 ;  /* 0x0000e81a01007387 */ /* 0x0001e80000100a00 */
[----:B0-----:R-:W2:Y:S04]  /*b2e40*/  LDL.LU.64 R26, [R1+0x31d8] ;  /* 0x0031d800011a7983 */ /* 0x001ea80000300a00 */
[----:B------:R-:W2:Y:S04]  /*b2e50*/  LDL.LU.64 R24, [R1+0x31d0] ;  /* 0x0031d00001187983 */ /* 0x000ea80000300a00 */
[----:B------:R2:W-:Y:S01]  /*b2e60*/  STSM.16.M88.4 [R17], R20 ;  /* 0x0000001411007844 */ /* 0x0005e20000000200 */
[----:B---3--:R-:W-:-:S02]  /*b2e70*/  LOP3.LUT R10, R10, 0xffff, RZ, 0xc0, !PT ;  /* 0x0000ffff0a0a7812 */ /* 0x008fc400078ec0ff */
[----:B------:R-:W-:Y:S01]  /*b2e80*/  LOP3.LUT R5, R19, 0xffff, RZ, 0xc0, !PT ;  /* 0x0000ffff13057812 */ /* 0x000fe200078ec0ff */
[----:B------:R-:W-:Y:S01]  /*b2e90*/  BAR.SYNC.DEFER_BLOCKING 0x0 ;  /* 0x0000000000007b1d */ /* 0x000fe20000010000 */
[----:B--2---:R-:W-:-:S05]  /*b2ea0*/  PRMT R20, R8, 0x5210, R24 ;  /* 0x0000521008147816 */ /* 0x004fca0000000018 */
[----:B------:R-:W2:Y:S01]  /*b2eb0*/  LDL.LU R24, [R1+0x1464] ;  /* 0x0014640001187983 */ /* 0x000ea20000300800 */
[----:B------:R-:W-:-:S03]  /*b2ec0*/  PRMT R21, R4, 0x5210, R25 ;  /* 0x0000521004157816 */ /* 0x000fc60000000019 */
[----:B------:R-:W3:Y:S04]  /*b2ed0*/  LDL.LU R25, [R1+0x1460] ;  /* 0x0014600001197983 */ /* 0x000ee80000300800 */
[----:B------:R-:W2:Y:S04]  /*b2ee0*/  LDL.LU R12, [R1+0xb0] ;  /* 0x0000b000010c7983 */ /* 0x000ea80000300800 */
[----:B------:R-:W2:Y:S01]  /*b2ef0*/  LDL.LU R6, [R1+0xb8] ;  /* 0x0000b80001067983 */ /* 0x000ea20000300800 */
[----:B------:R-:W-:-:S03]  /*b2f00*/  PRMT R22, R28, 0x5210, R26 ;  /* 0x000052101c167816 */ /* 0x000fc6000000001a */
[----:B------:R-:W2:Y:S01]  /*b2f10*/  LDL.LU R7, [R1+0xb4] ;  /* 0x0000b40001077983 */ /* 0x000ea20000300800 */
[----:B------:R-:W-:-:S03]  /*b2f20*/  PRMT R23, R2, 0x5210, R27 ;  /* 0x0000521002177816 */ /* 0x000fc6000000001b */
[----:B------:R-:W2:Y:S01]  /*b2f30*/  LDL.LU R11, [R1+0x13bc] ;  /* 0x0013bc00010b7983 */ /* 0x000ea20000300800 */
[----:B------:R-:W-:-:S03]  /*b2f40*/  IMAD.MOV.U32 R2, RZ, RZ, R3 ;  /* 0x000000ffff027224 */ /* 0x000fc600078e0003 */
[----:B------:R-:W3:Y:S01]  /*b2f50*/  LDL.LU R4, [R1+0x13b8] ;  /* 0x0013b80001047983 */ /* 0x000ee20000300800 */
[----:B------:R-:W-:-:S03]  /*b2f60*/  LOP3.LUT R28, R9, 0xffff, RZ, 0xc0, !PT ;  /* 0x0000ffff091c7812 */ /* 0x000fc600078ec0ff */
[----:B------:R-:W3:Y:S04]  /*b2f70*/  LDL.LU R8, [R1+0x1374] ;  /* 0x0013740001087983 */ /* 0x000ee80000300800 */
[----:B------:R-:W3:Y:S04]  /*b2f80*/  LDL.LU R26, [R1+0x145c] ;  /* 0x00145c00011a7983 */ /* 0x000ee80000300800 */
[----:B------:R-:W4:Y:S04]  /*b2f90*/  LDL.LU R3, [R1+0x1370] ;  /* 0x0013700001037983 */ /* 0x000f280000300800 */
[----:B------:R-:W4:Y:S04]  /*b2fa0*/  LDL.LU R9, [R1+0x1470] ;  /* 0x0014700001097983 */ /* 0x000f280000300800 */
[----:B------:R-:W4:Y:S01]  /*b2fb0*/  LDL.LU R19, [R1+0x146c] ;  /* 0x00146c0001137983 */ /* 0x000f220000300800 */
[----:B------:R-:W-:-:S03]  /*b2fc0*/  PRMT R27, R13, 0x4210, R5 ;  /* 0x000042100d1b7816 */ /* 0x000fc60000000005 */
[----:B--2---:R-:W-:Y:S01]  /*b2fd0*/  STL.64 [R1+0x31c8], R10 ;  /* 0x0031c80a01007387 */ /* 0x004fe20000100a00 */
[----:B---3--:R-:W-:-:S03]  /*b2fe0*/  PRMT R26, R26, 0x4210, R10 ;  /* 0x000042101a1a7816 */ /* 0x008fc6000000000a */
[----:B----4-:R-:W-:Y:S04]  /*b2ff0*/  STL.64 [R1+0x31c0], R8 ;  /* 0x0031c00801007387 */ /* 0x010fe80000100a00 */
[----:B------:R-:W0:Y:S01]  /*b3000*/  LDS.128 R8, [R15] ;  /* 0x000000000f087984 */ /* 0x000e220000000c00 */
[----:B------:R-:W-:Y:S06]  /*b3010*/  BAR.SYNC.DEFER_BLOCKING 0x0 ;  /* 0x0000000000007b1d */ /* 0x000fec0000010000 */
[----:B------:R-:W2:Y:S04]  /*b3020*/  LDL.LU R13, [R1+0x1214] ;  /* 0x00121400010d7983 */ /* 0x000ea80000300800 */
[----:B------:R1:W-:Y:S04]  /*b3030*/  STSM.16.M88.4 [R17], R20 ;  /* 0x0000001411007844 */ /* 0x0003e80000000200 */
[----:B0-----:R-:W-:Y:S04]  /*b3040*/  STL.64 [R1+0xd0], R8 ;  /* 0x0000d00801007387 */ /* 0x001fe80000100a00 */
[----:B------:R-:W-:Y:S01]  /*b3050*/  STL.64 [R1+0xd8], R10 ;  /* 0x0000d80a01007387 */ /* 0x000fe20000100a00 */
[----:B------:R-:W-:Y:S06]  /*b3060*/  BAR.SYNC.DEFER_BLOCKING 0x0 ;  /* 0x0000000000007b1d */ /* 0x000fec0000010000 */
[----:B-1----:R-:W3:Y:S04]  /*b3070*/  LDL.LU R23, [R1+0xac] ;  /* 0x0000ac0001177983 */ /* 0x002ee80000300800 */
[----:B------:R-:W0:Y:S04]  /*b3080*/  LDS.128 R8, [R15] ;  /* 0x000000000f087984 */ /* 0x000e280000000c00 */
[----:B0-----:R-:W-:Y:S04]  /*b3090*/  STL.64 [R1+0xc0], R8 ;  /* 0x0000c00801007387 */ /* 0x001fe80000100a00 */
[----:B------:R0:W-:Y:S04]  /*b30a0*/  STL.64 [R1+0xc8], R10 ;  /* 0x0000c80a01007387 */ /* 0x0001e80000100a00 */
[----:B0-----:R-:W4:Y:S01]  /*b30b0*/  LDL.LU.64 R10, [R1+0x31c8] ;  /* 0x0031c800010a7983 */ /* 0x001f220000300a00 */
[----:B------:R-:W-:-:S02]  /*b30c0*/  LOP3.LUT R29, R29, 0xffff, RZ, 0xc0, !PT ;  /* 0x0000ffff1d1d7812 */ /* 0x000fc400078ec0ff */
[----:B------:R-:W-:Y:S01]  /*b30d0*/  PRMT R25, R25, 0x4210, R28 ;  /* 0x0000421019197816 */ /* 0x000fe2000000001c */
[----:B------:R-:W2:Y:S01]  /*b30e0*/  LDL.LU.64 R8, [R1+0x31c0] ;  /* 0x0031c00001087983 */ /* 0x000ea20000300a00 */
[--C-:B------:R-:W-:Y:S01]  /*b30f0*/  PRMT R24, R24, 0x4210, R29.reuse ;  /* 0x0000421018187816 */ /* 0x100fe2000000001d */
[----:B------:R-:W-:Y:S01]  /*b3100*/  BAR.SYNC.DEFER_BLOCKING 0x0 ;  /* 0x0000000000007b1d */ /* 0x000fe20000010000 */
[----:B------:R-:W-:-:S05]  /*b3110*/  PRMT R20, R12, 0x5210, R29 ;  /* 0x000052100c147816 */ /* 0x000fca000000001d */
[----:B------:R0:W-:Y:S04]  /*b3120*/  STSM.16.M88.4 [R17], R24 ;  /* 0x0000001811007844 */ /* 0x0001e80000000200 */
[----:B0-----:R-:W2:Y:S01]  /*b3130*/  LDL.LU R27, [R1+0x1468] ;  /* 0x00146800011b7983 */ /* 0x001ea20000300800 */
[----:B---3--:R-:W-:Y:S02]  /*b3140*/  PRMT R21, R23, 0x5210, R28 ;  /* 0x0000521017157816 */ /* 0x008fe4000000001c */
[----:B------:R-:W-:Y:S02]  /*b3150*/  PRMT R23, R7, 0x5210, R5 ;  /* 0x0000521007177816 */ /* 0x000fe40000000005 */
[----:B------:R-:W3:Y:S04]  /*b3160*/  LDL.LU R5, [R1+0x1a0] ;  /* 0x0001a00001057983 */ /* 0x000ee80000300800 */
[----:B------:R-:W3:Y:S01]  /*b3170*/  LDL.LU R12, [R1+0x13dc] ;  /* 0x0013dc00010c7983 */ /* 0x000ee20000300800 */
[----:B----4-:R-:W-:Y:S01]  /*b3180*/  PRMT R22, R6, 0x5210, R10 ;  /* 0x0000521006167816 */ /* 0x010fe2000000000a */
[----:B------:R-:W-:Y:S06]  /*b3190*/  BAR.SYNC.DEFER_BLOCKING 0x0 ;  /* 0x0000000000007b1d */ /* 0x000fec0000010000 */
[----:B------:R-:W4:Y:S04]  /*b31a0*/  LDL.LU R10, [R1+0x13d8] ;  /* 0x0013d800010a7983 */ /* 0x000f280000300800 */
[----:B------:R-:W3:Y:S04]  /*b31b0*/  LDL.LU R6, [R1+0x1384] ;  /* 0x0013840001067983 */ /* 0x000ee80000300800 */
[----:B------:R-:W3:Y:S01]  /*b31c0*/  LDL.LU R7, [R1+0x1380] ;  /* 0x0013800001077983 */ /* 0x000ee20000300800 */
[----:B------:R-:W-:-:S02]  /*b31d0*/  LOP3.LUT R4, R4, 0xffff, RZ, 0xc0, !PT ;  /* 0x0000ffff04047812 */ /* 0x000fc400078ec0ff */
[----:B------:R-:W-:Y:S02]  /*b31e0*/  LOP3.LUT R28, R11, 0xffff, RZ, 0xc0, !PT ;  /* 0x0000ffff0b1c7812 */ /* 0x000fe400078ec0ff */
[----:B------:R-:W4:Y:S01]  /*b31f0*/  LDL.LU R11, [R1+0x147c] ;  /* 0x00147c00010b7983 */ /* 0x000f220000300800 */
[----:B------:R-:W-:Y:S02]  /*b3200*/  PRMT R25, R19, 0x4210, R4 ;  /* 0x0000421013197816 */ /* 0x000fe40000000004 */
[----:B--2---:R-:W-:Y:S02]  /*b3210*/  LOP3.LUT R29, R8, 0xffff, RZ, 0xc0, !PT ;  /* 0x0000ffff081d7812 */ /* 0x004fe400078ec0ff */
[----:B------:R-:W-:Y:S01]  /*b3220*/  PRMT R24, R9, 0x4210, R28 ;  /* 0x0000421009187816 */ /* 0x000fe2000000001c */
[----:B---3--:R-:W-:Y:S04]  /*b3230*/  STL.64 [R1+0x31b8], R6 ;  /* 0x0031b80601007387 */ /* 0x008fe80000100a00 */
[----:B------:R-:W-:Y:S04]  /*b3240*/  STL.64 [R1+0x31b0], R4 ;  /* 0x0031b00401007387 */ /* 0x000fe80000100a00 */
[----:B------:R-:W0:Y:S04]  /*b3250*/  LDS.128 R4, [R15] ;  /* 0x000000000f047984 */ /* 0x000e280000000c00 */
[----:B------:R-:W2:Y:S04]  /*b3260*/  LDL.LU R8, [R1+0x1478] ;  /* 0x0014780001087983 */ /* 0x000ea80000300800 */
[----:B------:R-:W3:Y:S04]  /*b3270*/  LDL.LU R9, [R1+0x1474] ;  /* 0x0014740001097983 */ /* 0x000ee80000300800 */
[----:B------:R-:W2:Y:S01]  /*b3280*/  LDL.LU R19, [R1+0x1218] ;  /* 0x0012180001137983 */ /* 0x000ea20000300800 */
[----:B------:R-:W-:Y:S01]  /*b3290*/  BAR.SYNC.DEFER_BLOCKING 0x0 ;  /* 0x0000000000007b1d */ /* 0x000fe20000010000 */
[----:B0-----:R-:W-:-:S05]  /*b32a0*/  IMAD.MOV.U32 R15, RZ, RZ, R5 ;  /* 0x000000ffff0f7224 */ /* 0x001fca00078e0005 */
[----:B------:R-:W-:Y:S04]  /*b32b0*/  STL [R1+0xb0], R4 ;  /* 0x0000b00401007387 */ /* 0x000fe80000100800 */
[----:B------:R-:W-:Y:S04]  /*b32c0*/  STL.64 [R1+0xb8], R6 ;  /* 0x0000b80601007387 */ /* 0x000fe80000100a00 */
[----:B------:R0:W-:Y:S04]  /*b32d0*/  STL.64 [R1+0x2fb8], R14 ;  /* 0x002fb80e01007387 */ /* 0x0001e80000100a00 */
[----:B0-----:R-:W2:Y:S04]  /*b32e0*/  LDL.LU R14, [R1+0x1ac] ;  /* 0x0001ac00010e7983 */ /* 0x001ea80000300800 */
[----:B------:R-:W2:Y:S04]  /*b32f0*/  LDL R15, [R1+0x1c4] ;  /* 0x0001c400010f7983 */ /* 0x000ea80000100800 */
[----:B------:R0:W-:Y:S01]  /*b3300*/  STSM.16.M88.4 [R17], R20 ;  /* 0x0000001411007844 */ /* 0x0001e20000000200 */
[----:B------:R-:W-:Y:S01]  /*b3310*/  BAR.SYNC.DEFER_BLOCKING 0x0 ;  /* 0x0000000000007b1d */ /* 0x000fe20000010000 */
[----:B------:R-:W-:-:S02]  /*b3320*/  LOP3.LUT R3, R3, 0xffff, RZ, 0xc0, !PT ;  /* 0x0000ffff03037812 */ /* 0x000fc400078ec0ff */
[----:B------:R-:W-:Y:S02]  /*b3330*/  PRMT R26, R27, 0x4210, R29 ;  /* 0x000042101b1a7816 */ /* 0x000fe4000000001d */
[----:B------:R-:W-:Y:S01]  /*b3340*/  PRMT R27, R13, 0x4210, R3 ;  /* 0x000042100d1b7816 */ /* 0x000fe20000000003 */
[----:B0-----:R-:W3:Y:S04]  /*b3350*/  LDL.LU R22, [R1+0x1a4] ;  /* 0x0001a40001167983 */ /* 0x001ee80000300800 */
[----:B------:R-:W3:Y:S04]  /*b3360*/  LDL.LU R23, [R1+0x1a8] ;  /* 0x0001a80001177983 */ /* 0x000ee80000300800 */
[----:B--2---:R-:W0:Y:S01]  /*b3370*/  LDS.128 R4, [R15] ;  /* 0x000000000f047984 */ /* 0x004e220000000c00 */
[----:B------:R-:W-:Y:S06]  /*b3380*/  BAR.SYNC.DEFER_BLOCKING 0x0 ;  /* 0x0000000000007b1d */ /* 0x000fec0000010000 */
[----:B0-----:R-:W-:Y:S01]  /*b3390*/  STL.64 [R1+0xa0], R4 ;  /* 0x0000a00401007387 */ /* 0x001fe20000100a00 */
[----:B------:R-:W-:-:S03]  /*b33a0*/  IMAD.MOV.U32 R13, RZ, RZ, R7 ;  /* 0x000000ffff0d7224 */ /* 0x000fc600078e0007 */
[----:B------:R0:W-:Y:S04]  /*b33b0*/  STL [R1+0xa8], R6 ;  /* 0x0000a80601007387 */ /* 0x0001e80000100800 */
[----:B0-----:R-:W2:Y:S04]  /*b33c0*/  LDL.LU.64 R6, [R1+0x31b8] ;  /* 0x0031b80001067983 */ /* 0x001ea80000300a00 */
[----:B------:R-:W2:Y:S04]  /*b33d0*/  LDL.LU.64 R4, [R1+0x31b0] ;  /* 0x0031b00001047983 */ /* 0x000ea80000300a00 */
[----:B------:R0:W-:Y:S01]  /*b33e0*/  STSM.16.M88.4 [R17], R24 ;  /* 0x0000001811007844 */ /* 0x0001e20000000200 */
[----:B---3--:R-:W-:-:S02]  /*b33f0*/  PRMT R20, R22, 0x5210, R28 ;  /* 0x0000521016147816 */ /* 0x008fc4000000001c */
[----:B------:R-:W-:Y:S02]  /*b3400*/  PRMT R22, R23, 0x5210, R29 ;  /* 0x0000521017167816 */ /* 0x000fe4000000001d */
[----:B------:R-:W-:Y:S02]  /*b3410*/  LOP3.LUT R29, R12, 0xffff, RZ, 0xc0, !PT ;  /* 0x0000ffff0c1d7812 */ /* 0x000fe400078ec0ff */
[----:B----4-:R-:W-:Y:S01]  /*b3420*/  LOP3.LUT R28, R10, 0xffff, RZ, 0xc0, !PT ;  /* 0x0000ffff0a1c7812 */ /* 0x010fe200078ec0ff */
[----:B------:R1:W-:Y:S01]  /*b3430*/  STL [R1+0x2f5c], R13 ;  /* 0x002f5c0d01007387 */ /* 0x0003e20000100800 */
[----:B0-----:R-:W-:Y:S02]  /*b3440*/  PRMT R24, R11, 0x4210, R29 ;  /* 0x000042100b187816 */ /* 0x001fe4000000001d */
[----:B------:R-:W-:Y:S01]  /*b3450*/  PRMT R25, R8, 0x4210, R28 ;  /* 0x0000421008197816 */ /* 0x000fe2000000001c */
[----:B------:R-:W-:Y:S01]  /*b3460*/  BAR.SYNC.DEFER_BLOCKING 0x0 ;  /* 0x0000000000007b1d */ /* 0x000fe20000010000 */
[----:B--2---:R-:W-:-:S02]  /*b3470*/  PRMT R21, R14, 0x5210, R4 ;  /* 0x000052100e157816 */ /* 0x004fc40000000004 */
[----:B------:R-:W-:-:S03]  /*b3480*/  PRMT R23, R5, 0x5210, R3 ;  /* 0x0000521005177816 */ /* 0x000fc60000000003 */
[----:B------:R-:W2:Y:S01]  /*b3490*/  LDL.LU R4, [R1+0x31ac] ;  /* 0x0031ac0001047983 */ /* 0x000ea20000300800 */
[----:B------:R-:W-:Y:S02]  /*b34a0*/  LOP3.LUT R14, R6, 0xffff, RZ, 0xc0, !PT ;  /* 0x0000ffff060e7812 */ /* 0x000fe400078ec0ff */
[----:B------:R-:W-:Y:S01]  /*b34b0*/  LOP3.LUT R5, R7, 0xffff, RZ, 0xc0, !PT ;  /* 0x0000ffff07057812 */ /* 0x000fe200078ec0ff */
[----:B------:R-:W3:Y:S01]  /*b34c0*/  LDL.LU R3, [R1+0x31a8] ;  /* 0x0031a80001037983 */ /* 0x000ee20000300800 */
[----:B------:R-:W-:Y:S02]  /*b34d0*/  PRMT R26, R9, 0x4210, R14 ;  /* 0x00004210091a7816 */ /* 0x000fe4000000000e */
[----:B------:R-:W-:Y:S01]  /*b34e0*/  PRMT R27, R19, 0x4210, R5 ;  /* 0x00004210131b7816 */ /* 0x000fe20000000005 */
[----:B------:R-:W4:Y:S04]  /*b34f0*/  LDL.LU R12, [R1+0x1b8] ;  /* 0x0001b800010c7983 */ /* 0x000f280000300800 */
[----:B------:R-:W2:Y:S04]  /*b3500*/  LDL.LU R10, [R1+0x1bc] ;  /* 0x0001bc00010a7983 */ /* 0x000ea80000300800 */
[----:B------:R-:W2:Y:S04]  /*b3510*/  LDL.LU R6, [R1+0x13e8] ;  /* 0x0013e80001067983 */ /* 0x000ea80000300800 */
[----:B------:R-:W-:Y:S04]  /*b3520*/  STL.64 [R1+0x31a0], R26 ;  /* 0x0031a01a01007387 */ /* 0x000fe80000100a00 */
[----:B------:R-:W-:Y:S04]  /*b3530*/  STL.64 [R1+0x3198], R24 ;  /* 0x0031981801007387 */ /* 0x000fe80000100a00 */
[----:B------:R-:W0:Y:S01]  /*b3540*/  LDS.128 R24, [R15] ;  /* 0x000000000f187984 */ /* 0x000e220000000c00 */
[----:B------:R-:W-:Y:S06]  /*b3550*/  BAR.SYNC.DEFER_BLOCKING 0x0 ;  /* 0x0000000000007b1d */ /* 0x000fec0000010000 */
[----:B-1----:R-:W2:Y:S04]  /*b3560*/  LDL.LU R13, [R1+0x1394] ;  /* 0x00139400010d7983 */ /* 0x002ea80000300800 */
[----:B------:R-:W2:Y:S04]  /*b3570*/  LDL.LU R7, [R1+0x1488] ;  /* 0x0014880001077983 */ /* 0x000ea80000300800 */
[----:B------:R-:W2:Y:S04]  /*b3580*/  LDL.LU R11, [R1+0x1484] ;  /* 0x00148400010b7983 */ /* 0x000ea80000300800 */
[----:B------:R-:W-:Y:S04]  /*b3590*/  STSM.16.M88.4 [R17], R20 ;  /* 0x0000001411007844 */ /* 0x000fe80000000200 */
[----:B0-----:R-:W-:Y:S01]  /*b35a0*/  STL.64 [R1+0x90], R24 ;  /* 0x0000901801007387 */ /* 0x001fe20000100a00 */
[----:B------:R-:W-:-:S03]  /*b35b0*/  IMAD.MOV.U32 R19, RZ, RZ, R26 ;  /* 0x000000ffff137224 */ /* 0x000fc600078e001a */
[----:B------:R-:W-:Y:S01]  /*b35c0*/  STL [R1+0x9c], R27 ;  /* 0x00009c1b01007387 */ /* 0x000fe20000100800 */
[----:B------:R-:W-:Y:S06]  /*b35d0*/  BAR.SYNC.DEFER_BLOCKING 0x0 ;  /* 0x0000000000007b1d */ /* 0x000fec0000010000 */
[----:B------:R-:W2:Y:S04]  /*b35e0*/  LDL.LU R8, [R1+0x1480] ;  /* 0x0014800001087983 */ /* 0x000ea80000300800 */
[----:B------:R-:W2:Y:S04]  /*b35f0*/  LDL.LU R9, [R1+0x121c] ;  /* 0x00121c0001097983 */ /* 0x000ea80000300800 */
[----:B------:R-:W0:Y:S04]  /*b3600*/  LDS.128 R24, [R15] ;  /* 0x000000000f187984 */ /* 0x000e280000000c00 */
[----:B------:R1:W-:Y:S04]  /*b3610*/  STL [R1+0x2fe8], R19 ;  /* 0x002fe81301007387 */ /* 0x0003e80000100800 */
[----:B-1----:R-:W2:Y:S04]  /*b3620*/  LDL.LU R19, [R1+0x1b4] ;  /* 0x0001b40001137983 */ /* 0x002ea80000300800 */
[----:B------:R1:W-:Y:S04]  /*b3630*/  STL [R1+0x3044], R18 ;  /* 0x0030441201007387 */ /* 0x0003e80000100800 */
[----:B-1----:R-:W3:Y:S04]  /*b3640*/  LDL.LU R18, [R1+0x13e4] ;  /* 0x0013e40001127983 */ /* 0x002ee80000300800 */
[----:B------:R-:W3:Y:S04]  /*b3650*/  LDL.LU R23, [R1+0x1b0] ;  /* 0x0001b00001177983 */ /* 0x000ee80000300800 */
[----:B0-----:R-:W-:Y:S04]  /*b3660*/  STL.64 [R1+0x80], R24 ;  /* 0x0000801801007387 */ /* 0x001fe80000100a00 */
[----:B------:R0:W-:Y:S04]  /*b3670*/  STL.64 [R1+0x88], R26 ;  /* 0x0000881a01007387 */ /* 0x0001e80000100a00 */
[----:B0-----:R-:W3:Y:S04]  /*b3680*/  LDL.LU.64 R26, [R1+0x31a0] ;  /* 0x0031a000011a7983 */ /* 0x001ee80000300a00 */
[----:B------:R-:W3:Y:S01]  /*b3690*/  LDL.LU.64 R24, [R1+0x3198] ;  /* 0x0031980001187983 */ /* 0x000ee20000300a00 */
[----:B------:R-:W-:Y:S01]  /*b36a0*/  BAR.SYNC.DEFER_BLOCKING 0x0 ;  /* 0x0000000000007b1d */ /* 0x000fe20000010000 */
[----:B--2---:R-:W-:-:S05]  /*b36b0*/  PRMT R20, R19, 0x5210, R29 ;  /* 0x0000521013147816 */ /* 0x004fca000000001d */
[----:B---3--:R0:W-:Y:S04]  /*b36c0*/  STSM.16.M88.4 [R17], R24 ;  /* 0x0000001811007844 */ /* 0x0081e80000000200 */
[----:B0-----:R-:W2:Y:S04]  /*b36d0*/  LDL.LU R27, [R1+0x1398] ;  /* 0x00139800011b7983 */ /* 0x001ea80000300800 */
[----:B------:R-:W3:Y:S01]  /*b36e0*/  LDL.LU R19, [R1+0xea8] ;  /* 0x000ea80001137983 */ /* 0x000ee20000300800 */
[----:B------:R-:W-:Y:S02]  /*b36f0*/  PRMT R21, R23, 0x5210, R28 ;  /* 0x0000521017157816 */ /* 0x000fe4000000001c */
[----:B----4-:R-:W-:-:S02]  /*b3700*/  PRMT R22, R12, 0x5210, R14 ;  /* 0x000052100c167816 */ /* 0x010fc4000000000e */
[----:B------:R-:W-:Y:S01]  /*b3710*/  PRMT R23, R10, 0x5210, R5 ;  /* 0x000052100a177816 */ /* 0x000fe20000000005 */
[----:B------:R-:W4:Y:S04]  /*b3720*/  LDL.LU R14, [R1+0xfd8] ;  /* 0x000fd800010e7983 */ /* 0x000f280000300800 */
[----:B------:R-:W-:Y:S04]  /*b3730*/  STL.64 [R1+0x3190], R22 ;  /* 0x0031901601007387 */ /* 0x000fe80000100a00 */
[----:B------:R-:W-:Y:S01]  /*b3740*/  STL.64 [R1+0x3188], R20 ;  /* 0x0031881401007387 */ /* 0x000fe20000100a00 */
[----:B------:R-:W-:Y:S01]  /*b3750*/  BAR.SYNC.DEFER_BLOCKING 0x0 ;  /* 0x0000000000007b1d */ /* 0x000fe20000010000 */
[----:B------:R-:W-:-:S02]  /*b3760*/  LOP3.LUT R18, R18, 0xffff, RZ, 0xc0, !PT ;  /* 0x0000ffff12127812 */ /* 0x000fc400078ec0ff */
[----:B------:R-:W-:-:S03]  /*b3770*/  LOP3.LUT R28, R6, 0xffff, RZ, 0xc0, !PT ;  /* 0x0000ffff061c7812 */ /* 0x000fc600078ec0ff */
[----:B------:R-:W2:Y:S04]  /*b3780*/  LDL.LU R5, [R1+0x13f4] ;  /* 0x0013f40001057983 */ /* 0x000ea80000300800 */
[----:B------:R-:W2:Y:S04]  /*b3790*/  LDL.LU R12, [R1+0x13f0] ;  /* 0x0013f000010c7983 */ /* 0x000ea80000300800 */
[----:B------:R-:W0:Y:S01]  /*b37a0*/  LDS.128 R20, [R15] ;  /* 0x000000000f147984 */ /* 0x000e220000000c00 */
[----:B------:R-:W-:-:S03]  /*b37b0*/  PRMT R24, R7, 0x4210, R28 ;  /* 0x0000421007187816 */ /* 0x000fc6000000001c */
[----:B------:R-:W2:Y:S01]  /*b37c0*/  LDL.LU R10, [R1+0x13b0] ;  /* 0x0013b000010a7983 */ /* 0x000ea20000300800 */
[----:B------:R-:W-:-:S03]  /*b37d0*/  PRMT R25, R11, 0x4210, R18 ;  /* 0x000042100b197816 */ /* 0x000fc60000000012 */
[----:B------:R-:W2:Y:S01]  /*b37e0*/  LDL.LU R6, [R1+0x13ac] ;  /* 0x0013ac0001067983 */ /* 0x000ea20000300800 */
[----:B------:R-:W-:Y:S01]  /*b37f0*/  LOP3.LUT R13, R13, 0xffff, RZ, 0xc0, !PT ;  /* 0x0000ffff0d0d7812 */ /* 0x000fe200078ec0ff */
[----:B------:R-:W-:Y:S06]  /*b3800*/  BAR.SYNC.DEFER_BLOCKING 0x0 ;  /* 0x0000000000007b1d */ /* 0x000fec0000010000 */
[----:B---3--:R-:W-:Y:S04]  /*b3810*/  STL.64 [R1+0x3180], R18 ;  /* 0x0031801201007387 */ /* 0x008fe80000100a00 */
[----:B------:R-:W-:Y:S04]  /*b3820*/  STL [R1+0x3178], R16 ;  /* 0x0031781001007387 */ /* 0x000fe80000100800 */
[----:B------:R-:W3:Y:S04]  /*b3830*/  LDL.LU R7, [R1+0x1494] ;  /* 0x0014940001077983 */ /* 0x000ee80000300800 */
[----:B------:R-:W3:Y:S04]  /*b3840*/  LDL.LU R11, [R1+0x1490] ;  /* 0x00149000010b7983 */ /* 0x000ee80000300800 */
[----:B0-----:R-:W-:Y:S04]  /*b3850*/  STL.64 [R1+0x70], R20 ;  /* 0x0000701401007387 */ /* 0x001fe80000100a00 */
[----:B------:R0:W-:Y:S04]  /*b3860*/  STL.64 [R1+0x78], R22 ;  /* 0x0000781601007387 */ /* 0x0001e80000100a00 */
[----:B0-----:R-:W3:Y:S04]  /*b3870*/  LDL.LU.64 R22, [R1+0x3190] ;  /* 0x0031900001167983 */ /* 0x001ee80000300a00 */
[----:B------:R-:W3:Y:S01]  /*b3880*/  LDL.LU.64 R20, [R1+0x3188] ;  /* 0x0031880001147983 */ /* 0x000ee20000300a00 */
[----:B--2---:R-:W-:-:S02]  /*b3890*/  LOP3.LUT R29, R27, 0xffff, RZ, 0xc0, !PT ;  /* 0x0000ffff1b1d7812 */ /* 0x004fc400078ec0ff */
[----:B------:R-:W-:Y:S02]  /*b38a0*/  PRMT R27, R9, 0x4210, R13 ;  /* 0x00004210091b7816 */ /* 0x000fe4000000000d */
[----:B------:R-:W-:Y:S01]  /*b38b0*/  PRMT R26, R8, 0x4210, R29 ;  /* 0x00004210081a7816 */ /* 0x000fe2000000001d */
[----:B------:R-:W2:Y:S04]  /*b38c0*/  LDL.LU R9, [R1+0x148c] ;  /* 0x00148c0001097983 */ /* 0x000ea80000300800 */
[----:B------:R-:W2:Y:S04]  /*b38d0*/  LDL.LU R8, [R1+0x1220] ;  /* 0x0012200001087983 */ /* 0x000ea80000300800 */
[----:B---3--:R0:W-:Y:S02]  /*b38e0*/  STSM.16.M88.4 [R17], R20 ;  /* 0x0000001411007844 */ /* 0x0081e40000000200 */
[----:B0-----:R-:W-:Y:S01]  /*b38f0*/  IMAD.MOV.U32 R22, RZ, RZ, R17 ;  /* 0x000000ffff167224 */ /* 0x001fe200078e0011 */
[----:B------:R-:W-:Y:S06]  /*b3900*/  BAR.SYNC.DEFER_BLOCKING 0x0 ;  /* 0x0000000000007b1d */ /* 0x000fec0000010000 */
[----:B------:R-:W3:Y:S04]  /*b3910*/  LDL.LU R23, [R1+0xeac] ;  /* 0x000eac0001177983 */ /* 0x000ee80000300800 */
[----:B------:R-:W0:Y:S01]  /*b3920*/  LDS.128 R16, [R15] ;  /* 0x000000000f107984 */ /* 0x000e220000000c00 */
[----:B------:R-:W-:Y:S06]  /*b3930*/  BAR.SYNC.DEFER_BLOCKING 0x0 ;  /* 0x0000000000007b1d */ /* 0x000fec0000010000 */
[----:B0-----:R0:W-:Y:S04]  /*b3940*/  STL.64 [R1+0x60], R16 ;  /* 0x0000601001007387 */ /* 0x0011e80000100a00 */
[----:B------:R1:W-:Y:S01]  /*b3950*/  STL [R1+0x6c], R19 ;  /* 0x00006c1301007387 */ /* 0x0003e20000100800 */
[----:B0-----:R-:W-:-:S03]  /*b3960*/  IMAD.MOV.U32 R17, RZ, RZ, R18 ;  /* 0x000000ffff117224 */ /* 0x001fc600078e0012 */
[----:B-1----:R-:W4:Y:S04]  /*b3970*/  LDL.LU.64 R18, [R1+0x3180] ;  /* 0x0031800001127983 */ /* 0x002f280000300a00 */
[----:B------:R-:W2:Y:S04]  /*b3980*/  LDL.LU R16, [R1+0x3178] ;  /* 0x0031780001107983 */ /* 0x000ea80000300800 */
[----:B------:R0:W-:Y:S01]  /*b3990*/  STSM.16.M88.4 [R22], R24 ;  /* 0x0000001816007844 */ /* 0x0001e20000000200 */
[----:B------:R-:W-:Y:S01]  /*b39a0*/  BAR.SYNC.DEFER_BLOCKING 0x0 ;  /* 0x0000000000007b1d */ /* 0x000fe20000010000 */
[----:B----4-:R-:W-:-:S05]  /*b39b0*/  PRMT R21, R14, 0x5210, R18 ;  /* 0x000052100e157816 */ /* 0x010fca0000000012 */
[----:B--2---:R1:W-:Y:S01]  /*b39c0*/  STL.64 [R1+0x30c8], R16 ;  /* 0x0030c81001007387 */ /* 0x0043e20000100a00 */
[----:B0-----:R-:W-:-:S03]  /*b39d0*/  PRMT R22, R19, 0x5210, R29 ;  /* 0x0000521013167816 */ /* 0x001fc6000000001d */
[----:B------:R0:W-:Y:S04]  /*b39e0*/  STL [R1+0x30b0], R4 ;  /* 0x0030b00401007387 */ /* 0x0001e80000100800 */
[----:B-1----:R-:W2:Y:S04]  /*b39f0*/  LDL.LU R17, [R1+0xfe4] ;  /* 0x000fe40001117983 */ /* 0x002ea80000300800 */
[----:B------:R-:W4:Y:S04]  /*b3a00*/  LDL.LU R18, [R1+0x1208] ;  /* 0x0012080001127983 */ /* 0x000f280000300800 */
[----:B------:R-:W4:Y:S01]  /*b3a10*/  LDL.LU R19, [R1+0xfe0] ;  /* 0x000fe00001137983 */ /* 0x000f220000300800 */
[----:B---3--:R-:W-:-:S02]  /*b3a20*/  PRMT R20, R23, 0x5210, R28 ;  /* 0x0000521017147816 */ /* 0x008fc4000000001c */
[----:B------:R-:W-:Y:S02]  /*b3a30*/  PRMT R23, R4, 0x5210, R13 ;  /* 0x0000521004177816 */ /* 0x000fe4000000000d */
[----:B------:R-:W3:Y:S01]  /*b3a40*/  LDL.LU R13, [R1+0x1400] ;  /* 0x00140000010d7983 */ /* 0x000ee20000300800 */
[----:B------:R-:W-:Y:S02]  /*b3a50*/  LOP3.LUT R29, R5, 0xffff, RZ, 0xc0, !PT ;  /* 0x0000ffff051d7812 */ /* 0x000fe400078ec0ff */
[----:B------:R-:W-:Y:S01]  /*b3a60*/  LOP3.LUT R28, R12, 0xffff, RZ, 0xc0, !PT ;  /* 0x0000ffff0c1c7812 */ /* 0x000fe200078ec0ff */
[----:B------:R-:W3:Y:S01]  /*b3a70*/  LDL.LU R14, [R1+0x13fc] ;  /* 0x0013fc00010e7983 */ /* 0x000ee20000300800 */
[----:B------:R-:W-:-:S03]  /*b3a80*/  LOP3.LUT R16, R10, 0xffff, RZ, 0xc0, !PT ;  /* 0x0000ffff0a107812 */ /* 0x000fc600078ec0ff */
[----:B------:R-:W3:Y:S01]  /*b3a90*/  LDL.LU R5, [R1+0x13c4] ;  /* 0x0013c40001057983 */ /* 0x000ee20000300800 */
[----:B0-----:R-:W-:-:S03]  /*b3aa0*/  LOP3.LUT R4, R6, 0xffff, RZ, 0xc0, !PT ;  /* 0x0000ffff06047812 */ /* 0x001fc600078ec0ff */
[----:B------:R-:W3:Y:S01]  /*b3ab0*/  LDL.LU R12, [R1+0x13c0] ;  /* 0x0013c000010c7983 */ /* 0x000ee20000300800 */
[----:B------:R-:W-:-:S03]  /*b3ac0*/  PRMT R26, R9, 0x4210, R16 ;  /* 0x00004210091a7816 */ /* 0x000fc60000000010 */
[----:B------:R-:W3:Y:S04]  /*b3ad0*/  LDL.LU R10, [R1+0x14a0] ;  /* 0x0014a000010a7983 */ /* 0x000ee80000300800 */
[----:B------:R-:W3:Y:S01]  /*b3ae0*/  LDL.LU R6, [R1+0x149c] ;  /* 0x00149c0001067983 */ /* 0x000ee20000300800 */
[----:B------:R-:W-:Y:S01]  /*b3af0*/  PRMT R25, R11, 0x4210, R28 ;  /* 0x000042100b197816 */ /* 0x000fe2000000001c */
[----:B------:R-:W-:Y:S01]  /*b3b00*/  IMAD.MOV.U32 R11, RZ, RZ, R2 ;  /* 0x000000ffff0b7224 */ /* 0x000fe200078e0002 */
[----:B------:R-:W-:Y:S01]  /*b3b10*/  PRMT R27, R8, 0x4210, R4 ;  /* 0x00004210081b7816 */ /* 0x000fe20000000004 */
[----:B----4-:R-:W-:Y:S04]  /*b3b20*/  STL.64 [R1+0x3170], R18 ;  /* 0x0031701201007387 */ /* 0x010fe80000100a00 */
[----:B--2---:R-:W-:Y:S04]  /*b3b30*/  STL.64 [R1+0x3168], R16 ;  /* 0x0031681001007387 */ /* 0x004fe80000100a00 */
[----:B------:R-:W0:Y:S04]  /*b3b40*/  LDS.128 R16, [R15] ;  /* 0x000000000f107984 */ /* 0x000e280000000c00 */
[----:B------:R-:W2:Y:S04]  /*b3b50*/  LDL.LU R9, [R1+0x1498] ;  /* 0x0014980001097983 */ /* 0x000ea80000300800 */
[----:B------:R-:W4:Y:S01]  /*b3b60*/  LDL.LU R8, [R1+0x1224] ;  /* 0x0012240001087983 */ /* 0x000f220000300800 */
[----:B0-----:R-:W-:-:S03]  /*b3b70*/  IMAD.MOV.U32 R2, RZ, RZ, R19 ;  /* 0x000000ffff027224 */ /* 0x001fc600078e0013 */
[----:B------:R-:W-:Y:S04]  /*b3b80*/  STL.64 [R1+0x50], R16 ;  /* 0x0000501001007387 */ /* 0x000fe80000100a00 */
[----:B------:R-:W-:Y:S04]  /*b3b90*/  STL [R1+0x58], R18 ;  /* 0x0000581201007387 */ /* 0x000fe80000100800 */
[----:B------:R0:W-:Y:S01]  /*b3ba0*/  STL [R1+0x3150], R2 ;  /* 0x0031500201007387 */ /* 0x0001e20000100800 */
[----:B------:R-:W-:Y:S06]  /*b3bb0*/  BAR.SYNC.DEFER_BLOCKING 0x0 ;  /* 0x0000000000007b1d */ /* 0x000fec0000010000 */
[----:B0-----:R-:W2:Y:S01]  /*b3bc0*/  LDL.LU R2, [R1+0x1c0] ;  /* 0x0001c00001027983 */ /* 0x001ea20000300800 */
[----:B------:R-:W-:Y:S01]  /*b3bd0*/  PRMT R24, R7, 0x4210, R29 ;  /* 0x0000421007187816 */ /* 0x000fe2000000001d */
[----:B------:R-:W-:-:S02]  /*b3be0*/  IMAD.MOV.U32 R7, RZ, RZ, R0 ;  /* 0x000000ffff077224 */ /* 0x000fc400078e0000 */
[----:B--2---:R0:W-:Y:S01]  /*b3bf0*/  STSM.16.M88.4 [R2], R20 ;  /* 0x0000001402007844 */ /* 0x0041e20000000200 */
[----:B------:R-:W-:Y:S06]  /*b3c00*/  BAR.SYNC.DEFER_BLOCKING 0x0 ;  /* 0x0000000000007b1d */ /* 0x000fec0000010000 */
[----:B0-----:R-:W2:Y:S04]  /*b3c10*/  LDL.LU R23, [R1+0xfdc] ;  /* 0x000fdc0001177983 */ /* 0x001ea80000300800 */
[----:B------:R-:W0:Y:S01]  /*b3c20*/  LDS.128 R16, [R15] ;  /* 0x000000000f107984 */ /* 0x000e220000000c00 */
[----:B------:R-:W-:Y:S06]  /*b3c30*/  BAR.SYNC.DEFER_BLOCKING 0x0 ;  /* 0x0000000000007b1d */ /* 0x000fec0000010000 */
[----:B0-----:R-:W-:Y:S01]  /*b3c40*/  STL.64 [R1+0x40], R16 ;  /* 0x0000401001007387 */ /* 0x001fe20000100a00 */
[----:B------:R-:W-:-:S03]  /*b3c50*/  IMAD.MOV.U32 R0, RZ, RZ, R19 ;  /* 0x000000ffff007224 */ /* 0x000fc600078e0013 */
[----:B------:R0:W-:Y:S04]  /*b3c60*/  STL [R1+0x48], R18 ;  /* 0x0000481201007387 */ /* 0x0001e80000100800 */
[----:B0-----:R-:W4:Y:S04]  /*b3c70*/  LDL.LU.64 R18, [R1+0x3170] ;  /* 0x0031700001127983 */ /* 0x001f280000300a00 */
[----:B------:R-:W4:Y:S04]  /*b3c80*/  LDL.LU.64 R16, [R1+0x3168] ;  /* 0x0031680001107983 */ /* 0x000f280000300a00 */
[----:B------:R0:W-:Y:S01]  /*b3c90*/  STL [R1+0x3110], R0 ;  /* 0x0031100001007387 */ /* 0x0001e20000100800 */
[----:B--2---:R-:W-:-:S02]  /*b3ca0*/  PRMT R21, R23, 0x5210, R28 ;  /* 0x0000521017157816 */ /* 0x004fc4000000001c */
[----:B---3--:R-:W-:Y:S02]  /*b3cb0*/  LOP3.LUT R28, R13, 0xffff, RZ, 0xc0, !PT ;  /* 0x0000ffff0d1c7812 */ /* 0x008fe400078ec0ff */
[----:B------:R-:W-:Y:S02]  /*b3cc0*/  LOP3.LUT R13, R14, 0xffff, RZ, 0xc0, !PT ;  /* 0x0000ffff0e0d7812 */ /* 0x000fe400078ec0ff */
[----:B----4-:R-:W-:Y:S02]  /*b3cd0*/  PRMT R23, R19, 0x5210, R4 ;  /* 0x0000521013177816 */ /* 0x010fe40000000004 */
[----:B------:R-:W2:Y:S01]  /*b3ce0*/  LDL.LU R4, [R1+0x4] ;  /* 0x0000040001047983 */ /* 0x000ea20000300800 */
[----:B------:R-:W-:-:S03]  /*b3cf0*/  PRMT R22, R18, 0x5210, R16 ;  /* 0x0000521012167816 */ /* 0x000fc60000000010 */
[----:B0-----:R-:W3:Y:S01]  /*b3d00*/  LDL.LU R0, [R1+0x1f0] ;  /* 0x0001f00001007983 */ /* 0x001ee20000300800 */
[----:B------:R-:W-:Y:S02]  /*b3d10*/  PRMT R20, R17, 0x5210, R29 ;  /* 0x0000521011147816 */ /* 0x000fe4000000001d */
[----:B------:R-:W-:Y:S01]  /*b3d20*/  PRMT R17, R10, 0x4210, R28 ;  /* 0x000042100a117816 */ /* 0x000fe2000000001c */
[----:B------:R-:W4:Y:S01]  /*b3d30*/  LDL.LU R18, [R1+0x1244] ;  /* 0x0012440001127983 */ /* 0x000f220000300800 */
[----:B------:R-:W-:Y:S01]  /*b3d40*/  PRMT R16, R6, 0x4210, R13 ;  /* 0x0000421006107816 */ /* 0x000fe2000000000d */
[----:B------:R-:W-:Y:S02]  /*b3d50*/  IMAD.MOV.U32 R10, RZ, RZ, R7 ;  /* 0x000000ffff0a7224 */ /* 0x000fe400078e0007 */
[----:B------:R-:W2:Y:S04]  /*b3d60*/  LDL.LU R19, [R1+0x1240] ;  /* 0x0012400001137983 */ /* 0x000ea80000300800 */
[----:B------:R-:W2:Y:S04]  /*b3d70*/  LDL.LU R14, [R1+0x123c] ;  /* 0x00123c00010e7983 */ /* 0x000ea80000300800 */
[----:B------:R-:W2:Y:S04]  /*b3d80*/  LDL.LU.64 R6, [R1+0xf50] ;  /* 0x000f500001067983 */ /* 0x000ea80000300a00 */
[----:B--2---:R0:W-:Y:S04]  /*b3d90*/  STL.64 [R1+0x3130], R6 ;  /* 0x0031300601007387 */ /* 0x0041e80000100a00 */
[----:B0-----:R-:W2:Y:S01]  /*b3da0*/  LDL.LU.64 R6, [R1+0xf58] ;  /* 0x000f580001067983 */ /* 0x001ea20000300a00 */
[----:B------:R-:W-:-:S03]  /*b3db0*/  LOP3.LUT R29, R5, 0xffff, RZ, 0xc0, !PT ;  /* 0x0000ffff051d7812 */ /* 0x000fc600078ec0ff */
[----:B------:R-:W-:Y:S01]  /*b3dc0*/  STSM.16.M88.4 [R2], R24 ;  /* 0x0000001802007844 */ /* 0x000fe20000000200 */
[----:B------:R-:W-:Y:S06]  /*b3dd0*/  BAR.SYNC.DEFER_BLOCKING 0x0 ;  /* 0x0000000000007b1d */ /* 0x000fec0000010000 */
[----:B------:R-:W0:Y:S02]  /*b3de0*/  LDS.128 R24, [R15] ;  /* 0x000000000f187984 */ /* 0x000e240000000c00 */
[----:B------:R-:W-:Y:S06]  /*b3df0*/  BAR.SYNC.DEFER_BLOCKING 0x0 ;  /* 0x0000000000007b1d */ /* 0x000fec0000010000 */
[----:B------:R-:W-:Y:S02]  /*b3e00*/  STSM.16.M88.4 [R2], R20 ;  /* 0x0000001402007844 */ /* 0x000fe40000000200 */
[----:B------:R-:W-:Y:S06]  /*b3e10*/  BAR.SYNC.DEFER_BLOCKING 0x0 ;  /* 0x0000000000007b1d */ /* 0x000fec0000010000 */
[----:B------:R-:W1:Y:S04]  /*b3e20*/  LDS.128 R20, [R15] ;  /* 0x000000000f147984 */ /* 0x000e680000000c00 */
[----:B--2---:R2:W-:Y:S04]  /*b3e30*/  STL.64 [R1+0x3138], R6 ;  /* 0x0031380601007387 */ /* 0x0045e80000100a00 */
[----:B--2---:R-:W2:Y:S04]  /*b3e40*/  LDL.LU.64 R6, [R1+0xf60] ;  /* 0x000f600001067983 */ /* 0x004ea80000300a00 */
[----:B------:R-:W3:Y:S01]  /*b3e50*/  LDL.LU R5, [R1+0x1e0] ;  /* 0x0001e00001057983 */ /* 0x000ee20000300800 */
[----:B------:R-:W-:-:S02]  /*b3e60*/  LOP3.LUT R12, R12, 0xffff, RZ, 0xc0, !PT ;  /* 0x0000ffff0c0c7812 */ /* 0x000fc400078ec0ff */
[----:B------:R-:W-:Y:S02]  /*b3e70*/  PRMT R9, R9, 0x4210, R29 ;  /* 0x0000421009097816 */ /* 0x000fe4000000001d */
[----:B------:R-:W-:Y:S01]  /*b3e80*/  PRMT R8, R8, 0x4210, R12 ;  /* 0x0000421008087816 */ /* 0x000fe2000000000c */
[----:B------:R-:W-:Y:S06]  /*b3e90*/  BAR.SYNC.DEFER_BLOCKING 0x0 ;  /* 0x0000000000007b1d */ /* 0x000fec0000010000 */
[----:B--2---:R2:W-:Y:S04]  /*b3ea0*/  STL.64 [R1+0x3148], R6 ;  /* 0x0031480601007387 */ /* 0x0045e80000100a00 */
[----:B---3--:R3:W-:Y:S04]  /*b3eb0*/  STL.64 [R1+0x3140], R4 ;  /* 0x0031400401007387 */ /* 0x0087e80000100a00 */
[----:B0-----:R-:W-:Y:S04]  /*b3ec0*/  STL.64 [R1+0x2e50], R24 ;  /* 0x002e501801007387 */ /* 0x001fe80000100a00 */
[----:B------:R-:W-:Y:S01]  /*b3ed0*/  STL.64 [R1+0x2e28], R26 ;  /* 0x002e281a01007387 */ /* 0x000fe20000100a00 */
[----:B--2---:R-:W-:-:S02]  /*b3ee0*/  IMAD.MOV.U32 R6, RZ, RZ, R9 ;  /* 0x000000ffff067224 */ /* 0x004fc400078e0009 */
[----:B------:R-:W-:Y:S01]  /*b3ef0*/  IMAD.MOV.U32 R7, RZ, RZ, R8 ;  /* 0x000000ffff077224 */ /* 0x000fe200078e0008 */
[----:B-1----:R-:W-:Y:S04]  /*b3f00*/  STL.64 [R1+0x2e58], R20 ;  /* 0x002e581401007387 */ /* 0x002fe80000100a00 */
[----:B------:R-:W-:Y:S04]  /*b3f10*/  STL.64 [R1+0x2e30], R22 ;  /* 0x002e301601007387 */ /* 0x000fe80000100a00 */
[----:B------:R-:W2:Y:S01]  /*b3f20*/  LDL.LU.64 R8, [R1+0xf38] ;  /* 0x000f380001087983 */ /* 0x000ea20000300a00 */
[----:B---3--:R-:W-:-:S02]  /*b3f30*/  IMAD.MOV.U32 R4, RZ, RZ, R17 ;  /* 0x000000ffff047224 */ /* 0x008fc400078e0011 */
[----:B------:R-:W-:-:S05]  /*b3f40*/  IMAD.MOV.U32 R5, RZ, RZ, R16 ;  /* 0x000000ffff057224 */ /* 0x000fca00078e0010 */
[----:B------:R4:W-:Y:S04]  /*b3f50*/  STSM.16.M88.4 [R2], R4 ;  /* 0x0000000402007844 */ /* 0x0009e80000000200 */
[----:B------:R-:W-:Y:S01]  /*b3f60*/  STL.64 [R1+0x3160], R10 ;  /* 0x0031600a01007387 */ /* 0x000fe20000100a00 */
[----:B----4-:R-:W-:Y:S02]  /*b3f70*/  PRMT R4, R18, 0x5210, R28 ;  /* 0x0000521012047816 */ /* 0x010fe4000000001c */
[----:B------:R-:W-:Y:S02]  /*b3f80*/  PRMT R6, R19, 0x5210, R29 ;  /* 0x0000521013067816 */ /* 0x000fe4000000001d */
[----:B------:R-:W-:Y:S02]  /*b3f90*/  PRMT R5, R14, 0x5210, R13 ;  /* 0x000052100e057816 */ /* 0x000fe4000000000d */
[----:B------:R-:W-:Y:S01]  /*b3fa0*/  PRMT R7, R3, 0x5210, R12 ;  /* 0x0000521003077816 */ /* 0x000fe2000000000c */
[----:B------:R-:W-:Y:S06]  /*b3fb0*/  BAR.SYNC.DEFER_BLOCKING 0x0 ;  /* 0x0000000000007b1d */ /* 0x000fec0000010000 */
[----:B--2---:R-:W-:Y:S04]  /*b3fc0*/  STL.64 [R1+0x3158], R8 ;  /* 0x0031580801007387 */ /* 0x004fe80000100a00 */
[----:B------:R-:W0:Y:S01]  /*b3fd0*/  LDS.128 R8, [R15] ;  /* 0x000000000f087984 */ /* 0x000e220000000c00 */
[----:B------:R-:W-:Y:S06]  /*b3fe0*/  BAR.SYNC.DEFER_BLOCKING 0x0 ;  /* 0x0000000000007b1d */ /* 0x000fec0000010000 */
[----:B------:R-:W2:Y:S04]  /*b3ff0*/  LDL.LU R27, [R1+0x1f4] ;  /* 0x0001f400011b7983 */ /* 0x000ea80000300800 */
[----:B------:R-:W3:Y:S04]  /*b4000*/  LDL.LU.64 R22, [R1+0xf30] ;  /* 0x000f300001167983 */ /* 0x000ee80000300a00 */
[----:B------:R-:W4:Y:S04]  /*b4010*/  LDL.LU.64 R20, [R1+0xf18] ;  /* 0x000f180001147983 */ /* 0x000f280000300a00 */
[----:B------:R-:W2:Y:S04]  /*b4020*/  LDL.LU.64 R24, [R1+0xf10] ;  /* 0x000f100001187983 */ /* 0x000ea80000300a00 */
[----:B------:R-:W2:Y:S04]  /*b4030*/  LDL.LU.64 R16, [R1+0xef8] ;  /* 0x000ef80001107983 */ /* 0x000ea80000300a00 */
[----:B------:R-:W2:Y:S04]  /*b4040*/  LDL.LU.64 R18, [R1+0xef0] ;  /* 0x000ef00001127983 */ /* 0x000ea80000300a00 */
[----:B------:R-:W2:Y:S04]  /*b4050*/  LDL.LU.64 R12, [R1+0xed8] ;  /* 0x000ed800010c7983 */ /* 0x000ea80000300a00 */
[----:B0-----:R-:W-:Y:S01]  /*b4060*/  STL [R1+0x1a0], R8 ;  /* 0x0001a00801007387 */ /* 0x001fe20000100800 */
[----:B------:R-:W-:-:S03]  /*b4070*/  IMAD.MOV.U32 R29, RZ, RZ, R9 ;  /* 0x000000ffff1d7224 */ /* 0x000fc600078e0009 */
[----:B------:R0:W-:Y:S04]  /*b4080*/  STL.64 [R1+0x1a8], R10 ;  /* 0x0001a80a01007387 */ /* 0x0001e80000100a00 */
[----:B------:R1:W-:Y:S04]  /*b4090*/  STSM.16.M88.4 [R2], R4 ;  /* 0x0000000402007844 */ /* 0x0003e80000000200 */
[----:B0-----:R-:W2:Y:S04]  /*b40a0*/  LDL.LU.64 R10, [R1+0x3160] ;  /* 0x00316000010a7983 */ /* 0x001ea80000300a00 */
[----:B------:R-:W2:Y:S04]  /*b40b0*/  LDL.LU.64 R8, [R1+0x3158] ;  /* 0x0031580001087983 */ /* 0x000ea80000300a00 */
[----:B------:R-:W2:Y:S04]  /*b40c0*/  LDL.LU.64 R14, [R1+0xed0] ;  /* 0x000ed000010e7983 */ /* 0x000ea80000300a00 */
[----:B-1----:R-:W2:Y:S04]  /*b40d0*/  LDL.LU R2, [R1+0x3150] ;  /* 0x0031500001027983 */ /* 0x002ea80000300800 */
[----:B------:R-:W2:Y:S04]  /*b40e0*/  LDL.LU.64 R6, [R1+0x3148] ;  /* 0x0031480001067983 */ /* 0x000ea80000300a00 */
[----:B------:R-:W3:Y:S01]  /*b40f0*/  LDL.LU.64 R4, [R1+0x3140] ;  /* 0x0031400001047983 */ /* 0x000ee20000300a00 */
[----:B------:R-:W-:Y:S01]  /*b4100*/  PRMT R28, R0, 0x7770, RZ ;  /* 0x00007770001c7816 */ /* 0x000fe200000000ff */
[----:B------:R-:W-:Y:S06]  /*b4110*/  BAR.SYNC.DEFER_BLOCKING 0x0 ;  /* 0x0000000000007b1d */ /* 0x000fec0000010000 */
[----:B--2---:R0:W-:Y:S04]  /*b4120*/  @P0 STG.E.U8 desc[UR40][R6.64], R28 ;  /* 0x0000001c06000986 */ /* 0x0041e8000c101128 */
[----:B0-----:R-:W2:Y:S01]  /*b4130*/  LDL.LU.64 R6, [R1+0x3138] ;  /* 0x0031380001067983 */ /* 0x001ea20000300a00 */
[----:B---3--:R-:W-:-:S02]  /*b4140*/  LOP3.LUT P0, RZ, R4, 0x100, RZ, 0xc0, !PT ;  /* 0x0000010004ff7812 */ /* 0x008fc4000780c0ff */
[----:B------:R-:W-:-:S11]  /*b4150*/  PRMT R28, R0, 0x7771, RZ ;  /* 0x00007771001c7816 */ /* 0x000fd600000000ff */
[----:B--2---:R0:W-:Y:S04]  /*b4160*/  @P0 STG.E.U8 desc[UR40][R6.64], R28 ;  /* 0x0000001c06000986 */ /* 0x0041e8000c101128 */
[----:B0-----:R-:W2:Y:S01]  /*b4170*/  LDL.LU.64 R6, [R1+0x3130] ;  /* 0x0031300001067983 */ /* 0x001ea20000300a00 */
[----:B------:R-:W-:Y:S02]  /*b4180*/  LOP3.LUT P0, RZ, R4, 0x80, RZ, 0xc0, !PT ;  /* 0x0000008004ff7812 */ /* 0x000fe4000780c0ff */
[----:B------:R-:W-:-:S11]  /*b4190*/  PRMT R28, R0, 0x7772, RZ ;  /* 0x00007772001c7816 */ /* 0x000fd600000000ff */
[----:B--2---:R0:W-:Y:S01]  /*b41a0*/  @P0 STG.E.U8 desc[UR40][R6.64], R28 ;  /* 0x0000001c06000986 */ /* 0x0041e2000c101128 */
[----:B------:R-:W-:Y:S02]  /*b41b0*/  LOP3.LUT P0, RZ, R4, 0x40, RZ, 0xc0, !PT ;  /* 0x0000004004ff7812 */ /* 0x000fe4000780c0ff */
[----:B0-----:R-:W-:Y:S01]  /*b41c0*/  PRMT R28, R0, 0x7773, RZ ;  /* 0x00007773001c7816 */ /* 0x001fe200000000ff */
[----:B------:R-:W2:Y:S10]  /*b41d0*/  LDL.LU.64 R6, [R1+0x3128] ;  /* 0x0031280001067983 */ /* 0x000eb40000300a00 */
[----:B------:R0:W-:Y:S02]  /*b41e0*/  @P0 STG.E.U8 desc[UR40][R8.64], R28 ;  /* 0x0000001c08000986 */ /* 0x0001e4000c101128 */
[----:B0-----:R-:W-:-:S02]  /*b41f0*/  PRMT R28, R5, 0x7770, RZ ;  /* 0x00007770051c7816 */ /* 0x001fc400000000ff */
[----:B------:R-:W3:Y:S04]  /*b4200*/  LDL.LU.64 R8, [R1+0x3120] ;  /* 0x0031200001087983 */ /* 0x000ee80000300a00 */
[----:B------:R0:W-:Y:S02]  /*b4210*/  @P6 STG.E.U8 desc[UR40][R22.64], R28 ;  /* 0x0000001c16006986 */ /* 0x0001e4000c101128 */
[----:B0-----:R-:W-:-:S05]  /*b4220*/  PRMT R28, R5, 0x7771, RZ ;  /* 0x00007771051c7816 */ /* 0x001fca00000000ff */
[----:B----4-:R0:W-:Y:S02]  /*b4230*/  @P5 STG.E.U8 desc[UR40][R20.64], R28 ;  /* 0x0000001c14005986 */ /* 0x0101e4000c101128 */
[----:B0-----:R-:W-:-:S05]  /*b4240*/  PRMT R28, R5, 0x7772, RZ ;  /* 0x00007772051c7816 */ /* 0x001fca00000000ff */
[----:B------:R0:W-:Y:S01]  /*b4250*/  @P4 STG.E.U8 desc[UR40][R24.64], R28 ;  /* 0x0000001c18004986 */ /* 0x0001e2000c101128 */
[----:B------:R-:W-:Y:S02]  /*b4260*/  LOP3.LUT P0, RZ, R4, 0x20, RZ, 0xc0, !PT ;  /* 0x0000002004ff7812 */ /* 0x000fe4000780c0ff */
[----:B0-----:R-:W-:-:S05]  /*b4270*/  PRMT R28, R5, 0x7773, RZ ;  /* 0x00007773051c7816 */ /* 0x001fca00000000ff */
[----:B------:R0:W-:Y:S02]  /*b4280*/  @P3 STG.E.U8 desc[UR40][R16.64], R28 ;  /* 0x0000001c10003986 */ /* 0x0001e4000c101128 */
[----:B0-----:R-:W-:-:S05]  /*b4290*/  PRMT R28, R27, 0x7770, RZ ;  /* 0x000077701b1c7816 */ /* 0x001fca00000000ff */
[----:B------:R0:W-:Y:S02]  /*b42a0*/  @P2 STG.E.U8 desc[UR40][R18.64], R28 ;  /* 0x0000001c12002986 */ /* 0x0001e4000c101128 */
[C---:B0-----:R-:W-:Y:S02]  /*b42b0*/  PRMT R28, R27.reuse, 0x7771, RZ ;  /* 0x000077711b1c7816 */ /* 0x041fe400000000ff */
[----:B------:R-:W4:Y:S04]  /*b42c0*/  LDL.LU.64 R18, [R1+0xec8] ;  /* 0x000ec80001127983 */ /* 0x000f280000300a00 */
[----:B------:R0:W-:Y:S02]  /*b42d0*/  @P1 STG.E.U8 desc[UR40][R12.64], R28 ;  /* 0x0000001c0c001986 */ /* 0x0001e4000c101128 */
[----:B0-----:R-:W-:-:S02]  /*b42e0*/  PRMT R28, R27, 0x7772, RZ ;  /* 0x000077721b1c7816 */ /* 0x001fc400000000ff */
[----:B------:R-:W4:Y:S04]  /*b42f0*/  LDL.LU.64 R12, [R1+0xec0] ;  /* 0x000ec000010c7983 */ /* 0x000f280000300a00 */
[----:B------:R0:W-:Y:S04]  /*b4300*/  @P0 STG.E.U8 desc[UR40][R14.64], R28 ;  /* 0x0000001c0e000986 */ /* 0x0001e8000c101128 */
[----:B0-----:R-:W4:Y:S04]  /*b4310*/  LDL.LU.64 R14, [R1+0xe98] ;  /* 0x000e9800010e7983 */ /* 0x001f280000300a00 */
[----:B------:R-:W4:Y:S04]  /*b4320*/  LDL.LU.64 R24, [R1+0xe90] ;  /* 0x000e900001187983 */ /* 0x000f280000300a00 */
[----:B------:R-:W4:Y:S01]  /*b4330*/  LDL.LU R5, [R1+0x1e4] ;  /* 0x0001e40001057983 */ /* 0x000f220000300800 */
[----:B------:R-:W-:-:S02]  /*b4340*/  LOP3.LUT R3, R3, 0xdfffffff, RZ, 0xc0, !PT ;  /* 0xdfffffff03037812 */ /* 0x000fc400078ec0ff */
[----:B------:R-:W-:Y:S01]  /*b4350*/  PRMT R28, R27, 0x7773, RZ ;  /* 0x000077731b1c7816 */ /* 0x000fe200000000ff */
[----:B------:R-:W4:Y:S04]  /*b4360*/  LDL.LU.64 R16, [R1+0xe78] ;  /* 0x000e780001107983 */ /* 0x000f280000300a00 */
[----:B------:R-:W4:Y:S01]  /*b4370*/  LDL.LU R0, [R1+0x1f8] ;  /* 0x0001f80001007983 */ /* 0x000f220000300800 */
[----:B---3--:R-:W-:Y:S02]  /*b4380*/  LOP3.LUT P6, RZ, R8, 0x20000000, RZ, 0xc0, !PT ;  /* 0x2000000008ff7812 */ /* 0x008fe400078cc0ff */
[----:B--2---:R-:W-:-:S11]  /*b4390*/  LOP3.LUT P3, RZ, R7, 0x400, RZ, 0xc0, !PT ;  /* 0x0000040007ff7812 */ /* 0x004fd6000786c0ff */
[----:B------:R-:W-:Y:S02]  /*b43a0*/  @P6 LOP3.LUT R3, R3, 0x20000000, RZ, 0xfc, !PT ;  /* 0x2000000003036812 */ /* 0x000fe400078efcff */
[----:B------:R-:W-:Y:S02]  /*b43b0*/  LOP3.LUT P6, RZ, R8, 0x40000000, RZ, 0xc0, !PT ;  /* 0x4000000008ff7812 */ /* 0x000fe400078cc0ff */
[----:B------:R-:W-:Y:S02]  /*b43c0*/  LOP3.LUT R3, R3, 0xbfffffff, RZ, 0xc0, !PT ;  /* 0xbfffffff03037812 */ /* 0x000fe400078ec0ff */
[----:B------:R-:W-:-:S09]  /*b43d0*/  LOP3.LUT P2, RZ, R7, 0x100, RZ, 0xc0, !PT ;  /* 0x0000010007ff7812 */ /* 0x000fd2000784c0ff */
[----:B------:R-:W-:Y:S02]  /*b43e0*/  @P6 LOP3.LUT R3, R3, 0x40000000, RZ, 0xfc, !PT ;  /* 0x4000000003036812 */ /* 0x000fe400078efcff */
[----:B------:R-:W-:Y:S02]  /*b43f0*/  LOP3.LUT P6, RZ, R8, 0x80000000, RZ, 0xc0, !PT ;  /* 0x8000000008ff7812 */ /* 0x000fe400078cc0ff */
[----:B------:R-:W-:Y:S02]  /*b4400*/  LOP3.LUT P1, RZ, R7, 0x80, RZ, 0xc0, !PT ;  /* 0x0000008007ff7812 */ /* 0x000fe4000782c0ff */
[----:B------:R-:W-:-:S09]  /*b4410*/  LOP3.LUT R3, R3, 0x7fffffff, RZ, 0xc0, !PT ;  /* 0x7fffffff03037812 */ /* 0x000fd200078ec0ff */
[----:B------:R-:W-:-:S05]  /*b4420*/  @P6 LOP3.LUT R3, R3, 0x80000000, RZ, 0xfc, !PT ;  /* 0x8000000003036812 */ /* 0x000fca00078efcff */
[----:B------:R-:W-:Y:S04]  /*b4430*/  STL.64 [R1+0x3100], R2 ;  /* 0x0031000201007387 */ /* 0x000fe80000100a00 */
[----:B------:R-:W-:Y:S04]  /*b4440*/  STL.64 [R1+0x2f98], R6 ;  /* 0x002f980601007387 */ /* 0x000fe80000100a00 */
[----:B----4-:R0:W-:Y:S04]  /*b4450*/  @P3 STG.E.U8 desc[UR40][R18.64], R28 ;  /* 0x0000001c12003986 */ /* 0x0101e8000c101128 */
[----:B0-----:R-:W2:Y:S01]  /*b4460*/  LDL.LU.64 R18, [R1+0xe70] ;  /* 0x000e700001127983 */ /* 0x001ea20000300a00 */
[----:B------:R-:W-:-:S05]  /*b4470*/  PRMT R28, R5, 0x7770, RZ ;  /* 0x00007770051c7816 */ /* 0x000fca00000000ff */
[----:B------:R0:W-:Y:S02]  /*b4480*/  @P2 STG.E.U8 desc[UR40][R12.64], R28 ;  /* 0x0000001c0c002986 */ /* 0x0001e4000c101128 */
[----:B0-----:R-:W-:Y:S02]  /*b4490*/  PRMT R28, R5, 0x7771, RZ ;  /* 0x00007771051c7816 */ /* 0x001fe400000000ff */
[----:B------:R-:W3:Y:S04]  /*b44a0*/  LDL.LU.64 R12, [R1+0xe58] ;  /* 0x000e5800010c7983 */ /* 0x000ee80000300a00 */
[----:B------:R0:W-:Y:S04]  /*b44b0*/  @P1 STG.E.U8 desc[UR40][R14.64], R28 ;  /* 0x0000001c0e001986 */ /* 0x0001e8000c101128 */
[----:B0-----:R-:W4:Y:S04]  /*b44c0*/  LDL.LU R14, [R1+0x1e8] ;  /* 0x0001e800010e7983 */ /* 0x001f280000300800 */
[----:B------:R-:W2:Y:S04]  /*b44d0*/  LDL.LU.64 R2, [R1+0xe38] ;  /* 0x000e380001027983 */ /* 0x000ea80000300a00 */
[----:B--2---:R0:W-:Y:S04]  /*b44e0*/  STL.64 [R1+0x3108], R2 ;  /* 0x0031080201007387 */ /* 0x0041e80000100a00 */
[----:B0-----:R-:W2:Y:S01]  /*b44f0*/  LDL.LU.64 R2, [R1+0xe40] ;  /* 0x000e400001027983 */ /* 0x001ea20000300a00 */
[----:B------:R-:W-:-:S02]  /*b4500*/  LOP3.LUT P6, RZ, R7, 0x1, RZ, 0xc0, !PT ;  /* 0x0000000107ff7812 */ /* 0x000fc400078cc0ff */
        /* <DEDUP_REMOVED lines=10> */
[----:B------:R-:W-:-:S09]  /*b45b0*/  LOP3.LUT P0, RZ, R7, 0x40, RZ, 0xc0, !PT ;  /* 0x0000004007ff7812 */ /* 0x000fd2000780c0ff */
[----:B------:R-:W-:Y:S02]  /*b45c0*/  @P6 LOP3.LUT R4, R4, 0x8, RZ, 0xfc, !PT ;  /* 0x0000000804046812 */ /* 0x000fe400078efcff */
[----:B------:R-:W-:Y:S01]  /*b45d0*/  LOP3.LUT P6, RZ, R7, 0x10, RZ, 0xc0, !PT ;  /* 0x0000001007ff7812 */ /* 0x000fe200078cc0ff */
[----:B--2---:R0:W-:Y:S04]  /*b45e0*/  STL.64 [R1+0x3118], R2 ;  /* 0x0031180201007387 */ /* 0x0041e80000100a00 */
[----:B0-----:R-:W2:Y:S01]  /*b45f0*/  LDL.LU.64 R2, [R1+0xe50] ;  /* 0x000e500001027983 */ /* 0x001ea20000300a00 */
[----:B------:R-:W-:-:S07]  /*b4600*/  LOP3.LUT R4, R4, 0xffffffef, RZ, 0xc0, !PT ;  /* 0xffffffef04047812 */ /* 0x000fce00078ec0ff */
[----:B------:R-:W-:Y:S02]  /*b4610*/  @P6 LOP3.LUT R4, R4, 0x10, RZ, 0xfc, !PT ;  /* 0x0000001004046812 */ /* 0x000fe400078efcff */
[----:B------:R-:W-:Y:S02]  /*b4620*/  LOP3.LUT P6, RZ, R7, 0x20, RZ, 0xc0, !PT ;  /* 0x0000002007ff7812 */ /* 0x000fe400078cc0ff */
[----:B------:R-:W-:-:S05]  /*b4630*/  PRMT R28, R5, 0x7772, RZ ;  /* 0x00007772051c7816 */ /* 0x000fca00000000ff */
[----:B------:R0:W-:Y:S02]  /*b4640*/  @P0 STG.E.U8 desc[UR40][R24.64], R28 ;  /* 0x0000001c18000986 */ /* 0x0001e4000c101128 */
[----:B0-----:R-:W-:-:S05]  /*b4650*/  PRMT R28, R5, 0x7773, RZ ;  /* 0x00007773051c7816 */ /* 0x001fca00000000ff */
[----:B------:R0:W-:Y:S01]  /*b4660*/  @P6 STG.E.U8 desc[UR40][R16.64], R28 ;  /* 0x0000001c10006986 */ /* 0x0001e2000c101128 */
[----:B------:R-:W-:Y:S02]  /*b4670*/  LOP3.LUT P6, RZ, R4, 0x10, RZ, 0xc0, !PT ;  /* 0x0000001004ff7812 */ /* 0x000fe400078cc0ff */
[----:B0-----:R-:W-:-:S11]  /*b4680*/  PRMT R28, R0, 0x7770, RZ ;  /* 0x00007770001c7816 */ /* 0x001fd600000000ff */
[----:B------:R0:W-:Y:S01]  /*b4690*/  @P6 STG.E.U8 desc[UR40][R18.64], R28 ;  /* 0x0000001c12006986 */ /* 0x0001e2000c101128 */
[----:B------:R-:W-:Y:S02]  /*b46a0*/  LOP3.LUT P6, RZ, R4, 0x8, RZ, 0xc0, !PT ;  /* 0x0000000804ff7812 */ /* 0x000fe400078cc0ff */
[----:B------:R-:W-:Y:S01]  /*b46b0*/  LOP3.LUT P5, RZ, R8, 0x10000000, RZ, 0xc0, !PT ;  /* 0x1000000008ff7812 */ /* 0x000fe200078ac0ff */
[----:B------:R1:W-:Y:S01]  /*b46c0*/  STL.64 [R1+0x30f8], R8 ;  /* 0x0030f80801007387 */ /* 0x0003e20000100a00 */
[----:B0-----:R-:W-:Y:S02]  /*b46d0*/  PRMT R28, R0, 0x7771, RZ ;  /* 0x00007771001c7816 */ /* 0x001fe400000000ff */
[----:B------:R-:W-:-:S07]  /*b46e0*/  LOP3.LUT P4, RZ, R8, 0x8000000, RZ, 0xc0, !PT ;  /* 0x0800000008ff7812 */ /* 0x000fce000788c0ff */
[----:B---3--:R0:W-:Y:S01]  /*b46f0*/  @P6 STG.E.U8 desc[UR40][R12.64], R28 ;  /* 0x0000001c0c006986 */ /* 0x0081e2000c101128 */
[----:B------:R-:W-:Y:S02]  /*b4700*/  LOP3.LUT P6, RZ, R4, 0x4, RZ, 0xc0, !PT ;  /* 0x0000000404ff7812 */ /* 0x000fe400078cc0ff */
[C---:B------:R-:W-:Y:S02]  /*b4710*/  LOP3.LUT P3, RZ, R8.reuse, 0x4000000, RZ, 0xc0, !PT ;  /* 0x0400000008ff7812 */ /* 0x040fe4000786c0ff */
[C---:B------:R-:W-:Y:S02]  /*b4720*/  LOP3.LUT P2, RZ, R8.reuse, 0x2000000, RZ, 0xc0, !PT ;  /* 0x0200000008ff7812 */ /* 0x040fe4000784c0ff */
[C---:B------:R-:W-:Y:S02]  /*b4730*/  LOP3.LUT P1, RZ, R8.reuse, 0x1000000, RZ, 0xc0, !PT ;  /* 0x0100000008ff7812 */ /* 0x040fe4000782c0ff */
[----:B------:R-:W-:Y:S02]  /*b4740*/  LOP3.LUT P0, RZ, R8, 0x800000, RZ, 0xc0, !PT ;  /* 0x0080000008ff7812 */ /* 0x000fe4000780c0ff */
[----:B-1----:R-:W3:Y:S04]  /*b4750*/  LDL.LU.64 R8, [R1+0xe30] ;  /* 0x000e300001087983 */ /* 0x002ee80000300a00 */
[----:B------:R-:W3:Y:S01]  /*b4760*/  LDL.LU.64 R6, [R1+0xe28] ;  /* 0x000e280001067983 */ /* 0x000ee20000300a00 */
[----:B0-----:R-:W-:-:S03]  /*b4770*/  PRMT R28, R0, 0x7772, RZ ;  /* 0x00007772001c7816 */ /* 0x001fc600000000ff */
[----:B------:R-:W3:Y:S04]  /*b4780*/  LDL.LU.64 R22, [R1+0xe18] ;  /* 0x000e180001167983 */ /* 0x000ee80000300a00 */
[----:B------:R-:W3:Y:S04]  /*b4790*/  LDL.LU.64 R20, [R1+0xe10] ;  /* 0x000e100001147983 */ /* 0x000ee80000300a00 */
[----:B------:R-:W3:Y:S04]  /*b47a0*/  LDL.LU R5, [R1+0x1fc] ;  /* 0x0001fc0001057983 */ /* 0x000ee80000300800 */
[----:B------:R-:W3:Y:S04]  /*b47b0*/  LDL.LU R15, [R1+0x1ec] ;  /* 0x0001ec00010f7983 */ /* 0x000ee80000300800 */
[----:B------:R-:W3:Y:S04]  /*b47c0*/  LDL.LU.64 R26, [R1+0xe00] ;  /* 0x000e0000011a7983 */ /* 0x000ee80000300a00 */
[----:B------:R-:W3:Y:S04]  /*b47d0*/  LDL.LU.64 R24, [R1+0xdf8] ;  /* 0x000df80001187983 */ /* 0x000ee80000300a00 */
[----:B------:R-:W3:Y:S04]  /*b47e0*/  LDL.LU.64 R16, [R1+0xdf0] ;  /* 0x000df00001107983 */ /* 0x000ee80000300a00 */
[----:B------:R-:W3:Y:S04]  /*b47f0*/  LDL.LU.64 R18, [R1+0xde8] ;  /* 0x000de80001127983 */ /* 0x000ee80000300a00 */
[----:B------:R-:W3:Y:S04]  /*b4800*/  LDL.LU.64 R12, [R1+0xdd8] ;  /* 0x000dd800010c7983 */ /* 0x000ee80000300a00 */
[----:B--2---:R0:W-:Y:S04]  /*b4810*/  @P6 STG.E.U8 desc[UR40][R2.64], R28 ;  /* 0x0000001c02006986 */ /* 0x0041e8000c101128 */
[----:B0-----:R-:W2:Y:S01]  /*b4820*/  LDL.LU.64 R2, [R1+0x3118] ;  /* 0x0031180001027983 */ /* 0x001ea20000300a00 */
[----:B------:R-:W-:-:S02]  /*b4830*/  LOP3.LUT P6, RZ, R4, 0x2, RZ, 0xc0, !PT ;  /* 0x0000000204ff7812 */ /* 0x000fc400078cc0ff */
[----:B------:R-:W-:Y:S02]  /*b4840*/  PRMT R28, R0, 0x7773, RZ ;  /* 0x00007773001c7816 */ /* 0x000fe400000000ff */
[----:B------:R-:W3:Y:S09]  /*b4850*/  LDL.LU R0, [R1+0x3110] ;  /* 0x0031100001007983 */ /* 0x000ef20000300800 */
[----:B--2---:R0:W-:Y:S04]  /*b4860*/  @P6 STG.E.U8 desc[UR40][R2.64], R28 ;  /* 0x0000001c02006986 */ /* 0x0041e8000c101128 */
[----:B0-----:R-:W2:Y:S01]  /*b4870*/  LDL.LU.64 R2, [R1+0x3108] ;  /* 0x0031080001027983 */ /* 0x001ea20000300a00 */
[----:B------:R-:W-:-:S02]  /*b4880*/  LOP3.LUT P6, RZ, R4, 0x1, RZ, 0xc0, !PT ;  /* 0x0000000104ff7812 */ /* 0x000fc400078cc0ff */
[----:B----4-:R-:W-:-:S11]  /*b4890*/  PRMT R28, R14, 0x7770, RZ ;  /* 0x000077700e1c7816 */ /* 0x010fd600000000ff */
[----:B--2---:R0:W-:Y:S04]  /*b48a0*/  @P6 STG.E.U8 desc[UR40][R2.64], R28 ;  /* 0x0000001c02006986 */ /* 0x0041e8000c101128 */
[----:B0-----:R-:W2:Y:S01]  /*b48b0*/  LDL.LU.64 R2, [R1+0x3100] ;  /* 0x0031000001027983 */ /* 0x001ea20000300a00 */
[----:B------:R-:W-:Y:S02]  /*b48c0*/  PRMT R28, R14, 0x7771, RZ ;  /* 0x000077710e1c7816 */ /* 0x000fe400000000ff */
[----:B--2---:R-:W-:-:S13]  /*b48d0*/  LOP3.LUT P6, RZ, R3, 0x80000000, RZ, 0xc0, !PT ;  /* 0x8000000003ff7812 */ /* 0x004fda00078cc0ff */
[----:B---3--:R0:W-:Y:S04]  /*b48e0*/  @P6 STG.E.U8 desc[UR40][R8.64], R28 ;  /* 0x0000001c08006986 */ /* 0x0081e8000c101128 */
[----:B0-----:R-:W2:Y:S01]  /*b48f0*/  LDL.LU.64 R8, [R1+0x30f8] ;  /* 0x0030f80001087983 */ /* 0x001ea20000300a00 */
[----:B------:R-:W-:Y:S02]  /*b4900*/  LOP3.LUT P6, RZ, R3, 0x40000000, RZ, 0xc0, !PT ;  /* 0x4000000003ff7812 */ /* 0x000fe400078cc0ff */
[----:B------:R-:W-:-:S11]  /*b4910*/  PRMT R28, R14, 0x7772, RZ ;  /* 0x000077720e1c7816 */ /* 0x000fd600000000ff */
[----:B------:R0:W-:Y:S01]  /*b4920*/  @P6 STG.E.U8 desc[UR40][R6.64], R28 ;  /* 0x0000001c06006986 */ /* 0x0001e2000c101128 */
[----:B------:R-:W-:Y:S02]  /*b4930*/  LOP3.LUT P6, RZ, R3, 0x20000000, RZ, 0xc0, !PT ;  /* 0x2000000003ff7812 */ /* 0x000fe400078cc0ff */
[----:B0-----:R-:W-:-:S11]  /*b4940*/  PRMT R28, R14, 0x7773, RZ ;  /* 0x000077730e1c7816 */ /* 0x001fd600000000ff */
[----:B------:R0:W-:Y:S02]  /*b4950*/  @P6 STG.E.U8 desc[UR40][R22.64], R28 ;  /* 0x0000001c16006986 */ /* 0x0001e4000c101128 */
[----:B0-----:R-:W-:-:S05]  /*b4960*/  PRMT R28, R5, 0x7770, RZ ;  /* 0x00007770051c7816 */ /* 0x001fca00000000ff */
[----:B------:R0:W-:Y:S02]  /*b4970*/  @P5 STG.E.U8 desc[UR40][R20.64], R28 ;  /* 0x0000001c14005986 */ /* 0x0001e4000c101128 */
[----:B0-----:R-:W-:-:S05]  /*b4980*/  PRMT R28, R5, 0x7771, RZ ;  /* 0x00007771051c7816 */ /* 0x001fca00000000ff */
[----:B------:R0:W-:Y:S02]  /*b4990*/  @P4 STG.E.U8 desc[UR40][R26.64], R28 ;  /* 0x0000001c1a004986 */ /* 0x0001e4000c101128 */
[----:B0-----:R-:W-:-:S05]  /*b49a0*/  PRMT R28, R5, 0x7772, RZ ;  /* 0x00007772051c7816 */ /* 0x001fca00000000ff */
[----:B------:R0:W-:Y:S02]  /*b49b0*/  @P3 STG.E.U8 desc[UR40][R24.64], R28 ;  /* 0x0000001c18003986 */ /* 0x0001e4000c101128 */
[----:B0-----:R-:W-:Y:S02]  /*b49c0*/  PRMT R28, R5, 0x7773, RZ ;  /* 0x00007773051c7816 */ /* 0x001fe400000000ff */
[----:B------:R-:W3:Y:S04]  /*b49d0*/  LDL.LU.64 R4, [R1+0xdd0] ;  /* 0x000dd00001047983 */ /* 0x000ee80000300a00 */
[----:B------:R0:W-:Y:S04]  /*b49e0*/  @P2 STG.E.U8 desc[UR40][R16.64], R28 ;  /* 0x0000001c10002986 */ /* 0x0001e8000c101128 */
[----:B------:R-:W4:Y:S01]  /*b49f0*/  LDL.LU.64 R26, [R1+0xdc0] ;  /* 0x000dc000011a7983 */ /* 0x000f220000300a00 */
[----:B0-----:R-:W-:-:S05]  /*b4a00*/  PRMT R28, R15, 0x7770, RZ ;  /* 0x000077700f1c7816 */ /* 0x001fca00000000ff */
[----:B------:R0:W-:Y:S04]  /*b4a10*/  @P1 STG.E.U8 desc[UR40][R18.64], R28 ;  /* 0x0000001c12001986 */ /* 0x0001e8000c101128 */
[----:B0-----:R-:W4:Y:S04]  /*b4a20*/  LDL.LU.64 R18, [R1+0xdb8] ;  /* 0x000db80001127983 */ /* 0x001f280000300a00 */
[----:B------:R-:W4:Y:S04]  /*b4a30*/  LDL.LU.64 R24, [R1+0xdb0] ;  /* 0x000db00001187983 */ /* 0x000f280000300a00 */
[----:B------:R-:W4:Y:S04]  /*b4a40*/  LDL.LU.64 R16, [R1+0xda8] ;  /* 0x000da80001107983 */ /* 0x000f280000300a00 */
[----:B------:R-:W4:Y:S01]  /*b4a50*/  LDL.LU R14, [R1+0x1d0] ;  /* 0x0001d000010e7983 */ /* 0x000f220000300800 */
[----:B------:R-:W-:-:S02]  /*b4a60*/  LOP3.LUT R3, R3, 0xffdfffff, RZ, 0xc0, !PT ;  /* 0xffdfffff03037812 */ /* 0x000fc400078ec0ff */
[----:B------:R-:W-:-:S05]  /*b4a70*/  PRMT R28, R15, 0x7771, RZ ;  /* 0x000077710f1c7816 */ /* 0x000fca00000000ff */
[----:B------:R0:W-:Y:S02]  /*b4a80*/  @P0 STG.E.U8 desc[UR40][R12.64], R28 ;  /* 0x0000001c0c000986 */ /* 0x0001e4000c101128 */
[----:B0-----:R-:W-:Y:S01]  /*b4a90*/  PRMT R28, R15, 0x7772, RZ ;  /* 0x000077720f1c7816 */ /* 0x001fe200000000ff */
[----:B------:R-:W-:Y:S01]  /*b4aa0*/  IMAD.MOV.U32 R12, RZ, RZ, R10 ;  /* 0x000000ffff0c7224 */ /* 0x000fe200078e000a */
[----:B--2---:R-:W-:-:S13]  /*b4ab0*/  LOP3.LUT P6, RZ, R8, 0x400, RZ, 0xc0, !PT ;  /* 0x0000040008ff7812 */ /* 0x004fda00078cc0ff */
        /* <DEDUP_REMOVED lines=15> */
[C---:B------:R-:W-:Y:S02]  /*b4bb0*/  LOP3.LUT P3, RZ, R8.reuse, 0x400000, RZ, 0xc0, !PT ;  /* 0x0040000008ff7812 */ /* 0x040fe4000786c0ff */
[----:B------:R-:W-:-:S07]  /*b4bc0*/  LOP3.LUT P2, RZ, R8, 0x200000, RZ, 0xc0, !PT ;  /* 0x0020000008ff7812 */ /* 0x000fce000784c0ff */
[----:B------:R-:W-:Y:S02]  /*b4bd0*/  @P6 LOP3.LUT R3, R3, 0x4000000, RZ, 0xfc, !PT ;  /* 0x0400000003036812 */ /* 0x000fe400078efcff */
[C---:B------:R-:W-:Y:S02]  /*b4be0*/  LOP3.LUT P6, RZ, R8.reuse, 0x10000, RZ, 0xc0, !PT ;  /* 0x0001000008ff7812 */ /* 0x040fe400078cc0ff */
[C---:B------:R-:W-:Y:S02]  /*b4bf0*/  LOP3.LUT P1, RZ, R8.reuse, 0x100000, RZ, 0xc0, !PT ;  /* 0x0010000008ff7812 */ /* 0x040fe4000782c0ff */
[----:B------:R-:W-:Y:S01]  /*b4c00*/  LOP3.LUT R3, R3, 0xf7ffffff, RZ, 0xc0, !PT ;  /* 0xf7ffffff03037812 */ /* 0x000fe200078ec0ff */
[----:B---3--:R0:W-:Y:S01]  /*b4c10*/  @P3 STG.E.U8 desc[UR40][R4.64], R28 ;  /* 0x0000001c04003986 */ /* 0x0081e2000c101128 */
[----:B------:R-:W-:-:S07]  /*b4c20*/  LOP3.LUT P0, RZ, R8, 0x80000, RZ, 0xc0, !PT ;  /* 0x0008000008ff7812 */ /* 0x000fce000780c0ff */
[----:B------:R-:W-:Y:S02]  /*b4c30*/  @P6 LOP3.LUT R3, R3, 0x8000000, RZ, 0xfc, !PT ;  /* 0x0800000003036812 */ /* 0x000fe400078efcff */
[----:B0-----:R-:W-:Y:S01]  /*b4c40*/  PRMT R28, R15, 0x7773, RZ ;  /* 0x000077730f1c7816 */ /* 0x001fe200000000ff */
[----:B------:R-:W2:Y:S01]  /*b4c50*/  LDL.LU.64 R4, [R1+0xd90] ;  /* 0x000d900001047983 */ /* 0x000ea20000300a00 */
[----:B------:R-:W-:-:S03]  /*b4c60*/  LOP3.LUT P6, RZ, R8, 0x20000, RZ, 0xc0, !PT ;  /* 0x0002000008ff7812 */ /* 0x000fc600078cc0ff */
[----:B----4-:R0:W-:Y:S01]  /*b4c70*/  @P2 STG.E.U8 desc[UR40][R26.64], R28 ;  /* 0x0000001c1a002986 */ /* 0x0101e2000c101128 */
[----:B------:R-:W-:-:S03]  /*b4c80*/  LOP3.LUT R3, R3, 0xefffffff, RZ, 0xc0, !PT ;  /* 0xefffffff03037812 */ /* 0x000fc600078ec0ff */
[----:B------:R-:W3:Y:S01]  /*b4c90*/  LDL.LU R10, [R1+0x30] ;  /* 0x00003000010a7983 */ /* 0x000ee20000300800 */
[C---:B------:R-:W-:Y:S02]  /*b4ca0*/  LOP3.LUT P5, RZ, R8.reuse, 0x200, RZ, 0xc0, !PT ;  /* 0x0000020008ff7812 */ /* 0x040fe400078ac0ff */
[C---:B------:R-:W-:Y:S02]  /*b4cb0*/  LOP3.LUT P4, RZ, R8.reuse, 0x100, RZ, 0xc0, !PT ;  /* 0x0000010008ff7812 */ /* 0x040fe4000788c0ff */
[C---:B------:R-:W-:Y:S02]  /*b4cc0*/  LOP3.LUT P3, RZ, R8.reuse, 0x80, RZ, 0xc0, !PT ;  /* 0x0000008008ff7812 */ /* 0x040fe4000786c0ff */
[----:B------:R-:W-:Y:S02]  /*b4cd0*/  @P6 LOP3.LUT R3, R3, 0x10000000, RZ, 0xfc, !PT ;  /* 0x1000000003036812 */ /* 0x000fe400078efcff */
[C---:B------:R-:W-:Y:S02]  /*b4ce0*/  LOP3.LUT P6, RZ, R8.reuse, 0x40000, RZ, 0xc0, !PT ;  /* 0x0004000008ff7812 */ /* 0x040fe400078cc0ff */
[----:B------:R-:W-:-:S02]  /*b4cf0*/  LOP3.LUT P2, RZ, R8, 0x40, RZ, 0xc0, !PT ;  /* 0x0000004008ff7812 */ /* 0x000fc4000784c0ff */
[----:B0-----:R-:W-:-:S05]  /*b4d00*/  PRMT R28, R14, 0x7770, RZ ;  /* 0x000077700e1c7816 */ /* 0x001fca00000000ff */
[----:B------:R0:W-:Y:S01]  /*b4d10*/  @P1 STG.E.U8 desc[UR40][R18.64], R28 ;  /* 0x0000001c12001986 */ /* 0x0001e2000c101128 */
[----:B------:R-:W-:Y:S02]  /*b4d20*/  LOP3.LUT P1, RZ, R8, 0x20, RZ, 0xc0, !PT ;  /* 0x0000002008ff7812 */ /* 0x000fe4000782c0ff */
[----:B0-----:R-:W-:Y:S01]  /*b4d30*/  PRMT R28, R14, 0x7771, RZ ;  /* 0x000077710e1c7816 */ /* 0x001fe200000000ff */
[----:B------:R-:W4:Y:S04]  /*b4d40*/  LDL.LU.64 R18, [R1+0xd88] ;  /* 0x000d880001127983 */ /* 0x000f280000300a00 */
[----:B------:R-:W2:Y:S04]  /*b4d50*/  LDL.LU R13, [R1+0x1d4] ;  /* 0x0001d400010d7983 */ /* 0x000ea80000300800 */
[----:B------:R-:W-:Y:S01]  /*b4d60*/  @P0 STG.E.U8 desc[UR40][R24.64], R28 ;  /* 0x0000001c18000986 */ /* 0x000fe2000c101128 */
[----:B------:R-:W-:-:S03]  /*b4d70*/  LOP3.LUT P0, RZ, R8, 0x10, RZ, 0xc0, !PT ;  /* 0x0000001008ff7812 */ /* 0x000fc6000780c0ff */
[----:B------:R0:W-:Y:S04]  /*b4d80*/  STL.64 [R1+0x30d0], R8 ;  /* 0x0030d00801007387 */ /* 0x0001e80000100a00 */
[----:B0-----:R-:W2:Y:S04]  /*b4d90*/  LDL.LU.64 R8, [R1+0xd48] ;  /* 0x000d480001087983 */ /* 0x001ea80000300a00 */
[----:B--2---:R0:W-:Y:S04]  /*b4da0*/  STL.64 [R1+0x30d8], R8 ;  /* 0x0030d80801007387 */ /* 0x0041e80000100a00 */
[----:B0-----:R-:W2:Y:S04]  /*b4db0*/  LDL.LU.64 R8, [R1+0xd50] ;  /* 0x000d500001087983 */ /* 0x001ea80000300a00 */
[----:B--2---:R0:W-:Y:S04]  /*b4dc0*/  STL.64 [R1+0x30e8], R8 ;  /* 0x0030e80801007387 */ /* 0x0041e80000100a00 */
[----:B0-----:R-:W2:Y:S01]  /*b4dd0*/  LDL.LU.64 R8, [R1+0xd68] ;  /* 0x000d680001087983 */ /* 0x001ea20000300a00 */
[----:B------:R-:W-:-:S05]  /*b4de0*/  PRMT R28, R14, 0x7772, RZ ;  /* 0x000077720e1c7816 */ /* 0x000fca00000000ff */
[----:B------:R0:W-:Y:S01]  /*b4df0*/  @P6 STG.E.U8 desc[UR40][R16.64], R28 ;  /* 0x0000001c10006986 */ /* 0x0001e2000c101128 */
[----:B------:R-:W-:Y:S02]  /*b4e00*/  LOP3.LUT P6, RZ, R3, 0x10000000, RZ, 0xc0, !PT ;  /* 0x1000000003ff7812 */ /* 0x000fe400078cc0ff */
[----:B0-----:R-:W-:-:S11]  /*b4e10*/  PRMT R28, R14, 0x7773, RZ ;  /* 0x000077730e1c7816 */ /* 0x001fd600000000ff */
[----:B------:R-:W-:Y:S01]  /*b4e20*/  @P6 STG.E.U8 desc[UR40][R4.64], R28 ;  /* 0x0000001c04006986 */ /* 0x000fe2000c101128 */
[----:B------:R-:W-:-:S03]  /*b4e30*/  LOP3.LUT P6, RZ, R3, 0x8000000, RZ, 0xc0, !PT ;  /* 0x0800000003ff7812 */ /* 0x000fc600078cc0ff */
[----:B--2---:R0:W-:Y:S04]  /*b4e40*/  STL.64 [R1+0x30f0], R8 ;  /* 0x0030f00801007387 */ /* 0x0041e80000100a00 */
[----:B0-----:R-:W2:Y:S01]  /*b4e50*/  LDL.LU.64 R8, [R1+0xd70] ;  /* 0x000d700001087983 */ /* 0x001ea20000300a00 */
[----:B---3--:R-:W-:-:S03]  /*b4e60*/  PRMT R28, R10, 0x7770, RZ ;  /* 0x000077700a1c7816 */ /* 0x008fc600000000ff */
[----:B------:R-:W3:Y:S04]  /*b4e70*/  LDL.LU.64 R16, [R1+0xd30] ;  /* 0x000d300001107983 */ /* 0x000ee80000300a00 */
[----:B----4-:R0:W-:Y:S01]  /*b4e80*/  @P6 STG.E.U8 desc[UR40][R18.64], R28 ;  /* 0x0000001c12006986 */ /* 0x0101e2000c101128 */
[----:B------:R-:W-:-:S03]  /*b4e90*/  LOP3.LUT P6, RZ, R3, 0x4000000, RZ, 0xc0, !PT ;  /* 0x0400000003ff7812 */ /* 0x000fc600078cc0ff */
[----:B------:R-:W4:Y:S04]  /*b4ea0*/  LDL.LU R15, [R1+0x34] ;  /* 0x00003400010f7983 */ /* 0x000f280000300800 */
[----:B------:R-:W3:Y:S04]  /*b4eb0*/  LDL.LU.64 R6, [R1+0xd28] ;  /* 0x000d280001067983 */ /* 0x000ee80000300a00 */
[----:B------:R-:W3:Y:S01]  /*b4ec0*/  LDL.LU.64 R22, [R1+0xd10] ;  /* 0x000d100001167983 */ /* 0x000ee20000300a00 */
[----:B0-----:R-:W-:-:S03]  /*b4ed0*/  PRMT R28, R10, 0x7771, RZ ;  /* 0x000077710a1c7816 */ /* 0x001fc600000000ff */
[----:B------:R-:W3:Y:S04]  /*b4ee0*/  LDL.LU.64 R20, [R1+0xd08] ;  /* 0x000d080001147983 */ /* 0x000ee80000300a00 */
[----:B------:R-:W3:Y:S04]  /*b4ef0*/  LDL.LU.64 R26, [R1+0xcf0] ;  /* 0x000cf000011a7983 */ /* 0x000ee80000300a00 */
[----:B------:R-:W3:Y:S04]  /*b4f00*/  LDL.LU.64 R24, [R1+0xce8] ;  /* 0x000ce80001187983 */ /* 0x000ee80000300a00 */
[----:B------:R-:W3:Y:S04]  /*b4f10*/  LDL.LU R14, [R1+0x1d8] ;  /* 0x0001d800010e7983 */ /* 0x000ee80000300800 */
[----:B------:R-:W3:Y:S04]  /*b4f20*/  LDL.LU.64 R4, [R1+0xcd0] ;  /* 0x000cd00001047983 */ /* 0x000ee80000300a00 */
[----:B------:R-:W3:Y:S04]  /*b4f30*/  LDL.LU.64 R18, [R1+0xcc8] ;  /* 0x000cc80001127983 */ /* 0x000ee80000300a00 */
[----:B--2---:R0:W-:Y:S04]  /*b4f40*/  @P6 STG.E.U8 desc[UR40][R8.64], R28 ;  /* 0x0000001c08006986 */ /* 0x0041e8000c101128 */
[----:B0-----:R-:W2:Y:S01]  /*b4f50*/  LDL.LU.64 R8, [R1+0x30f0] ;  /* 0x0030f00001087983 */ /* 0x001ea20000300a00 */
[----:B------:R-:W-:-:S02]  /*b4f60*/  LOP3.LUT P6, RZ, R3, 0x2000000, RZ, 0xc0, !PT ;  /* 0x0200000003ff7812 */ /* 0x000fc400078cc0ff */
[----:B------:R-:W-:-:S11]  /*b4f70*/  PRMT R28, R10, 0x7772, RZ ;  /* 0x000077720a1c7816 */ /* 0x000fd600000000ff */
[----:B--2---:R0:W-:Y:S04]  /*b4f80*/  @P6 STG.E.U8 desc[UR40][R8.64], R28 ;  /* 0x0000001c08006986 */ /* 0x0041e8000c101128 */
[----:B0-----:R-:W2:Y:S01]  /*b4f90*/  LDL.LU.64 R8, [R1+0x30e8] ;  /* 0x0030e80001087983 */ /* 0x001ea20000300a00 */
[C---:B------:R-:W-:Y:S02]  /*b4fa0*/  LOP3.LUT P6, RZ, R3.reuse, 0x1000000, RZ, 0xc0, !PT ;  /* 0x0100000003ff7812 */ /* 0x040fe400078cc0ff */
[----:B------:R-:W-:Y:S02]  /*b4fb0*/  PRMT R28, R10, 0x7773, RZ ;  /* 0x000077730a1c7816 */ /* 0x000fe400000000ff */
[----:B------:R-:W3:Y:S09]  /*b4fc0*/  LDL.LU R10, [R1+0x30e0] ;  /* 0x0030e000010a7983 */ /* 0x000ef20000300800 */
[----:B--2---:R0:W-:Y:S04]  /*b4fd0*/  @P6 STG.E.U8 desc[UR40][R8.64], R28 ;  /* 0x0000001c08006986 */ /* 0x0041e8000c101128 */
[----:B0-----:R-:W2:Y:S01]  /*b4fe0*/  LDL.LU.64 R8, [R1+0x30d8] ;  /* 0x0030d80001087983 */ /* 0x001ea20000300a00 */
[----:B------:R-:W-:-:S02]  /*b4ff0*/  LOP3.LUT P6, RZ, R3, 0x800000, RZ, 0xc0, !PT ;  /* 0x0080000003ff7812 */ /* 0x000fc400078cc0ff */
[----:B------:R-:W-:-:S11]  /*b5000*/  PRMT R28, R13, 0x7770, RZ ;  /* 0x000077700d1c7816 */ /* 0x000fd600000000ff */
[----:B--2---:R0:W-:Y:S01]  /*b5010*/  @P6 STG.E.U8 desc[UR40][R8.64], R28 ;  /* 0x0000001c08006986 */ /* 0x0041e2000c101128 */
[----:B------:R-:W-:Y:S02]  /*b5020*/  LOP3.LUT P6, RZ, R3, 0x400000, RZ, 0xc0, !PT ;  /* 0x0040000003ff7812 */ /* 0x000fe400078cc0ff */
[----:B0-----:R-:W-:Y:S01]  /*b5030*/  PRMT R28, R13, 0x7771, RZ ;  /* 0x000077710d1c7816 */ /* 0x001fe200000000ff */
[----:B------:R-:W2:Y:S10]  /*b5040*/  LDL.LU.64 R8, [R1+0x30d0] ;  /* 0x0030d00001087983 */ /* 0x000eb40000300a00 */
[----:B---3--:R0:W-:Y:S04]  /*b5050*/  @P6 STG.E.U8 desc[UR40][R16.64], R28 ;  /* 0x0000001c10006986 */ /* 0x0081e8000c101128 */
[----:B0-----:R-:W3:Y:S01]  /*b5060*/  LDL.LU.64 R16, [R1+0x30c8] ;  /* 0x0030c80001107983 */ /* 0x001ee20000300a00 */
[----:B------:R-:W-:-:S02]  /*b5070*/  LOP3.LUT P6, RZ, R3, 0x200000, RZ, 0xc0, !PT ;  /* 0x0020000003ff7812 */ /* 0x000fc400078cc0ff */
[----:B------:R-:W-:-:S11]  /*b5080*/  PRMT R28, R13, 0x7772, RZ ;  /* 0x000077720d1c7816 */ /* 0x000fd600000000ff */
[----:B------:R0:W-:Y:S02]  /*b5090*/  @P6 STG.E.U8 desc[UR40][R6.64], R28 ;  /* 0x0000001c06006986 */ /* 0x0001e4000c101128 */
[----:B0-----:R-:W-:-:S05]  /*b50a0*/  PRMT R28, R13, 0x7773, RZ ;  /* 0x000077730d1c7816 */ /* 0x001fca00000000ff */
[----:B------:R4:W-:Y:S02]  /*b50b0*/  @P5 STG.E.U8 desc[UR40][R22.64], R28 ;  /* 0x0000001c16005986 */ /* 0x0009e4000c101128 */
[----:B----4-:R-:W-:-:S05]  /*b50c0*/  PRMT R28, R15, 0x7770, RZ ;  /* 0x000077700f1c7816 */ /* 0x010fca00000000ff */
[----:B------:R0:W-:Y:S02]  /*b50d0*/  @P4 STG.E.U8 desc[UR40][R20.64], R28 ;  /* 0x0000001c14004986 */ /* 0x0001e4000c101128 */
[C---:B0-----:R-:W-:Y:S02]  /*b50e0*/  PRMT R28, R15.reuse, 0x7771, RZ ;  /* 0x000077710f1c7816 */ /* 0x041fe400000000ff */
[----:B------:R-:W4:Y:S04]  /*b50f0*/  LDL.LU.64 R20, [R1+0xcb0] ;  /* 0x000cb00001147983 */ /* 0x000f280000300a00 */
[----:B------:R0:W-:Y:S02]  /*b5100*/  @P3 STG.E.U8 desc[UR40][R26.64], R28 ;  /* 0x0000001c1a003986 */ /* 0x0001e4000c101128 */
[----:B0-----:R-:W-:-:S05]  /*b5110*/  PRMT R28, R15, 0x7772, RZ ;  /* 0x000077720f1c7816 */ /* 0x001fca00000000ff */
[----:B------:R0:W-:Y:S02]  /*b5120*/  @P2 STG.E.U8 desc[UR40][R24.64], R28 ;  /* 0x0000001c18002986 */ /* 0x0001e4000c101128 */
[----:B0-----:R-:W-:Y:S02]  /*b5130*/  PRMT R28, R15, 0x7773, RZ ;  /* 0x000077730f1c7816 */ /* 0x001fe400000000ff */
[----:B------:R-:W4:Y:S04]  /*b5140*/  LDL.LU.64 R24, [R1+0xca8] ;  /* 0x000ca80001187983 */ /* 0x000f280000300a00 */
[----:B------:R0:W-:Y:S01]  /*b5150*/  @P1 STG.E.U8 desc[UR40][R4.64], R28 ;  /* 0x0000001c04001986 */ /* 0x0001e2000c101128 */
[----:B------:R-:W-:Y:S01]  /*b5160*/  IMAD.MOV.U32 R15, RZ, RZ, R11 ;  /* 0x000000ffff0f7224 */ /* 0x000fe200078e000b */
[----:B0-----:R-:W-:Y:S01]  /*b5170*/  PRMT R28, R14, 0x7770, RZ ;  /* 0x000077700e1c7816 */ /* 0x001fe200000000ff */
[----:B------:R-:W-:-:S02]  /*b5180*/  IMAD.MOV.U32 R5, RZ, RZ, R12 ;  /* 0x000000ffff057224 */ /* 0x000fc400078e000c */
[----:B------:R-:W-:Y:S02]  /*b5190*/  IMAD.MOV.U32 R12, RZ, RZ, R10 ;  /* 0x000000ffff0c7224 */ /* 0x000fe400078e000a */
[----:B------:R0:W-:Y:S04]  /*b51a0*/  @P0 STG.E.U8 desc[UR40][R18.64], R28 ;  /* 0x0000001c12000986 */ /* 0x0001e8000c101128 */
[----:B0-----:R-:W4:Y:S04]  /*b51b0*/  LDL.LU.64 R18, [R1+0xc90] ;  /* 0x000c900001127983 */ /* 0x001f280000300a00 */
[----:B------:R-:W4:Y:S04]  /*b51c0*/  LDL.LU.64 R22, [R1+0xc88] ;  /* 0x000c880001167983 */ /* 0x000f280000300a00 */
[----:B------:R-:W4:Y:S04]  /*b51d0*/  LDL.LU.64 R10, [R1+0xc70] ;  /* 0x000c7000010a7983 */ /* 0x000f280000300a00 */
[----:B------:R-:W4:Y:S01]  /*b51e0*/  LDL.LU R27, [R1+0x38] ;  /* 0x00003800011b7983 */ /* 0x000f220000300800 */
[----:B------:R-:W-:-:S02]  /*b51f0*/  LOP3.LUT R3, R3, 0xffffdfff, RZ, 0xc0, !PT ;  /* 0xffffdfff03037812 */ /* 0x000fc400078ec0ff */
[----:B------:R-:W-:Y:S02]  /*b5200*/  PRMT R28, R14, 0x7771, RZ ;  /* 0x000077710e1c7816 */ /* 0x000fe400000000ff */
[----:B---3--:R-:W-:-:S13]  /*b5210*/  LOP3.LUT P6, RZ, R16, 0x800000, RZ, 0xc0, !PT ;  /* 0x0080000010ff7812 */ /* 0x008fda00078cc0ff */
        /* <DEDUP_REMOVED lines=15> */
[C---:B--2---:R-:W-:Y:S02]  /*b5310*/  LOP3.LUT P3, RZ, R8.reuse, 0x8, RZ, 0xc0, !PT ;  /* 0x0000000808ff7812 */ /* 0x044fe4000786c0ff */
[----:B------:R-:W-:-:S07]  /*b5320*/  LOP3.LUT P2, RZ, R8, 0x4, RZ, 0xc0, !PT ;  /* 0x0000000408ff7812 */ /* 0x000fce000784c0ff */
[----:B------:R-:W-:Y:S02]  /*b5330*/  @P6 LOP3.LUT R3, R3, 0x40000, RZ, 0xfc, !PT ;  /* 0x0004000003036812 */ /* 0x000fe400078efcff */
[----:B------:R-:W-:Y:S02]  /*b5340*/  LOP3.LUT P6, RZ, R16, 0x20000000, RZ, 0xc0, !PT ;  /* 0x2000000010ff7812 */ /* 0x000fe400078cc0ff */
[C---:B------:R-:W-:Y:S01]  /*b5350*/  LOP3.LUT P1, RZ, R8.reuse, 0x2, RZ, 0xc0, !PT ;  /* 0x0000000208ff7812 */ /* 0x040fe2000782c0ff */
[----:B----4-:R0:W-:Y:S01]  /*b5360*/  @P3 STG.E.U8 desc[UR40][R20.64], R28 ;  /* 0x0000001c14003986 */ /* 0x0101e2000c101128 */
[----:B------:R-:W-:Y:S02]  /*b5370*/  LOP3.LUT R3, R3, 0xfff7ffff, RZ, 0xc0, !PT ;  /* 0xfff7ffff03037812 */ /* 0x000fe400078ec0ff */
[----:B------:R-:W-:Y:S02]  /*b5380*/  LOP3.LUT P0, RZ, R8, 0x1, RZ, 0xc0, !PT ;  /* 0x0000000108ff7812 */ /* 0x000fe4000780c0ff */
[----:B0-----:R-:W-:-:S05]  /*b5390*/  PRMT R28, R14, 0x7772, RZ ;  /* 0x000077720e1c7816 */ /* 0x001fca00000000ff */
[----:B------:R-:W-:Y:S02]  /*b53a0*/  @P6 LOP3.LUT R3, R3, 0x80000, RZ, 0xfc, !PT ;  /* 0x0008000003036812 */ /* 0x000fe400078efcff */
[----:B------:R-:W-:Y:S01]  /*b53b0*/  LOP3.LUT P6, RZ, R16, 0x40000000, RZ, 0xc0, !PT ;  /* 0x4000000010ff7812 */ /* 0x000fe200078cc0ff */
[----:B------:R0:W-:Y:S01]  /*b53c0*/  @P2 STG.E.U8 desc[UR40][R24.64], R28 ;  /* 0x0000001c18002986 */ /* 0x0001e2000c101128 */
[----:B------:R-:W-:-:S03]  /*b53d0*/  LOP3.LUT R3, R3, 0xffefffff, RZ, 0xc0, !PT ;  /* 0xffefffff03037812 */ /* 0x000fc600078ec0ff */
[----:B------:R-:W-:Y:S04]  /*b53e0*/  STL.64 [R1+0x3048], R8 ;  /* 0x0030480801007387 */ /* 0x000fe80000100a00 */
[----:B------:R-:W2:Y:S01]  /*b53f0*/  LDL.LU.64 R20, [R1+0xc68] ;  /* 0x000c680001147983 */ /* 0x000ea20000300a00 */
[----:B0-----:R-:W-:-:S03]  /*b5400*/  PRMT R28, R14, 0x7773, RZ ;  /* 0x000077730e1c7816 */ /* 0x001fc600000000ff */
[----:B------:R-:W3:Y:S01]  /*b5410*/  LDL.LU R4, [R1+0x1dc] ;  /* 0x0001dc0001047983 */ /* 0x000ee20000300800 */
[----:B------:R-:W-:-:S03]  /*b5420*/  @P6 LOP3.LUT R3, R3, 0x100000, RZ, 0xfc, !PT ;  /* 0x0010000003036812 */ /* 0x000fc600078efcff */
[----:B------:R-:W4:Y:S04]  /*b5430*/  LDL.LU.64 R24, [R1+0xc50] ;  /* 0x000c500001187983 */ /* 0x000f280000300a00 */
[----:B------:R0:W-:Y:S01]  /*b5440*/  @P1 STG.E.U8 desc[UR40][R18.64], R28 ;  /* 0x0000001c12001986 */ /* 0x0001e2000c101128 */
[C---:B------:R-:W-:Y:S02]  /*b5450*/  LOP3.LUT P6, RZ, R16.reuse, 0x80000000, RZ, 0xc0, !PT ;  /* 0x8000000010ff7812 */ /* 0x040fe400078cc0ff */
[C---:B------:R-:W-:Y:S02]  /*b5460*/  LOP3.LUT P5, RZ, R16.reuse, 0x400000, RZ, 0xc0, !PT ;  /* 0x0040000010ff7812 */ /* 0x040fe400078ac0ff */
[C---:B------:R-:W-:Y:S02]  /*b5470*/  LOP3.LUT P4, RZ, R16.reuse, 0x200000, RZ, 0xc0, !PT ;  /* 0x0020000010ff7812 */ /* 0x040fe4000788c0ff */
[----:B0-----:R-:W-:Y:S01]  /*b5480*/  PRMT R28, R27, 0x7770, RZ ;  /* 0x000077701b1c7816 */ /* 0x001fe200000000ff */
[----:B------:R-:W2:Y:S01]  /*b5490*/  LDL.LU.64 R18, [R1+0xc48] ;  /* 0x000c480001127983 */ /* 0x000ea20000300a00 */
[----:B------:R-:W-:-:S02]  /*b54a0*/  LOP3.LUT P3, RZ, R16, 0x100000, RZ, 0xc0, !PT ;  /* 0x0010000010ff7812 */ /* 0x000fc4000786c0ff */
[C---:B------:R-:W-:Y:S01]  /*b54b0*/  LOP3.LUT P2, RZ, R16.reuse, 0x80000, RZ, 0xc0, !PT ;  /* 0x0008000010ff7812 */ /* 0x040fe2000784c0ff */
[----:B------:R-:W-:Y:S01]  /*b54c0*/  @P0 STG.E.U8 desc[UR40][R22.64], R28 ;  /* 0x0000001c16000986 */ /* 0x000fe2000c101128 */
[C---:B------:R-:W-:Y:S02]  /*b54d0*/  LOP3.LUT P1, RZ, R16.reuse, 0x40000, RZ, 0xc0, !PT ;  /* 0x0004000010ff7812 */ /* 0x040fe4000782c0ff */
[----:B------:R-:W-:Y:S01]  /*b54e0*/  LOP3.LUT P0, RZ, R16, 0x20000, RZ, 0xc0, !PT ;  /* 0x0002000010ff7812 */ /* 0x000fe2000780c0ff */
[----:B------:R-:W2:Y:S04]  /*b54f0*/  LDL.LU R13, [R1+0x3c] ;  /* 0x00003c00010d7983 */ /* 0x000ea80000300800 */
[----:B------:R0:W-:Y:S04]  /*b5500*/  STL.64 [R1+0x30a8], R16 ;  /* 0x0030a81001007387 */ /* 0x0001e80000100a00 */
        /* <DEDUP_REMOVED lines=11> */
[----:B------:R-:W-:-:S03]  /*b55c0*/  PRMT R28, R27, 0x7773, RZ ;  /* 0x000077731b1c7816 */ /* 0x000fc600000000ff */
[----:B------:R-:W2:Y:S04]  /*b55d0*/  LDL.LU.64 R10, [R1+0xc08] ;  /* 0x000c0800010a7983 */ /* 0x000ea80000300a00 */
[----:B----4-:R3:W-:Y:S01]  /*b55e0*/  @P6 STG.E.U8 desc[UR40][R24.64], R28 ;  /* 0x0000001c18006986 */ /* 0x0107e2000c101128 */
[----:B------:R-:W-:-:S03]  /*b55f0*/  LOP3.LUT P6, RZ, R3, 0x40000, RZ, 0xc0, !PT ;  /* 0x0004000003ff7812 */ /* 0x000fc600078cc0ff */
[----:B------:R-:W4:Y:S04]  /*b5600*/  LDL.LU.64 R8, [R1+0xbf0] ;  /* 0x000bf00001087983 */ /* 0x000f280000300a00 */
[----:B------:R-:W4:Y:S01]  /*b5610*/  LDL.LU R14, [R1+0x20] ;  /* 0x00002000010e7983 */ /* 0x000f220000300800 */
[----:B---3--:R-:W-:-:S03]  /*b5620*/  PRMT R28, R4, 0x7770, RZ ;  /* 0x00007770041c7816 */ /* 0x008fc600000000ff */
[----:B------:R-:W3:Y:S04]  /*b5630*/  LDL.LU.64 R6, [R1+0xbe8] ;  /* 0x000be80001067983 */ /* 0x000ee80000300a00 */
[----:B------:R0:W-:Y:S01]  /*b5640*/  @P6 STG.E.U8 desc[UR40][R18.64], R28 ;  /* 0x0000001c12006986 */ /* 0x0001e2000c101128 */
[----:B------:R-:W-:-:S03]  /*b5650*/  LOP3.LUT P6, RZ, R3, 0x20000, RZ, 0xc0, !PT ;  /* 0x0002000003ff7812 */ /* 0x000fc600078cc0ff */
[----:B------:R-:W3:Y:S04]  /*b5660*/  LDL.LU.64 R22, [R1+0xbd0] ;  /* 0x000bd00001167983 */ /* 0x000ee80000300a00 */
[----:B------:R-:W3:Y:S01]  /*b5670*/  LDL.LU.64 R20, [R1+0xbc8] ;  /* 0x000bc80001147983 */ /* 0x000ee20000300a00 */
[----:B0-----:R-:W-:-:S03]  /*b5680*/  PRMT R28, R4, 0x7771, RZ ;  /* 0x00007771041c7816 */ /* 0x001fc600000000ff */
[----:B------:R-:W3:Y:S04]  /*b5690*/  LDL.LU.64 R26, [R1+0xbb0] ;  /* 0x000bb000011a7983 */ /* 0x000ee80000300a00 */
        /* <DEDUP_REMOVED lines=15> */
[----:B------:R0:W-:Y:S01]  /*b5790*/  @P6 STG.E.U8 desc[UR40][R10.64], R28 ;  /* 0x0000001c0a006986 */ /* 0x0001e2000c101128 */
[----:B------:R-:W-:Y:S02]  /*b57a0*/  LOP3.LUT P6, RZ, R3, 0x2000, RZ, 0xc0, !PT ;  /* 0x0000200003ff7812 */ /* 0x000fe400078cc0ff */
[C---:B0-----:R-:W-:Y:S01]  /*b57b0*/  PRMT R28, R13.reuse, 0x7771, RZ ;  /* 0x000077710d1c7816 */ /* 0x041fe200000000ff */
[----:B------:R-:W2:Y:S10]  /*b57c0*/  LDL.LU.64 R10, [R1+0x30a0] ;  /* 0x0030a000010a7983 */ /* 0x000eb40000300a00 */
[----:B----4-:R0:W-:Y:S02]  /*b57d0*/  @P6 STG.E.U8 desc[UR40][R8.64], R28 ;  /* 0x0000001c08006986 */ /* 0x0101e4000c101128 */
[----:B0-----:R-:W-:-:S05]  /*b57e0*/  PRMT R28, R13, 0x7772, RZ ;  /* 0x000077720d1c7816 */ /* 0x001fca00000000ff */
[----:B---3--:R0:W-:Y:S02]  /*b57f0*/  @P5 STG.E.U8 desc[UR40][R6.64], R28 ;  /* 0x0000001c06005986 */ /* 0x0081e4000c101128 */
[----:B0-----:R-:W-:-:S05]  /*b5800*/  PRMT R28, R13, 0x7773, RZ ;  /* 0x000077730d1c7816 */ /* 0x001fca00000000ff */
[----:B------:R0:W-:Y:S02]  /*b5810*/  @P4 STG.E.U8 desc[UR40][R22.64], R28 ;  /* 0x0000001c16004986 */ /* 0x0001e4000c101128 */
[----:B0-----:R-:W-:-:S05]  /*b5820*/  PRMT R28, R14, 0x7770, RZ ;  /* 0x000077700e1c7816 */ /* 0x001fca00000000ff */
[----:B------:R0:W-:Y:S02]  /*b5830*/  @P3 STG.E.U8 desc[UR40][R20.64], R28 ;  /* 0x0000001c14003986 */ /* 0x0001e4000c101128 */
[----:B0-----:R-:W-:-:S05]  /*b5840*/  PRMT R28, R14, 0x7771, RZ ;  /* 0x000077710e1c7816 */ /* 0x001fca00000000ff */
[----:B------:R0:W-:Y:S02]  /*b5850*/  @P2 STG.E.U8 desc[UR40][R26.64], R28 ;  /* 0x0000001c1a002986 */ /* 0x0001e4000c101128 */
[C---:B0-----:R-:W-:Y:S02]  /*b5860*/  PRMT R28, R14.reuse, 0x7772, RZ ;  /* 0x000077720e1c7816 */ /* 0x041fe400000000ff */
[----:B------:R-:W3:Y:S04]  /*b5870*/  LDL.LU.64 R26, [R1+0xb88] ;  /* 0x000b8800011a7983 */ /* 0x000ee80000300a00 */
[----:B------:R0:W-:Y:S02]  /*b5880*/  @P1 STG.E.U8 desc[UR40][R24.64], R28 ;  /* 0x0000001c18001986 */ /* 0x0001e4000c101128 */
[----:B0-----:R-:W-:-:S02]  /*b5890*/  PRMT R28, R14, 0x7773, RZ ;  /* 0x000077730e1c7816 */ /* 0x001fc400000000ff */
[----:B------:R-:W4:Y:S04]  /*b58a0*/  LDL.LU.64 R24, [R1+0xb70] ;  /* 0x000b700001187983 */ /* 0x000f280000300a00 */
[----:B------:R0:W-:Y:S04]  /*b58b0*/  @P0 STG.E.U8 desc[UR40][R18.64], R28 ;  /* 0x0000001c12000986 */ /* 0x0001e8000c101128 */
[----:B------:R-:W3:Y:S04]  /*b58c0*/  LDL.LU.64 R22, [R1+0xb68] ;  /* 0x000b680001167983 */ /* 0x000ee80000300a00 */
[----:B0-----:R-:W3:Y:S01]  /*b58d0*/  LDL.LU R18, [R1+0x10] ;  /* 0x0000100001127983 */ /* 0x001ee20000300800 */
[----:B------:R-:W-:-:S03]  /*b58e0*/  IMAD.MOV.U32 R19, RZ, RZ, R15 ;  /* 0x000000ffff137224 */ /* 0x000fc600078e000f */
[----:B------:R-:W4:Y:S01]  /*b58f0*/  LDL.LU.64 R14, [R1+0xb48] ;  /* 0x000b4800010e7983 */ /* 0x000f220000300a00 */
[----:B------:R-:W-:-:S03]  /*b5900*/  LOP3.LUT R3, R3, 0xffffffdf, RZ, 0xc0, !PT ;  /* 0xffffffdf03037812 */ /* 0x000fc600078ec0ff */
[----:B------:R-:W4:Y:S01]  /*b5910*/  LDL.LU.64 R20, [R1+0xb40] ;  /* 0x000b400001147983 */ /* 0x000f220000300a00 */
        /* <DEDUP_REMOVED lines=18> */
[C---:B------:R-:W-:Y:S02]  /*b5a40*/  LOP3.LUT P6, RZ, R16.reuse, 0x400, RZ, 0xc0, !PT ;  /* 0x0000040010ff7812 */ /* 0x040fe400078cc0ff */
[----:B------:R-:W-:Y:S02]  /*b5a50*/  LOP3.LUT R3, R3, 0xfffff7ff, RZ, 0xc0, !PT ;  /* 0xfffff7ff03037812 */ /* 0x000fe400078ec0ff */
[----:B------:R-:W-:-:S09]  /*b5a60*/  LOP3.LUT P2, RZ, R16, 0x8000, RZ, 0xc0, !PT ;  /* 0x0000800010ff7812 */ /* 0x000fd2000784c0ff */
[----:B------:R-:W-:Y:S02]  /*b5a70*/  @P6 LOP3.LUT R3, R3, 0x800, RZ, 0xfc, !PT ;  /* 0x0000080003036812 */ /* 0x000fe400078efcff */
[C---:B------:R-:W-:Y:S02]  /*b5a80*/  LOP3.LUT P6, RZ, R16.reuse, 0x800, RZ, 0xc0, !PT ;  /* 0x0000080010ff7812 */ /* 0x040fe400078cc0ff */
[C---:B------:R-:W-:Y:S02]  /*b5a90*/  LOP3.LUT P1, RZ, R16.reuse, 0x4000, RZ, 0xc0, !PT ;  /* 0x0000400010ff7812 */ /* 0x040fe4000782c0ff */
[----:B------:R-:W-:Y:S02]  /*b5aa0*/  LOP3.LUT R3, R3, 0xffffefff, RZ, 0xc0, !PT ;  /* 0xffffefff03037812 */ /* 0x000fe400078ec0ff */
[C---:B------:R-:W-:Y:S02]  /*b5ab0*/  LOP3.LUT P0, RZ, R16.reuse, 0x2000, RZ, 0xc0, !PT ;  /* 0x0000200010ff7812 */ /* 0x040fe4000780c0ff */
[----:B------:R-:W-:-:S02]  /*b5ac0*/  LOP3.LUT P5, RZ, R16, 0x8, RZ, 0xc0, !PT ;  /* 0x0000000810ff7812 */ /* 0x000fc400078ac0ff */
[----:B------:R-:W-:-:S03]  /*b5ad0*/  LOP3.LUT P4, RZ, R16, 0x4, RZ, 0xc0, !PT ;  /* 0x0000000410ff7812 */ /* 0x000fc6000788c0ff */
[----:B------:R-:W-:Y:S02]  /*b5ae0*/  @P6 LOP3.LUT R3, R3, 0x1000, RZ, 0xfc, !PT ;  /* 0x0000100003036812 */ /* 0x000fe400078efcff */
[----:B------:R-:W-:Y:S02]  /*b5af0*/  LOP3.LUT P6, RZ, R16, 0x1000, RZ, 0xc0, !PT ;  /* 0x0000100010ff7812 */ /* 0x000fe400078cc0ff */
[----:B---3--:R-:W-:-:S05]  /*b5b00*/  PRMT R28, R18, 0x7770, RZ ;  /* 0x00007770121c7816 */ /* 0x008fca00000000ff */
[----:B------:R0:W-:Y:S01]  /*b5b10*/  @P3 STG.E.U8 desc[UR40][R26.64], R28 ;  /* 0x0000001c1a003986 */ /* 0x0001e2000c101128 */
[----:B------:R-:W-:Y:S02]  /*b5b20*/  LOP3.LUT P3, RZ, R16, 0x2, RZ, 0xc0, !PT ;  /* 0x0000000210ff7812 */ /* 0x000fe4000786c0ff */
[----:B0-----:R-:W-:Y:S01]  /*b5b30*/  PRMT R28, R18, 0x7771, RZ ;  /* 0x00007771121c7816 */ /* 0x001fe200000000ff */
[----:B------:R-:W2:Y:S04]  /*b5b40*/  LDL.LU.64 R26, [R1+0xb28] ;  /* 0x000b2800011a7983 */ /* 0x000ea80000300a00 */
[----:B----4-:R0:W-:Y:S01]  /*b5b50*/  @P2 STG.E.U8 desc[UR40][R24.64], R28 ;  /* 0x0000001c18002986 */ /* 0x0101e2000c101128 */
[----:B------:R-:W-:Y:S02]  /*b5b60*/  LOP3.LUT P2, RZ, R16, 0x1, RZ, 0xc0, !PT ;  /* 0x0000000110ff7812 */ /* 0x000fe4000784c0ff */
[----:B------:R-:W-:-:S05]  /*b5b70*/  PRMT R16, R18, 0x7772, RZ ;  /* 0x0000777212107816 */ /* 0x000fca00000000ff */
[----:B------:R1:W-:Y:S04]  /*b5b80*/  @P1 STG.E.U8 desc[UR40][R22.64], R16 ;  /* 0x0000001016001986 */ /* 0x0003e8000c101128 */
[----:B0-----:R-:W3:Y:S01]  /*b5b90*/  LDL.LU.64 R24, [R1+0xb20] ;  /* 0x000b200001187983 */ /* 0x001ee20000300a00 */
[----:B------:R-:W-:-:S03]  /*b5ba0*/  LOP3.LUT P1, RZ, R10, 0x80000000, RZ, 0xc0, !PT ;  /* 0x800000000aff7812 */ /* 0x000fc6000782c0ff */
[----:B------:R-:W4:Y:S01]  /*b5bb0*/  LDL.LU R13, [R1+0x14] ;  /* 0x00001400010d7983 */ /* 0x000f220000300800 */
[----:B-1----:R-:W-:-:S03]  /*b5bc0*/  PRMT R16, R18, 0x7773, RZ ;  /* 0x0000777312107816 */ /* 0x002fc600000000ff */
[----:B------:R-:W-:Y:S04]  /*b5bd0*/  STL [R1+0x2e24], R29 ;  /* 0x002e241d01007387 */ /* 0x000fe80000100800 */
[----:B------:R0:W-:Y:S01]  /*b5be0*/  @P0 STG.E.U8 desc[UR40][R14.64], R16 ;  /* 0x000000100e000986 */ /* 0x0001e2000c101128 */
[----:B------:R-:W-:-:S03]  /*b5bf0*/  LOP3.LUT P0, RZ, R10, 0x40000000, RZ, 0xc0, !PT ;  /* 0x400000000aff7812 */ /* 0x000fc6000780c0ff */
[----:B0-----:R-:W2:Y:S04]  /*b5c00*/  LDL.LU R14, [R1+0x28] ;  /* 0x00002800010e7983 */ /* 0x001ea80000300800 */
        /* <DEDUP_REMOVED lines=15> */
[----:B------:R-:W4:Y:S04]  /*b5d00*/  LDL.LU.64 R28, [R1+0xac8] ;  /* 0x000ac800011c7983 */ /* 0x000f280000300a00 */
[----:B---3--:R0:W-:Y:S01]  /*b5d10*/  @P6 STG.E.U8 desc[UR40][R24.64], R16 ;  /* 0x0000001018006986 */ /* 0x0081e2000c101128 */
[----:B------:R-:W-:-:S03]  /*b5d20*/  LOP3.LUT P6, RZ, R3, 0x400, RZ, 0xc0, !PT ;  /* 0x0000040003ff7812 */ /* 0x000fc600078cc0ff */
[----:B------:R-:W3:Y:S04]  /*b5d30*/  LDL.LU.64 R8, [R1+0xac0] ;  /* 0x000ac00001087983 */ /* 0x000ee80000300a00 */
[----:B------:R-:W3:Y:S01]  /*b5d40*/  LDL.LU.64 R6, [R1+0xaa8] ;  /* 0x000aa80001067983 */ /* 0x000ee20000300a00 */
[----:B0-----:R-:W-:-:S03]  /*b5d50*/  IMAD.MOV.U32 R16, RZ, RZ, R19 ;  /* 0x000000ffff107224 */ /* 0x001fc600078e0013 */
[----:B------:R-:W3:Y:S02]  /*b5d60*/  LDL.LU R15, [R1+0x18] ;  /* 0x00001800010f7983 */ /* 0x000ee40000300800 */
[----:B------:R-:W-:Y:S02]  /*b5d70*/  PRMT R16, R16, 0x7773, RZ ;  /* 0x0000777310107816 */ /* 0x000fe400000000ff */
        /* <DEDUP_REMOVED lines=8> */
[----:B----4-:R-:W-:-:S11]  /*b5e00*/  PRMT R16, R13, 0x7770, RZ ;  /* 0x000077700d107816 */ /* 0x010fd600000000ff */
[----:B--2---:R0:W-:Y:S04]  /*b5e10*/  @P6 STG.E.U8 desc[UR40][R10.64], R16 ;  /* 0x000000100a006986 */ /* 0x0041e8000c101128 */
[----:B0-----:R-:W2:Y:S01]  /*b5e20*/  LDL.LU.64 R10, [R1+0x3090] ;  /* 0x00309000010a7983 */ /* 0x001ea20000300a00 */
[----:B------:R-:W-:Y:S02]  /*b5e30*/  LOP3.LUT P6, RZ, R3, 0x100, RZ, 0xc0, !PT ;  /* 0x0000010003ff7812 */ /* 0x000fe400078cc0ff */
[----:B------:R-:W-:-:S11]  /*b5e40*/  PRMT R16, R13, 0x7771, RZ ;  /* 0x000077710d107816 */ /* 0x000fd600000000ff */
        /* <DEDUP_REMOVED lines=8> */
[----:B------:R0:W-:Y:S01]  /*b5ed0*/  @P6 STG.E.U8 desc[UR40][R28.64], R16 ;  /* 0x000000101c006986 */ /* 0x0001e2000c101128 */
[----:B------:R-:W-:Y:S02]  /*b5ee0*/  LOP3.LUT P6, RZ, R3, 0x20, RZ, 0xc0, !PT ;  /* 0x0000002003ff7812 */ /* 0x000fe400078cc0ff */
[----:B0-----:R-:W-:-:S11]  /*b5ef0*/  PRMT R16, R14, 0x7770, RZ ;  /* 0x000077700e107816 */ /* 0x001fd600000000ff */
[----:B---3--:R0:W-:Y:S02]  /*b5f00*/  @P6 STG.E.U8 desc[UR40][R8.64], R16 ;  /* 0x0000001008006986 */ /* 0x0081e4000c101128 */
[----:B0-----:R-:W-:-:S05]  /*b5f10*/  PRMT R16, R14, 0x7771, RZ ;  /* 0x000077710e107816 */ /* 0x001fca00000000ff */
[----:B------:R0:W-:Y:S02]  /*b5f20*/  @P5 STG.E.U8 desc[UR40][R6.64], R16 ;  /* 0x0000001006005986 */ /* 0x0001e4000c101128 */
        /* <DEDUP_REMOVED lines=11> */
[----:B0-----:R-:W4:Y:S04]  /*b5fe0*/  LDL.LU.64 R18, [R1+0xa50] ;  /* 0x000a500001127983 */ /* 0x001f280000300a00 */
[----:B------:R-:W4:Y:S04]  /*b5ff0*/  LDL.LU.64 R6, [R1+0xa38] ;  /* 0x000a380001067983 */ /* 0x000f280000300a00 */
[----:B------:R-:W4:Y:S04]  /*b6000*/  LDL.LU.64 R22, [R1+0xa30] ;  /* 0x000a300001167983 */ /* 0x000f280000300a00 */
[----:B------:R-:W4:Y:S01]  /*b6010*/  LDL.LU R14, [R1+0x2c] ;  /* 0x00002c00010e7983 */ /* 0x000f220000300800 */
[----:B------:R-:W-:-:S02]  /*b6020*/  LOP3.LUT R4, R4, 0xdfffffff, RZ, 0xc0, !PT ;  /* 0xdfffffff04047812 */ /* 0x000fc400078ec0ff */
[----:B------:R-:W-:Y:S01]  /*b6030*/  LOP3.LUT R3, R3, 0xfffffffe, RZ, 0xc0, !PT ;  /* 0xfffffffe03037812 */ /* 0x000fe200078ec0ff */
[----:B------:R-:W4:Y:S01]  /*b6040*/  LDL.LU.64 R20, [R1+0xa18] ;  /* 0x000a180001147983 */ /* 0x000f220000300a00 */
[----:B------:R-:W-:-:S03]  /*b6050*/  PRMT R16, R15, 0x7773, RZ ;  /* 0x000077730f107816 */ /* 0x000fc600000000ff */
[----:B------:R-:W4:Y:S04]  /*b6060*/  LDL.LU.64 R26, [R1+0xa10] ;  /* 0x000a1000011a7983 */ /* 0x000f280000300a00 */
[----:B------:R-:W4:Y:S01]  /*b6070*/  LDL.LU R13, [R1+0x1c] ;  /* 0x00001c00010d7983 */ /* 0x000f220000300800 */
        /* <DEDUP_REMOVED lines=20> */
[----:B------:R-:W-:Y:S02]  /*b61c0*/  LOP3.LUT R3, R3, 0xfffffff7, RZ, 0xc0, !PT ;  /* 0xfffffff703037812 */ /* 0x000fe400078ec0ff */
[----:B------:R-:W-:-:S07]  /*b61d0*/  LOP3.LUT P0, RZ, R10, 0x4000000, RZ, 0xc0, !PT ;  /* 0x040000000aff7812 */ /* 0x000fce000780c0ff */
[----:B------:R-:W-:Y:S02]  /*b61e0*/  @P6 LOP3.LUT R3, R3, 0x8, RZ, 0xfc, !PT ;  /* 0x0000000803036812 */ /* 0x000fe400078efcff */
[C---:B------:R-:W-:Y:S02]  /*b61f0*/  LOP3.LUT P6, RZ, R10.reuse, 0x1000000, RZ, 0xc0, !PT ;  /* 0x010000000aff7812 */ /* 0x040fe400078cc0ff */
[----:B------:R-:W-:Y:S02]  /*b6200*/  LOP3.LUT R3, R3, 0xffffffef, RZ, 0xc0, !PT ;  /* 0xffffffef03037812 */ /* 0x000fe400078ec0ff */
[----:B------:R-:W-:Y:S01]  /*b6210*/  LOP3.LUT P5, RZ, R10, 0x10000, RZ, 0xc0, !PT ;  /* 0x000100000aff7812 */ /* 0x000fe200078ac0ff */
[----:B---3--:R0:W-:Y:S08]  /*b6220*/  @P3 STG.E.U8 desc[UR40][R24.64], R16 ;  /* 0x0000001018003986 */ /* 0x0081f0000c101128 */
[----:B------:R-:W-:-:S02]  /*b6230*/  @P6 LOP3.LUT R3, R3, 0x10, RZ, 0xfc, !PT ;  /* 0x0000001003036812 */ /* 0x000fc400078efcff */
[C---:B------:R-:W-:Y:S02]  /*b6240*/  LOP3.LUT P6, RZ, R10.reuse, 0x2000000, RZ, 0xc0, !PT ;  /* 0x020000000aff7812 */ /* 0x040fe400078cc0ff */
[C---:B------:R-:W-:Y:S02]  /*b6250*/  LOP3.LUT P4, RZ, R10.reuse, 0x8000, RZ, 0xc0, !PT ;  /* 0x000080000aff7812 */ /* 0x040fe4000788c0ff */
[----:B------:R-:W-:Y:S01]  /*b6260*/  LOP3.LUT P3, RZ, R10, 0x4000, RZ, 0xc0, !PT ;  /* 0x000040000aff7812 */ /* 0x000fe2000786c0ff */
[----:B0-----:R-:W2:Y:S01]  /*b6270*/  LDL.LU.64 R24, [R1+0x9f8] ;  /* 0x0009f80001187983 */ /* 0x001ea20000300a00 */
[----:B----4-:R-:W-:-:S05]  /*b6280*/  PRMT R16, R14, 0x7770, RZ ;  /* 0x000077700e107816 */ /* 0x010fca00000000ff */
[----:B------:R0:W-:Y:S02]  /*b6290*/  @P2 STG.E.U8 desc[UR40][R18.64], R16 ;  /* 0x0000001012002986 */ /* 0x0001e4000c101128 */
[----:B0-----:R-:W-:Y:S02]  /*b62a0*/  PRMT R16, R14, 0x7771, RZ ;  /* 0x000077710e107816 */ /* 0x001fe400000000ff */
[----:B------:R-:W3:Y:S04]  /*b62b0*/  LDL.LU.64 R18, [R1+0x9f0] ;  /* 0x0009f00001127983 */ /* 0x000ee80000300a00 */
[----:B------:R0:W-:Y:S01]  /*b62c0*/  @P1 STG.E.U8 desc[UR40][R6.64], R16 ;  /* 0x0000001006001986 */ /* 0x0001e2000c101128 */
[C---:B------:R-:W-:Y:S02]  /*b62d0*/  LOP3.LUT P2, RZ, R10.reuse, 0x2000, RZ, 0xc0, !PT ;  /* 0x000020000aff7812 */ /* 0x040fe4000784c0ff */
[----:B------:R-:W-:Y:S01]  /*b62e0*/  LOP3.LUT P1, RZ, R10, 0x1000, RZ, 0xc0, !PT ;  /* 0x000010000aff7812 */ /* 0x000fe2000782c0ff */
[----:B------:R-:W4:Y:S01]  /*b62f0*/  LDL.LU R15, [R1+0x190] ;  /* 0x00019000010f7983 */ /* 0x000f220000300800 */
[----:B0-----:R-:W-:-:S03]  /*b6300*/  PRMT R16, R14, 0x7772, RZ ;  /* 0x000077720e107816 */ /* 0x001fc600000000ff */
[----:B------:R0:W-:Y:S04]  /*b6310*/  STL.64 [R1+0x3070], R10 ;  /* 0x0030700a01007387 */ /* 0x0001e80000100a00 */
[----:B------:R1:W-:Y:S01]  /*b6320*/  @P0 STG.E.U8 desc[UR40][R22.64], R16 ;  /* 0x0000001016000986 */ /* 0x0003e2000c101128 */
[----:B------:R-:W-:-:S03]  /*b6330*/  LOP3.LUT P0, RZ, R10, 0x800, RZ, 0xc0, !PT ;  /* 0x000008000aff7812 */ /* 0x000fc6000780c0ff */
[----:B0-----:R-:W2:Y:S01]  /*b6340*/  LDL.LU.64 R10, [R1+0x9d0] ;  /* 0x0009d000010a7983 */ /* 0x001ea20000300a00 */
[----:B-1----:R-:W-:-:S05]  /*b6350*/  PRMT R16, R14, 0x7773, RZ ;  /* 0x000077730e107816 */ /* 0x002fca00000000ff */
        /* <DEDUP_REMOVED lines=9> */
[----:B------:R0:W-:Y:S01]  /*b63f0*/  @P6 STG.E.U8 desc[UR40][R24.64], R16 ;  /* 0x0000001018006986 */ /* 0x0001e2000c101128 */
[----:B------:R-:W-:-:S03]  /*b6400*/  LOP3.LUT P6, RZ, R3, 0x4, RZ, 0xc0, !PT ;  /* 0x0000000403ff7812 */ /* 0x000fc600078cc0ff */
[----:B------:R-:W4:Y:S04]  /*b6410*/  LDL.LU.64 R8, [R1+0x998] ;  /* 0x0009980001087983 */ /* 0x000f280000300a00 */
[----:B------:R-:W4:Y:S01]  /*b6420*/  LDL.LU.64 R6, [R1+0x990] ;  /* 0x0009900001067983 */ /* 0x000f220000300a00 */
[----:B0-----:R-:W-:-:S03]  /*b6430*/  PRMT R16, R13, 0x7772, RZ ;  /* 0x000077720d107816 */ /* 0x001fc600000000ff */
[----:B------:R-:W4:Y:S04]  /*b6440*/  LDL.LU.64 R22, [R1+0x978] ;  /* 0x0009780001167983 */ /* 0x000f280000300a00 */
[----:B---3--:R0:W-:Y:S01]  /*b6450*/  @P6 STG.E.U8 desc[UR40][R18.64], R16 ;  /* 0x0000001012006986 */ /* 0x0081e2000c101128 */
[----:B------:R-:W-:-:S03]  /*b6460*/  LOP3.LUT P6, RZ, R3, 0x2, RZ, 0xc0, !PT ;  /* 0x0000000203ff7812 */ /* 0x000fc600078cc0ff */
[----:B------:R-:W3:Y:S04]  /*b6470*/  LDL.LU.64 R20, [R1+0x970] ;  /* 0x0009700001147983 */ /* 0x000ee80000300a00 */
[----:B------:R-:W3:Y:S01]  /*b6480*/  LDL.LU R14, [R1+0x194] ;  /* 0x00019400010e7983 */ /* 0x000ee20000300800 */
[----:B0-----:R-:W-:-:S03]  /*b6490*/  PRMT R16, R13, 0x7773, RZ ;  /* 0x000077730d107816 */ /* 0x001fc600000000ff */
[----:B------:R-:W3:Y:S04]  /*b64a0*/  LDL.LU.64 R26, [R1+0x958] ;  /* 0x00095800011a7983 */ /* 0x000ee80000300a00 */
[----:B------:R-:W3:Y:S04]  /*b64b0*/  LDL.LU.64 R24, [R1+0x950] ;  /* 0x0009500001187983 */ /* 0x000ee80000300a00 */
[----:B------:R-:W3:Y:S04]  /*b64c0*/  LDL.LU.64 R18, [R1+0x938] ;  /* 0x0009380001127983 */ /* 0x000ee80000300a00 */
[----:B--2---:R0:W-:Y:S04]  /*b64d0*/  @P6 STG.E.U8 desc[UR40][R10.64], R16 ;  /* 0x000000100a006986 */ /* 0x0041e8000c101128 */
[----:B0-----:R-:W2:Y:S04]  /*b64e0*/  LDL.LU.64 R10, [R1+0x3078] ;  /* 0x00307800010a7983 */ /* 0x001ea80000300a00 */
[----:B------:R0:W-:Y:S04]  /*b64f0*/  STL [R1+0x2e7c], R17 ;  /* 0x002e7c1101007387 */ /* 0x0001e80000100800 */
[----:B0-----:R-:W3:Y:S01]  /*b6500*/  LDL.LU.64 R16, [R1+0x9b8] ;  /* 0x0009b80001107983 */ /* 0x001ee20000300a00 */
[----:B------:R-:W-:-:S02]  /*b6510*/  LOP3.LUT P6, RZ, R3, 0x1, RZ, 0xc0, !PT ;  /* 0x0000000103ff7812 */ /* 0x000fc400078cc0ff */
[----:B----4-:R-:W-:-:S11]  /*b6520*/  PRMT R3, R15, 0x7770, RZ ;  /* 0x000077700f037816 */ /* 0x010fd600000000ff */
[----:B--2---:R0:W-:Y:S04]  /*b6530*/  @P6 STG.E.U8 desc[UR40][R10.64], R3 ;  /* 0x000000030a006986 */ /* 0x0041e8000c101128 */
[----:B0-----:R-:W2:Y:S01]  /*b6540*/  LDL.LU.64 R10, [R1+0x3070] ;  /* 0x00307000010a7983 */ /* 0x001ea20000300a00 */
[----:B------:R-:W-:Y:S02]  /*b6550*/  LOP3.LUT P6, RZ, R4, 0x80000000, RZ, 0xc0, !PT ;  /* 0x8000000004ff7812 */ /* 0x000fe400078cc0ff */
[----:B------:R-:W-:-:S11]  /*b6560*/  PRMT R3, R15, 0x7771, RZ ;  /* 0x000077710f037816 */ /* 0x000fd600000000ff */
[----:B---3--:R0:W-:Y:S01]  /*b6570*/  @P6 STG.E.U8 desc[UR40][R16.64], R3 ;  /* 0x0000000310006986 */ /* 0x0081e2000c101128 */
[----:B------:R-:W-:Y:S02]  /*b6580*/  LOP3.LUT P6, RZ, R4, 0x40000000, RZ, 0xc0, !PT ;  /* 0x4000000004ff7812 */ /* 0x000fe400078cc0ff */
[----:B0-----:R-:W-:-:S11]  /*b6590*/  PRMT R3, R15, 0x7772, RZ ;  /* 0x000077720f037816 */ /* 0x001fd600000000ff */
[----:B------:R0:W-:Y:S01]  /*b65a0*/  @P6 STG.E.U8 desc[UR40][R28.64], R3 ;  /* 0x000000031c006986 */ /* 0x0001e2000c101128 */
[----:B------:R-:W-:Y:S02]  /*b65b0*/  LOP3.LUT P6, RZ, R4, 0x20000000, RZ, 0xc0, !PT ;  /* 0x2000000004ff7812 */ /* 0x000fe400078cc0ff */
[----:B0-----:R-:W-:-:S11]  /*b65c0*/  PRMT R3, R15, 0x7773, RZ ;  /* 0x000077730f037816 */ /* 0x001fd600000000ff */
[----:B------:R2:W-:Y:S02]  /*b65d0*/  @P6 STG.E.U8 desc[UR40][R8.64], R3 ;  /* 0x0000000308006986 */ /* 0x0005e4000c101128 */
[----:B--2---:R-:W-:-:S05]  /*b65e0*/  PRMT R3, R11, 0x7770, RZ ;  /* 0x000077700b037816 */ /* 0x004fca00000000ff */
[----:B------:R0:W-:Y:S02]  /*b65f0*/  @P5 STG.E.U8 desc[UR40][R6.64], R3 ;  /* 0x0000000306005986 */ /* 0x0001e4000c101128 */
[----:B0-----:R-:W-:-:S05]  /*b6600*/  PRMT R3, R11, 0x7771, RZ ;  /* 0x000077710b037816 */ /* 0x001fca00000000ff */
[----:B------:R0:W-:Y:S02]  /*b6610*/  @P4 STG.E.U8 desc[UR40][R22.64], R3 ;  /* 0x0000000316004986 */ /* 0x0001e4000c101128 */
[----:B0-----:R-:W-:-:S05]  /*b6620*/  PRMT R3, R11, 0x7772, RZ ;  /* 0x000077720b037816 */ /* 0x001fca00000000ff */
[----:B------:R0:W-:Y:S02]  /*b6630*/  @P3 STG.E.U8 desc[UR40][R20.64], R3 ;  /* 0x0000000314003986 */ /* 0x0001e4000c101128 */
[----:B0-----:R-:W-:Y:S02]  /*b6640*/  PRMT R3, R11, 0x7773, RZ ;  /* 0x000077730b037816 */ /* 0x001fe400000000ff */
[----:B------:R-:W2:Y:S04]  /*b6650*/  LDL.LU R11, [R1+0x3068] ;  /* 0x00306800010b7983 */ /* 0x000ea80000300800 */
[----:B------:R0:W-:Y:S04]  /*b6660*/  @P2 STG.E.U8 desc[UR40][R26.64], R3 ;  /* 0x000000031a002986 */ /* 0x0001e8000c101128 */
[----:B------:R-:W3:Y:S01]  /*b6670*/  LDL.LU.64 R6, [R1+0x930] ;  /* 0x0009300001067983 */ /* 0x000ee20000300a00 */
[----:B0-----:R-:W-:-:S05]  /*b6680*/  PRMT R3, R14, 0x7770, RZ ;  /* 0x000077700e037816 */ /* 0x001fca00000000ff */
[----:B------:R0:W-:Y:S04]  /*b6690*/  @P1 STG.E.U8 desc[UR40][R24.64], R3 ;  /* 0x0000000318001986 */ /* 0x0001e8000c101128 */
[----:B0-----:R-:W4:Y:S01]  /*b66a0*/  LDL.LU.64 R24, [R1+0x918] ;  /* 0x0009180001187983 */ /* 0x001f220000300a00 */
[----:B------:R-:W-:Y:S02]  /*b66b0*/  LOP3.LUT P3, RZ, R10, 0x400, RZ, 0xc0, !PT ;  /* 0x000004000aff7812 */ /* 0x000fe4000786c0ff */
[----:B------:R-:W-:Y:S01]  /*b66c0*/  PRMT R3, R14, 0x7771, RZ ;  /* 0x000077710e037816 */ /* 0x000fe200000000ff */
[----:B------:R-:W2:Y:S01]  /*b66d0*/  LDL.LU.64 R22, [R1+0x910] ;  /* 0x0009100001167983 */ /* 0x000ea20000300a00 */
[----:B------:R-:W-:-:S03]  /*b66e0*/  LOP3.LUT P2, RZ, R10, 0x200, RZ, 0xc0, !PT ;  /* 0x000002000aff7812 */ /* 0x000fc6000784c0ff */
[----:B------:R0:W-:Y:S01]  /*b66f0*/  @P0 STG.E.U8 desc[UR40][R18.64], R3 ;  /* 0x0000000312000986 */ /* 0x0001e2000c101128 */
[----:B------:R-:W-:-:S03]  /*b6700*/  IMAD.MOV.U32 R15, RZ, RZ, R5 ;  /* 0x000000ffff0f7224 */ /* 0x000fc600078e0005 */
[----:B------:R-:W2:Y:S01]  /*b6710*/  LDL.LU.64 R20, [R1+0x8f8] ;  /* 0x0008f80001147983 */ /* 0x000ea20000300a00 */
[----:B0-----:R-:W-:-:S03]  /*b6720*/  PRMT R3, R14, 0x7772, RZ ;  /* 0x000077720e037816 */ /* 0x001fc600000000ff */
[----:B------:R-:W2:Y:S04]  /*b6730*/  LDL.LU.64 R18, [R1+0x8f0] ;  /* 0x0008f00001127983 */ /* 0x000ea80000300a00 */
[----:B------:R-:W2:Y:S04]  /*b6740*/  LDL.LU R5, [R1+0x184] ;  /* 0x0001840001057983 */ /* 0x000ea80000300800 */
[----:B------:R-:W2:Y:S04]  /*b6750*/  LDL.LU.64 R26, [R1+0x8d8] ;  /* 0x0008d800011a7983 */ /* 0x000ea80000300a00 */
[----:B------:R-:W2:Y:S04]  /*b6760*/  LDL.LU R13, [R1+0x198] ;  /* 0x00019800010d7983 */ /* 0x000ea80000300800 */
[----:B---3--:R0:W-:Y:S02]  /*b6770*/  @P3 STG.E.U8 desc[UR40][R6.64], R3 ;  /* 0x0000000306003986 */ /* 0x0081e4000c101128 */
[----:B0-----:R-:W-:-:S05]  /*b6780*/  PRMT R3, R14, 0x7773, RZ ;  /* 0x000077730e037816 */ /* 0x001fca00000000ff */
[----:B----4-:R0:W-:Y:S04]  /*b6790*/  @P2 STG.E.U8 desc[UR40][R24.64], R3 ;  /* 0x0000000318002986 */ /* 0x0101e8000c101128 */
[----:B0-----:R-:W3:Y:S04]  /*b67a0*/  LDL.LU.64 R24, [R1+0x8d0] ;  /* 0x0008d00001187983 */ /* 0x001ee80000300a00 */
[----:B------:R-:W4:Y:S04]  /*b67b0*/  LDL.LU R14, [R1+0x188] ;  /* 0x00018800010e7983 */ /* 0x000f280000300800 */
[----:B------:R-:W2:Y:S04]  /*b67c0*/  LDL.LU.64 R8, [R1+0x890] ;  /* 0x0008900001087983 */ /* 0x000ea80000300a00 */
[----:B--2---:R0:W-:Y:S04]  /*b67d0*/  STL.64 [R1+0x3050], R8 ;  /* 0x0030500801007387 */ /* 0x0041e80000100a00 */
[----:B0-----:R-:W2:Y:S04]  /*b67e0*/  LDL.LU.64 R8, [R1+0x898] ;  /* 0x0008980001087983 */ /* 0x001ea80000300a00 */
        /* <DEDUP_REMOVED lines=18> */
[----:B------:R-:W-:Y:S01]  /*b6910*/  LOP3.LUT R4, R4, 0xfbffffff, RZ, 0xc0, !PT ;  /* 0xfbffffff04047812 */ /* 0x000fe200078ec0ff */
[----:B--2---:R0:W-:Y:S04]  /*b6920*/  STL.64 [R1+0x3060], R8 ;  /* 0x0030600801007387 */ /* 0x0041e80000100a00 */
[----:B0-----:R-:W2:Y:S06]  /*b6930*/  LDL.LU.64 R8, [R1+0x8b8] ;  /* 0x0008b80001087983 */ /* 0x001eac0000300a00 */
[----:B------:R-:W-:-:S02]  /*b6940*/  @P6 LOP3.LUT R4, R4, 0x4000000, RZ, 0xfc, !PT ;  /* 0x0400000004046812 */ /* 0x000fc400078efcff */
[----:B------:R-:W-:Y:S02]  /*b6950*/  LOP3.LUT P6, RZ, R10, 0x10, RZ, 0xc0, !PT ;  /* 0x000000100aff7812 */ /* 0x000fe400078cc0ff */
[----:B------:R-:W-:Y:S02]  /*b6960*/  LOP3.LUT R4, R4, 0xf7ffffff, RZ, 0xc0, !PT ;  /* 0xf7ffffff04047812 */ /* 0x000fe400078ec0ff */
[----:B------:R-:W-:-:S09]  /*b6970*/  LOP3.LUT P1, RZ, R10, 0x100, RZ, 0xc0, !PT ;  /* 0x000001000aff7812 */ /* 0x000fd2000782c0ff */
[----:B------:R-:W-:Y:S02]  /*b6980*/  @P6 LOP3.LUT R4, R4, 0x8000000, RZ, 0xfc, !PT ;  /* 0x0800000004046812 */ /* 0x000fe400078efcff */
[C---:B------:R-:W-:Y:S02]  /*b6990*/  LOP3.LUT P6, RZ, R10.reuse, 0x20, RZ, 0xc0, !PT ;  /* 0x000000200aff7812 */ /* 0x040fe400078cc0ff */
[----:B------:R-:W-:Y:S02]  /*b69a0*/  LOP3.LUT P0, RZ, R10, 0x80, RZ, 0xc0, !PT ;  /* 0x000000800aff7812 */ /* 0x000fe4000780c0ff */
[----:B------:R-:W-:Y:S02]  /*b69b0*/  LOP3.LUT R4, R4, 0xefffffff, RZ, 0xc0, !PT ;  /* 0xefffffff04047812 */ /* 0x000fe400078ec0ff */
[----:B------:R-:W-:-:S05]  /*b69c0*/  PRMT R3, R5, 0x7770, RZ ;  /* 0x0000777005037816 */ /* 0x000fca00000000ff */
[----:B------:R0:W-:Y:S02]  /*b69d0*/  @P1 STG.E.U8 desc[UR40][R22.64], R3 ;  /* 0x0000000316001986 */ /* 0x0001e4000c101128 */
[----:B------:R-:W-:Y:S02]  /*b69e0*/  @P6 LOP3.LUT R4, R4, 0x10000000, RZ, 0xfc, !PT ;  /* 0x1000000004046812 */ /* 0x000fe400078efcff */
[----:B------:R-:W-:Y:S02]  /*b69f0*/  LOP3.LUT P6, RZ, R10, 0x40, RZ, 0xc0, !PT ;  /* 0x000000400aff7812 */ /* 0x000fe400078cc0ff */
[----:B0-----:R-:W-:-:S05]  /*b6a00*/  PRMT R3, R5, 0x7771, RZ ;  /* 0x0000777105037816 */ /* 0x001fca00000000ff */
[----:B------:R0:W-:Y:S02]  /*b6a10*/  @P0 STG.E.U8 desc[UR40][R20.64], R3 ;  /* 0x0000000314000986 */ /* 0x0001e4000c101128 */
[----:B0-----:R-:W-:-:S05]  /*b6a20*/  PRMT R3, R5, 0x7772, RZ ;  /* 0x0000777205037816 */ /* 0x001fca00000000ff */
[----:B------:R0:W-:Y:S01]  /*b6a30*/  @P6 STG.E.U8 desc[UR40][R18.64], R3 ;  /* 0x0000000312006986 */ /* 0x0001e2000c101128 */
[C---:B------:R-:W-:Y:S02]  /*b6a40*/  LOP3.LUT P6, RZ, R4.reuse, 0x10000000, RZ, 0xc0, !PT ;  /* 0x1000000004ff7812 */ /* 0x040fe400078cc0ff */
[----:B0-----:R-:W-:Y:S01]  /*b6a50*/  PRMT R3, R5, 0x7773, RZ ;  /* 0x0000777305037816 */ /* 0x001fe200000000ff */
[----:B------:R-:W4:Y:S10]  /*b6a60*/  LDL.LU.64 R18, [R1+0x878] ;  /* 0x0008780001127983 */ /* 0x000f340000300a00 */
        /* <DEDUP_REMOVED lines=9> */
[----:B------:R-:W3:Y:S01]  /*b6b00*/  LDL.LU.64 R20, [R1+0x830] ;  /* 0x0008300001147983 */ /* 0x000ee20000300a00 */
[----:B0-----:R-:W-:-:S03]  /*b6b10*/  PRMT R3, R13, 0x7771, RZ ;  /* 0x000077710d037816 */ /* 0x001fc600000000ff */
        /* <DEDUP_REMOVED lines=14> */
[----:B----4-:R-:W-:Y:S02]  /*b6c00*/  PRMT R3, R14, 0x7770, RZ ;  /* 0x000077700e037816 */ /* 0x010fe400000000ff */
[C---:B------:R-:W-:Y:S02]  /*b6c10*/  LOP3.LUT P5, RZ, R11.reuse, 0x20000000, RZ, 0xc0, !PT ;  /* 0x200000000bff7812 */ /* 0x040fe400078ac0ff */
[----:B------:R-:W-:-:S07]  /*b6c20*/  LOP3.LUT P4, RZ, R11, 0x10000000, RZ, 0xc0, !PT ;  /* 0x100000000bff7812 */ /* 0x000fce000788c0ff */
[----:B--2---:R0:W-:Y:S04]  /*b6c30*/  @P6 STG.E.U8 desc[UR40][R8.64], R3 ;  /* 0x0000000308006986 */ /* 0x0041e8000c101128 */
[----:B0-----:R-:W2:Y:S01]  /*b6c40*/  LDL.LU.64 R8, [R1+0x3048] ;  /* 0x0030480001087983 */ /* 0x001ea20000300a00 */
[----:B------:R-:W-:Y:S02]  /*b6c50*/  LOP3.LUT P6, RZ, R4, 0x400000, RZ, 0xc0, !PT ;  /* 0x0040000004ff7812 */ /* 0x000fe400078cc0ff */
[----:B------:R-:W-:-:S11]  /*b6c60*/  PRMT R3, R14, 0x7771, RZ ;  /* 0x000077710e037816 */ /* 0x000fd600000000ff */
[----:B------:R0:W-:Y:S01]  /*b6c70*/  @P6 STG.E.U8 desc[UR40][R18.64], R3 ;  /* 0x0000000312006986 */ /* 0x0001e2000c101128 */
[----:B------:R-:W-:Y:S02]  /*b6c80*/  LOP3.LUT P6, RZ, R4, 0x200000, RZ, 0xc0, !PT ;  /* 0x0020000004ff7812 */ /* 0x000fe400078cc0ff */
[----:B0-----:R-:W-:Y:S01]  /*b6c90*/  PRMT R3, R14, 0x7772, RZ ;  /* 0x000077720e037816 */ /* 0x001fe200000000ff */
[----:B------:R-:W4:Y:S10]  /*b6ca0*/  LDL.LU R18, [R1+0x3044] ;  /* 0x0030440001127983 */ /* 0x000f340000300800 */
[----:B------:R0:W-:Y:S01]  /*b6cb0*/  @P6 STG.E.U8 desc[UR40][R16.64], R3 ;  /* 0x0000000310006986 */ /* 0x0001e2000c101128 */
[----:B------:R-:W-:-:S02]  /*b6cc0*/  LOP3.LUT P3, RZ, R11, 0x8000000, RZ, 0xc0, !PT ;  /* 0x080000000bff7812 */ /* 0x000fc4000786c0ff */
[----:B0-----:R-:W-:-:S05]  /*b6cd0*/  PRMT R3, R14, 0x7773, RZ ;  /* 0x000077730e037816 */ /* 0x001fca00000000ff */
[----:B------:R2:W-:Y:S01]  /*b6ce0*/  @P5 STG.E.U8 desc[UR40][R28.64], R3 ;  /* 0x000000031c005986 */ /* 0x0005e2000c101128 */
[C---:B------:R-:W-:Y:S02]  /*b6cf0*/  LOP3.LUT P2, RZ, R11.reuse, 0x4000000, RZ, 0xc0, !PT ;  /* 0x040000000bff7812 */ /* 0x040fe4000784c0ff */
[C---:B------:R-:W-:Y:S02]  /*b6d00*/  LOP3.LUT P1, RZ, R11.reuse, 0x2000000, RZ, 0xc0, !PT ;  /* 0x020000000bff7812 */ /* 0x040fe4000782c0ff */
[C---:B------:R-:W-:Y:S02]  /*b6d10*/  LOP3.LUT P0, RZ, R11.reuse, 0x1000000, RZ, 0xc0, !PT ;  /* 0x010000000bff7812 */ /* 0x040fe4000780c0ff */
[----:B------:R-:W-:Y:S02]  /*b6d20*/  LOP3.LUT P6, RZ, R11, 0x800, RZ, 0xc0, !PT ;  /* 0x000008000bff7812 */ /* 0x000fe400078cc0ff */
[----:B------:R-:W-:Y:S02]  /*b6d30*/  LOP3.LUT R4, R4, 0xffffdfff, RZ, 0xc0, !PT ;  /* 0xffffdfff04047812 */ /* 0x000fe400078ec0ff */
[----:B--2---:R-:W-:-:S05]  /*b6d40*/  PRMT R3, R9, 0x7770, RZ ;  /* 0x0000777009037816 */ /* 0x004fca00000000ff */
[----:B------:R0:W-:Y:S02]  /*b6d50*/  @P4 STG.E.U8 desc[UR40][R6.64], R3 ;  /* 0x0000000306004986 */ /* 0x0001e4000c101128 */
[----:B0-----:R-:W-:-:S05]  /*b6d60*/  PRMT R3, R9, 0x7771, RZ ;  /* 0x0000777109037816 */ /* 0x001fca00000000ff */
[----:B---3--:R0:W-:Y:S02]  /*b6d70*/  @P3 STG.E.U8 desc[UR40][R22.64], R3 ;  /* 0x0000000316003986 */ /* 0x0081e4000c101128 */
[----:B0-----:R-:W-:-:S05]  /*b6d80*/  PRMT R3, R9, 0x7772, RZ ;  /* 0x0000777209037816 */ /* 0x001fca00000000ff */
[----:B------:R0:W-:Y:S02]  /*b6d90*/  @P2 STG.E.U8 desc[UR40][R20.64], R3 ;  /* 0x0000000314002986 */ /* 0x0001e4000c101128 */
[----:B0-----:R-:W-:Y:S02]  /*b6da0*/  PRMT R3, R9, 0x7773, RZ ;  /* 0x0000777309037816 */ /* 0x001fe400000000ff */
[----:B------:R-:W2:Y:S04]  /*b6db0*/  LDL.LU R9, [R1+0x3040] ;  /* 0x0030400001097983 */ /* 0x000ea80000300800 */
[----:B------:R0:W-:Y:S02]  /*b6dc0*/  @P1 STG.E.U8 desc[UR40][R26.64], R3 ;  /* 0x000000031a001986 */ /* 0x0001e4000c101128 */
[----:B0-----:R-:W-:-:S02]  /*b6dd0*/  PRMT R3, R5, 0x7770, RZ ;  /* 0x0000777005037816 */ /* 0x001fc400000000ff */
[----:B------:R-:W3:Y:S04]  /*b6de0*/  LDL.LU.64 R26, [R1+0x7f8] ;  /* 0x0007f800011a7983 */ /* 0x000ee80000300a00 */
[----:B------:R0:W-:Y:S02]  /*b6df0*/  @P0 STG.E.U8 desc[UR40][R24.64], R3 ;  /* 0x0000000318000986 */ /* 0x0001e4000c101128 */
[----:B0-----:R-:W-:Y:S02]  /*b6e00*/  IMAD.MOV.U32 R25, RZ, RZ, R15 ;  /* 0x000000ffff197224 */ /* 0x001fe400078e000f */
[----:B------:R-:W2:Y:S01]  /*b6e10*/  LDL.LU.64 R14, [R1+0x7f0] ;  /* 0x0007f000010e7983 */ /* 0x000ea20000300a00 */
[----:B------:R-:W-:Y:S02]  /*b6e20*/  @P6 LOP3.LUT R4, R4, 0x2000, RZ, 0xfc, !PT ;  /* 0x0000200004046812 */ /* 0x000fe400078efcff */
[----:B------:R-:W-:Y:S01]  /*b6e30*/  LOP3.LUT P6, RZ, R11, 0x1000, RZ, 0xc0, !PT ;  /* 0x000010000bff7812 */ /* 0x000fe200078cc0ff */
[----:B------:R-:W4:Y:S01]  /*b6e40*/  LDL.LU.64 R6, [R1+0x7d8] ;  /* 0x0007d80001067983 */ /* 0x000f220000300a00 */
[----:B------:R-:W-:-:S02]  /*b6e50*/  LOP3.LUT R4, R4, 0xffffbfff, RZ, 0xc0, !PT ;  /* 0xffffbfff04047812 */ /* 0x000fc400078ec0ff */
[C---:B------:R-:W-:Y:S01]  /*b6e60*/  LOP3.LUT P3, RZ, R11.reuse, 0x800000, RZ, 0xc0, !PT ;  /* 0x008000000bff7812 */ /* 0x040fe2000786c0ff */
[----:B------:R-:W4:Y:S01]  /*b6e70*/  LDL.LU.64 R22, [R1+0x7d0] ;  /* 0x0007d00001167983 */ /* 0x000f220000300a00 */
[----:B------:R-:W-:Y:S02]  /*b6e80*/  LOP3.LUT P2, RZ, R11, 0x400000, RZ, 0xc0, !PT ;  /* 0x004000000bff7812 */ /* 0x000fe4000784c0ff */
[----:B------:R-:W-:Y:S01]  /*b6e90*/  PRMT R3, R5, 0x7771, RZ ;  /* 0x0000777105037816 */ /* 0x000fe200000000ff */
[----:B------:R-:W4:Y:S04]  /*b6ea0*/  LDL.LU.64 R20, [R1+0x7c0] ;  /* 0x0007c00001147983 */ /* 0x000f280000300a00 */
[----:B------:R-:W-:Y:S02]  /*b6eb0*/  @P6 LOP3.LUT R4, R4, 0x4000, RZ, 0xfc, !PT ;  /* 0x0000400004046812 */ /* 0x000fe400078efcff */
        /* <DEDUP_REMOVED lines=18> */
[C---:B------:R-:W-:Y:S02]  /*b6fe0*/  LOP3.LUT P0, RZ, R11.reuse, 0x100000, RZ, 0xc0, !PT ;  /* 0x001000000bff7812 */ /* 0x040fe4000780c0ff */
[----:B------:R-:W-:-:S02]  /*b6ff0*/  LOP3.LUT P5, RZ, R11, 0x400, RZ, 0xc0, !PT ;  /* 0x000004000bff7812 */ /* 0x000fc400078ac0ff */
[----:B------:R-:W-:-:S03]  /*b7000*/  LOP3.LUT P4, RZ, R11, 0x200, RZ, 0xc0, !PT ;  /* 0x000002000bff7812 */ /* 0x000fc6000788c0ff */
[----:B------:R-:W-:Y:S02]  /*b7010*/  @P6 LOP3.LUT R4, R4, 0x100000, RZ, 0xfc, !PT ;  /* 0x0010000004046812 */ /* 0x000fe400078efcff */
[C---:B------:R-:W-:Y:S01]  /*b7020*/  LOP3.LUT P6, RZ, R11.reuse, 0x80000, RZ, 0xc0, !PT ;  /* 0x000800000bff7812 */ /* 0x040fe200078cc0ff */
[----:B---3--:R0:W-:Y:S01]  /*b7030*/  @P3 STG.E.U8 desc[UR40][R26.64], R3 ;  /* 0x000000031a003986 */ /* 0x0081e2000c101128 */
[----:B------:R-:W-:Y:S02]  /*b7040*/  LOP3.LUT P3, RZ, R11, 0x2, RZ, 0xc0, !PT ;  /* 0x000000020bff7812 */ /* 0x000fe4000786c0ff */
[----:B0-----:R-:W-:Y:S01]  /*b7050*/  PRMT R3, R5, 0x7772, RZ ;  /* 0x0000777205037816 */ /* 0x001fe200000000ff */
[----:B------:R-:W3:Y:S04]  /*b7060*/  LDL.LU.64 R26, [R1+0x7b8] ;  /* 0x0007b800011a7983 */ /* 0x000ee80000300a00 */
[----:B--2---:R0:W-:Y:S01]  /*b7070*/  @P2 STG.E.U8 desc[UR40][R14.64], R3 ;  /* 0x000000030e002986 */ /* 0x0041e2000c101128 */
[----:B------:R-:W-:-:S03]  /*b7080*/  LOP3.LUT P2, RZ, R11, 0x1, RZ, 0xc0, !PT ;  /* 0x000000010bff7812 */ /* 0x000fc6000784c0ff */
[----:B0-----:R-:W2:Y:S04]  /*b7090*/  LDL.LU.64 R14, [R1+0x7a8] ;  /* 0x0007a800010e7983 */ /* 0x001ea80000300a00 */
[----:B------:R-:W2:Y:S04]  /*b70a0*/  LDL.LU R19, [R1+0x160] ;  /* 0x0001600001137983 */ /* 0x000ea80000300800 */
[----:B------:R0:W-:Y:S04]  /*b70b0*/  STL.64 [R1+0x3000], R10 ;  /* 0x0030000a01007387 */ /* 0x0001e80000100a00 */
[----:B------:R-:W2:Y:S04]  /*b70c0*/  LDL.LU R13, [R1+0x174] ;  /* 0x00017400010d7983 */ /* 0x000ea80000300800 */
[----:B0-----:R-:W2:Y:S04]  /*b70d0*/  LDL.LU.64 R10, [R1+0x768] ;  /* 0x00076800010a7983 */ /* 0x001ea80000300a00 */
[----:B--2---:R0:W-:Y:S04]  /*b70e0*/  STL.64 [R1+0x3028], R10 ;  /* 0x0030280a01007387 */ /* 0x0041e80000100a00 */
[----:B0-----:R-:W2:Y:S04]  /*b70f0*/  LDL.LU.64 R10, [R1+0x780] ;  /* 0x00078000010a7983 */ /* 0x001ea80000300a00 */
[----:B--2---:R0:W-:Y:S04]  /*b7100*/  STL.64 [R1+0x3030], R10 ;  /* 0x0030300a01007387 */ /* 0x0041e80000100a00 */
[----:B0-----:R-:W2:Y:S01]  /*b7110*/  LDL.LU.64 R10, [R1+0x788] ;  /* 0x00078800010a7983 */ /* 0x001ea20000300a00 */
[----:B------:R-:W-:-:S05]  /*b7120*/  PRMT R3, R5, 0x7773, RZ ;  /* 0x0000777305037816 */ /* 0x000fca00000000ff */
[----:B----4-:R0:W-:Y:S02]  /*b7130*/  @P1 STG.E.U8 desc[UR40][R6.64], R3 ;  /* 0x0000000306001986 */ /* 0x0101e4000c101128 */
[----:B0-----:R-:W-:-:S05]  /*b7140*/  PRMT R3, R25, 0x7770, RZ ;  /* 0x0000777019037816 */ /* 0x001fca00000000ff */
[----:B------:R0:W-:Y:S02]  /*b7150*/  @P0 STG.E.U8 desc[UR40][R22.64], R3 ;  /* 0x0000000316000986 */ /* 0x0001e4000c101128 */
[----:B0-----:R-:W-:-:S05]  /*b7160*/  PRMT R3, R25, 0x7771, RZ ;  /* 0x0000777119037816 */ /* 0x001fca00000000ff */
[----:B------:R-:W-:Y:S04]  /*b7170*/  @P6 STG.E.U8 desc[UR40][R20.64], R3 ;  /* 0x0000000314006986 */ /* 0x000fe8000c101128 */
[----:B--2---:R0:W-:Y:S04]  /*b7180*/  STL.64 [R1+0x3038], R10 ;  /* 0x0030380a01007387 */ /* 0x0041e80000100a00 */
[----:B0-----:R-:W2:Y:S01]  /*b7190*/  LDL.LU.64 R10, [R1+0x7a0] ;  /* 0x0007a000010a7983 */ /* 0x001ea20000300a00 */
[C---:B------:R-:W-:Y:S02]  /*b71a0*/  LOP3.LUT P6, RZ, R4.reuse, 0x100000, RZ, 0xc0, !PT ;  /* 0x0010000004ff7812 */ /* 0x040fe400078cc0ff */
[----:B------:R-:W-:Y:S01]  /*b71b0*/  PRMT R3, R25, 0x7772, RZ ;  /* 0x0000777219037816 */ /* 0x000fe200000000ff */
[----:B------:R-:W4:Y:S04]  /*b71c0*/  LDL.LU.64 R16, [R1+0x760] ;  /* 0x0007600001107983 */ /* 0x000f280000300a00 */
[----:B------:R-:W4:Y:S04]  /*b71d0*/  LDL.LU.64 R28, [R1+0x748] ;  /* 0x00074800011c7983 */ /* 0x000f280000300a00 */
[----:B------:R-:W4:Y:S04]  /*b71e0*/  LDL.LU.64 R6, [R1+0x740] ;  /* 0x0007400001067983 */ /* 0x000f280000300a00 */
[----:B---3--:R0:W-:Y:S01]  /*b71f0*/  @P6 STG.E.U8 desc[UR40][R26.64], R3 ;  /* 0x000000031a006986 */ /* 0x0081e2000c101128 */
[----:B------:R-:W-:-:S03]  /*b7200*/  LOP3.LUT P6, RZ, R4, 0x80000, RZ, 0xc0, !PT ;  /* 0x0008000004ff7812 */ /* 0x000fc600078cc0ff */
[----:B------:R-:W3:Y:S04]  /*b7210*/  LDL.LU.64 R22, [R1+0x728] ;  /* 0x0007280001167983 */ /* 0x000ee80000300a00 */
[----:B------:R-:W3:Y:S01]  /*b7220*/  LDL.LU R5, [R1+0x164] ;  /* 0x0001640001057983 */ /* 0x000ee20000300800 */
[----:B0-----:R-:W-:-:S03]  /*b7230*/  IMAD.MOV.U32 R3, RZ, RZ, R25 ;  /* 0x000000ffff037224 */ /* 0x001fc600078e0019 */
[----:B------:R-:W3:Y:S02]  /*b7240*/  LDL.LU.64 R20, [R1+0x720] ;  /* 0x0007200001147983 */ /* 0x000ee40000300a00 */
[----:B------:R-:W-:Y:S02]  /*b7250*/  PRMT R3, R3, 0x7773, RZ ;  /* 0x0000777303037816 */ /* 0x000fe400000000ff */
[----:B------:R-:W3:Y:S04]  /*b7260*/  LDL.LU.64 R26, [R1+0x708] ;  /* 0x00070800011a7983 */ /* 0x000ee80000300a00 */
[----:B------:R0:W-:Y:S01]  /*b7270*/  @P6 STG.E.U8 desc[UR40][R14.64], R3 ;  /* 0x000000030e006986 */ /* 0x0001e2000c101128 */
[----:B------:R-:W-:-:S03]  /*b7280*/  LOP3.LUT P6, RZ, R4, 0x40000, RZ, 0xc0, !PT ;  /* 0x0004000004ff7812 */ /* 0x000fc600078cc0ff */
[----:B------:R-:W3:Y:S01]  /*b7290*/  LDL.LU.64 R24, [R1+0x700] ;  /* 0x0007000001187983 */ /* 0x000ee20000300a00 */
[----:B0-----:R-:W-:-:S03]  /*b72a0*/  PRMT R3, R19, 0x7770, RZ ;  /* 0x0000777013037816 */ /* 0x001fc600000000ff */
[----:B------:R-:W3:Y:S06]  /*b72b0*/  LDL.LU.64 R14, [R1+0x6e8] ;  /* 0x0006e800010e7983 */ /* 0x000eec0000300a00 */
        /* <DEDUP_REMOVED lines=11> */
[----:B------:R-:W-:Y:S02]  /*b7370*/  PRMT R3, R19, 0x7773, RZ ;  /* 0x0000777313037816 */ /* 0x000fe400000000ff */
[C---:B------:R-:W-:Y:S02]  /*b7380*/  LOP3.LUT P1, RZ, R9.reuse, 0x80000000, RZ, 0xc0, !PT ;  /* 0x8000000009ff7812 */ /* 0x040fe4000782c0ff */
[----:B------:R-:W-:-:S07]  /*b7390*/  LOP3.LUT P0, RZ, R9, 0x8000000, RZ, 0xc0, !PT ;  /* 0x0800000009ff7812 */ /* 0x000fce000780c0ff */
[----:B--2---:R0:W-:Y:S01]  /*b73a0*/  @P6 STG.E.U8 desc[UR40][R10.64], R3 ;  /* 0x000000030a006986 */ /* 0x0041e2000c101128 */
[----:B------:R-:W-:Y:S02]  /*b73b0*/  LOP3.LUT P6, RZ, R4, 0x4000, RZ, 0xc0, !PT ;  /* 0x0000400004ff7812 */ /* 0x000fe400078cc0ff */
[----:B0-----:R-:W-:-:S11]  /*b73c0*/  PRMT R3, R13, 0x7770, RZ ;  /* 0x000077700d037816 */ /* 0x001fd600000000ff */
[----:B----4-:R0:W-:Y:S01]  /*b73d0*/  @P6 STG.E.U8 desc[UR40][R16.64], R3 ;  /* 0x0000000310006986 */ /* 0x0101e2000c101128 */
[----:B------:R-:W-:Y:S02]  /*b73e0*/  LOP3.LUT P6, RZ, R4, 0x2000, RZ, 0xc0, !PT ;  /* 0x0000200004ff7812 */ /* 0x000fe400078cc0ff */
[----:B0-----:R-:W-:-:S11]  /*b73f0*/  PRMT R3, R13, 0x7771, RZ ;  /* 0x000077710d037816 */ /* 0x001fd600000000ff */
[----:B------:R0:W-:Y:S02]  /*b7400*/  @P6 STG.E.U8 desc[UR40][R28.64], R3 ;  /* 0x000000031c006986 */ /* 0x0001e4000c101128 */
[----:B0-----:R-:W-:-:S05]  /*b7410*/  PRMT R3, R13, 0x7772, RZ ;  /* 0x000077720d037816 */ /* 0x001fca00000000ff */
[----:B------:R0:W-:Y:S02]  /*b7420*/  @P5 STG.E.U8 desc[UR40][R6.64], R3 ;  /* 0x0000000306005986 */ /* 0x0001e4000c101128 */
        /* <DEDUP_REMOVED lines=8> */
[----:B0-----:R-:W-:Y:S02]  /*b74b0*/  PRMT R3, R5, 0x7773, RZ ;  /* 0x0000777305037816 */ /* 0x001fe400000000ff */
[----:B------:R-:W2:Y:S04]  /*b74c0*/  LDL.LU.64 R24, [R1+0x6e0] ;  /* 0x0006e00001187983 */ /* 0x000ea80000300a00 */
[----:B------:R0:W-:Y:S04]  /*b74d0*/  @P0 STG.E.U8 desc[UR40][R14.64], R3 ;  /* 0x000000030e000986 */ /* 0x0001e8000c101128 */
[----:B0-----:R-:W3:Y:S04]  /*b74e0*/  LDL.LU.64 R14, [R1+0x6c8] ;  /* 0x0006c800010e7983 */ /* 0x001ee80000300a00 */
[----:B------:R-:W4:Y:S04]  /*b74f0*/  LDL.LU.64 R22, [R1+0x6c0] ;  /* 0x0006c00001167983 */ /* 0x000f280000300a00 */
[----:B------:R-:W2:Y:S01]  /*b7500*/  LDL.LU R13, [R1+0x178] ;  /* 0x00017800010d7983 */ /* 0x000ea20000300800 */
[----:B------:R-:W-:-:S02]  /*b7510*/  LOP3.LUT P3, RZ, R9, 0x20000, RZ, 0xc0, !PT ;  /* 0x0002000009ff7812 */ /* 0x000fc4000786c0ff */
[----:B------:R-:W-:Y:S01]  /*b7520*/  LOP3.LUT P2, RZ, R9, 0x10000, RZ, 0xc0, !PT ;  /* 0x0001000009ff7812 */ /* 0x000fe2000784c0ff */
[----:B------:R-:W3:Y:S04]  /*b7530*/  LDL.LU.64 R20, [R1+0x6a8] ;  /* 0x0006a80001147983 */ /* 0x000ee80000300a00 */
[----:B------:R-:W3:Y:S04]  /*b7540*/  LDL.LU.64 R26, [R1+0x6a0] ;  /* 0x0006a000011a7983 */ /* 0x000ee80000300a00 */
[----:B------:R-:W3:Y:S01]  /*b7550*/  LDL.LU R5, [R1+0x168] ;  /* 0x0001680001057983 */ /* 0x000ee20000300800 */
[----:B--2---:R-:W-:-:S05]  /*b7560*/  PRMT R3, R13, 0x7770, RZ ;  /* 0x000077700d037816 */ /* 0x004fca00000000ff */
[----:B------:R0:W-:Y:S02]  /*b7570*/  @P3 STG.E.U8 desc[UR40][R24.64], R3 ;  /* 0x0000000318003986 */ /* 0x0001e4000c101128 */
[----:B0-----:R-:W-:Y:S02]  /*b7580*/  PRMT R3, R13, 0x7771, RZ ;  /* 0x000077710d037816 */ /* 0x001fe400000000ff */
[----:B------:R-:W2:Y:S04]  /*b7590*/  LDL.LU.64 R24, [R1+0x688] ;  /* 0x0006880001187983 */ /* 0x000ea80000300a00 */
[----:B---3--:R0:W-:Y:S04]  /*b75a0*/  @P2 STG.E.U8 desc[UR40][R14.64], R3 ;  /* 0x000000030e002986 */ /* 0x0081e8000c101128 */
[----:B0-----:R-:W3:Y:S04]  /*b75b0*/  LDL.LU.64 R14, [R1+0x680] ;  /* 0x00068000010e7983 */ /* 0x001ee80000300a00 */
[----:B------:R-:W2:Y:S04]  /*b75c0*/  LDL.LU R19, [R1+0x17c] ;  /* 0x00017c0001137983 */ /* 0x000ea80000300800 */
[----:B--2---:R0:W-:Y:S04]  /*b75d0*/  STL.64 [R1+0x3018], R18 ;  /* 0x0030181201007387 */ /* 0x0041e80000100a00 */
[----:B0-----:R-:W2:Y:S04]  /*b75e0*/  LDL.LU.64 R18, [R1+0x668] ;  /* 0x0006680001127983 */ /* 0x001ea80000300a00 */
[----:B------:R-:W2:Y:S01]  /*b75f0*/  LDL.LU.64 R10, [R1+0x640] ;  /* 0x00064000010a7983 */ /* 0x000ea20000300a00 */
        /* <DEDUP_REMOVED lines=15> */
[----:B------:R-:W-:Y:S01]  /*b76f0*/  LOP3.LUT P6, RZ, R9, 0x100, RZ, 0xc0, !PT ;  /* 0x0000010009ff7812 */ /* 0x000fe200078cc0ff */
[----:B--2---:R0:W-:Y:S04]  /*b7700*/  STL.64 [R1+0x3008], R10 ;  /* 0x0030080a01007387 */ /* 0x0041e80000100a00 */
[----:B0-----:R-:W2:Y:S01]  /*b7710*/  LDL.LU.64 R10, [R1+0x648] ;  /* 0x00064800010a7983 */ /* 0x001ea20000300a00 */
[----:B------:R-:W-:-:S07]  /*b7720*/  LOP3.LUT R4, R4, 0xfffffbff, RZ, 0xc0, !PT ;  /* 0xfffffbff04047812 */ /* 0x000fce00078ec0ff */
[----:B------:R-:W-:Y:S02]  /*b7730*/  @P6 LOP3.LUT R4, R4, 0x400, RZ, 0xfc, !PT ;  /* 0x0000040004046812 */ /* 0x000fe400078efcff */
[C---:B------:R-:W-:Y:S02]  /*b7740*/  LOP3.LUT P6, RZ, R9.reuse, 0x80, RZ, 0xc0, !PT ;  /* 0x0000008009ff7812 */ /* 0x040fe400078cc0ff */
[----:B------:R-:W-:Y:S02]  /*b7750*/  LOP3.LUT R4, R4, 0xfffff7ff, RZ, 0xc0, !PT ;  /* 0xfffff7ff04047812 */ /* 0x000fe400078ec0ff */
[----:B------:R-:W-:-:S09]  /*b7760*/  LOP3.LUT P1, RZ, R9, 0x8000, RZ, 0xc0, !PT ;  /* 0x0000800009ff7812 */ /* 0x000fd2000782c0ff */
[----:B------:R-:W-:Y:S02]  /*b7770*/  @P6 LOP3.LUT R4, R4, 0x800, RZ, 0xfc, !PT ;  /* 0x0000080004046812 */ /* 0x000fe400078efcff */
[C---:B------:R-:W-:Y:S02]  /*b7780*/  LOP3.LUT P6, RZ, R9.reuse, 0x40, RZ, 0xc0, !PT ;  /* 0x0000004009ff7812 */ /* 0x040fe400078cc0ff */
[----:B------:R-:W-:Y:S02]  /*b7790*/  LOP3.LUT P0, RZ, R9, 0x400, RZ, 0xc0, !PT ;  /* 0x0000040009ff7812 */ /* 0x000fe4000780c0ff */
[----:B------:R-:W-:Y:S02]  /*b77a0*/  LOP3.LUT R4, R4, 0xffffefff, RZ, 0xc0, !PT ;  /* 0xffffefff04047812 */ /* 0x000fe400078ec0ff */
[----:B------:R-:W-:-:S05]  /*b77b0*/  PRMT R3, R13, 0x7772, RZ ;  /* 0x000077720d037816 */ /* 0x000fca00000000ff */
[----:B----4-:R0:W-:Y:S02]  /*b77c0*/  @P1 STG.E.U8 desc[UR40][R22.64], R3 ;  /* 0x0000000316001986 */ /* 0x0101e4000c101128 */
[----:B------:R-:W-:Y:S02]  /*b77d0*/  @P6 LOP3.LUT R4, R4, 0x1000, RZ, 0xfc, !PT ;  /* 0x0000100004046812 */ /* 0x000fe400078efcff */
[----:B------:R-:W-:Y:S02]  /*b77e0*/  LOP3.LUT P6, RZ, R9, 0x8, RZ, 0xc0, !PT ;  /* 0x0000000809ff7812 */ /* 0x000fe400078cc0ff */
[----:B0-----:R-:W-:-:S05]  /*b77f0*/  PRMT R3, R13, 0x7773, RZ ;  /* 0x000077730d037816 */ /* 0x001fca00000000ff */
[----:B------:R0:W-:Y:S02]  /*b7800*/  @P0 STG.E.U8 desc[UR40][R20.64], R3 ;  /* 0x0000000314000986 */ /* 0x0001e4000c101128 */
[----:B0-----:R-:W-:-:S05]  /*b7810*/  PRMT R3, R5, 0x7770, RZ ;  /* 0x0000777005037816 */ /* 0x001fca00000000ff */
[----:B------:R0:W-:Y:S01]  /*b7820*/  @P6 STG.E.U8 desc[UR40][R26.64], R3 ;  /* 0x000000031a006986 */ /* 0x0001e2000c101128 */
[----:B------:R-:W-:Y:S02]  /*b7830*/  LOP3.LUT P6, RZ, R4, 0x1000, RZ, 0xc0, !PT ;  /* 0x0000100004ff7812 */ /* 0x000fe400078cc0ff */
[----:B0-----:R-:W-:-:S11]  /*b7840*/  PRMT R3, R5, 0x7771, RZ ;  /* 0x0000777105037816 */ /* 0x001fd600000000ff */
[----:B------:R0:W-:Y:S01]  /*b7850*/  @P6 STG.E.U8 desc[UR40][R24.64], R3 ;  /* 0x0000000318006986 */ /* 0x0001e2000c101128 */
[----:B------:R-:W-:Y:S02]  /*b7860*/  LOP3.LUT P6, RZ, R4, 0x800, RZ, 0xc0, !PT ;  /* 0x0000080004ff7812 */ /* 0x000fe400078cc0ff */
[----:B0-----:R-:W-:-:S11]  /*b7870*/  PRMT R3, R5, 0x7772, RZ ;  /* 0x0000777205037816 */ /* 0x001fd600000000ff */
[----:B---3--:R0:W-:Y:S01]  /*b7880*/  @P6 STG.E.U8 desc[UR40][R14.64], R3 ;  /* 0x000000030e006986 */ /* 0x0081e2000c101128 */
[----:B------:R-:W-:Y:S02]  /*b7890*/  LOP3.LUT P6, RZ, R4, 0x400, RZ, 0xc0, !PT ;  /* 0x0000040004ff7812 */ /* 0x000fe400078cc0ff */
[----:B0-----:R-:W-:-:S11]  /*b78a0*/  PRMT R3, R5, 0x7773, RZ ;  /* 0x0000777305037816 */ /* 0x001fd600000000ff */
[----:B------:R-:W-:Y:S04]  /*b78b0*/  @P6 STG.E.U8 desc[UR40][R18.64], R3 ;  /* 0x0000000312006986 */ /* 0x000fe8000c101128 */
[----:B--2---:R0:W-:Y:S04]  /*b78c0*/  STL.64 [R1+0x3010], R10 ;  /* 0x0030100a01007387 */ /* 0x0041e80000100a00 */
[----:B0-----:R-:W2:Y:S04]  /*b78d0*/  LDL.LU.64 R10, [R1+0x660] ;  /* 0x00066000010a7983 */ /* 0x001ea80000300a00 */
[----:B------:R-:W3:Y:S04]  /*b78e0*/  LDL.LU.64 R16, [R1+0x628] ;  /* 0x0006280001107983 */ /* 0x000ee80000300a00 */
[----:B------:R-:W4:Y:S04]  /*b78f0*/  LDL.LU R13, [R1+0x16c] ;  /* 0x00016c00010d7983 */ /* 0x000f280000300800 */
[----:B------:R-:W2:Y:S04]  /*b7900*/  LDL.LU.64 R28, [R1+0x620] ;  /* 0x00062000011c7983 */ /* 0x000ea80000300a00 */
[----:B------:R-:W2:Y:S04]  /*b7910*/  LDL.LU.64 R6, [R1+0x608] ;  /* 0x0006080001067983 */ /* 0x000ea80000300a00 */
[----:B------:R-:W2:Y:S04]  /*b7920*/  LDL.LU.64 R22, [R1+0x600] ;  /* 0x0006000001167983 */ /* 0x000ea80000300a00 */
[----:B------:R-:W2:Y:S04]  /*b7930*/  LDL.LU.64 R20, [R1+0x5e8] ;  /* 0x0005e80001147983 */ /* 0x000ea80000300a00 */
[----:B------:R-:W2:Y:S04]  /*b7940*/  LDL.LU.64 R26, [R1+0x5e0] ;  /* 0x0005e000011a7983 */ /* 0x000ea80000300a00 */
[----:B------:R-:W2:Y:S04]  /*b7950*/  LDL.LU.64 R24, [R1+0x5c8] ;  /* 0x0005c80001187983 */ /* 0x000ea80000300a00 */
[----:B------:R-:W2:Y:S04]  /*b7960*/  LDL.LU.64 R14, [R1+0x5c0] ;  /* 0x0005c000010e7983 */ /* 0x000ea80000300a00 */
[----:B------:R-:W2:Y:S04]  /*b7970*/  LDL.LU R5, [R1+0x3020] ;  /* 0x0030200001057983 */ /* 0x000ea80000300800 */
[----:B------:R-:W2:Y:S01]  /*b7980*/  LDL.LU.64 R18, [R1+0x3018] ;  /* 0x0030180001127983 */ /* 0x000ea20000300a00 */
[----:B------:R-:W-:-:S02]  /*b7990*/  LOP3.LUT P6, RZ, R4, 0x200, RZ, 0xc0, !PT ;  /* 0x0000020004ff7812 */ /* 0x000fc400078cc0ff */
[----:B--2---:R-:W-:-:S11]  /*b79a0*/  PRMT R3, R19, 0x7770, RZ ;  /* 0x0000777013037816 */ /* 0x004fd600000000ff */
[----:B------:R0:W-:Y:S04]  /*b79b0*/  @P6 STG.E.U8 desc[UR40][R10.64], R3 ;  /* 0x000000030a006986 */ /* 0x0001e8000c101128 */
        /* <DEDUP_REMOVED lines=8> */
[----:B------:R-:W-:-:S02]  /*b7a40*/  LOP3.LUT P4, RZ, R9, 0x80000, RZ, 0xc0, !PT ;  /* 0x0008000009ff7812 */ /* 0x000fc4000788c0ff */
[C---:B------:R-:W-:Y:S02]  /*b7a50*/  LOP3.LUT P3, RZ, R9.reuse, 0x100000, RZ, 0xc0, !PT ;  /* 0x0010000009ff7812 */ /* 0x040fe4000786c0ff */
[C---:B------:R-:W-:Y:S02]  /*b7a60*/  LOP3.LUT P2, RZ, R9.reuse, 0x200000, RZ, 0xc0, !PT ;  /* 0x0020000009ff7812 */ /* 0x040fe4000784c0ff */
[C---:B------:R-:W-:Y:S02]  /*b7a70*/  LOP3.LUT P1, RZ, R9.reuse, 0x400000, RZ, 0xc0, !PT ;  /* 0x0040000009ff7812 */ /* 0x040fe4000782c0ff */
[----:B------:R-:W-:Y:S01]  /*b7a80*/  LOP3.LUT P0, RZ, R9, 0x800000, RZ, 0xc0, !PT ;  /* 0x0080000009ff7812 */ /* 0x000fe2000780c0ff */
[----:B--2---:R0:W-:Y:S04]  /*b7a90*/  @P6 STG.E.U8 desc[UR40][R10.64], R3 ;  /* 0x000000030a006986 */ /* 0x0041e8000c101128 */
[----:B0-----:R-:W2:Y:S01]  /*b7aa0*/  LDL.LU.64 R10, [R1+0x3000] ;  /* 0x00300000010a7983 */ /* 0x001ea20000300a00 */
[----:B------:R-:W-:-:S02]  /*b7ab0*/  LOP3.LUT P6, RZ, R4, 0x40, RZ, 0xc0, !PT ;  /* 0x0000004004ff7812 */ /* 0x000fc400078cc0ff */
[----:B------:R-:W-:-:S11]  /*b7ac0*/  PRMT R3, R19, 0x7773, RZ ;  /* 0x0000777313037816 */ /* 0x000fd600000000ff */
[----:B---3--:R4:W-:Y:S01]  /*b7ad0*/  @P6 STG.E.U8 desc[UR40][R16.64], R3 ;  /* 0x0000000310006986 */ /* 0x0089e2000c101128 */
[----:B------:R-:W-:Y:S02]  /*b7ae0*/  LOP3.LUT P6, RZ, R4, 0x20, RZ, 0xc0, !PT ;  /* 0x0000002004ff7812 */ /* 0x000fe400078cc0ff */
[----:B----4-:R-:W-:-:S11]  /*b7af0*/  PRMT R3, R13, 0x7770, RZ ;  /* 0x000077700d037816 */ /* 0x010fd600000000ff */
[----:B------:R0:W-:Y:S02]  /*b7b00*/  @P6 STG.E.U8 desc[UR40][R28.64], R3 ;  /* 0x000000031c006986 */ /* 0x0001e4000c101128 */
[----:B0-----:R-:W-:-:S05]  /*b7b10*/  PRMT R3, R13, 0x7771, RZ ;  /* 0x000077710d037816 */ /* 0x001fca00000000ff */
[----:B------:R0:W-:Y:S02]  /*b7b20*/  @P5 STG.E.U8 desc[UR40][R6.64], R3 ;  /* 0x0000000306005986 */ /* 0x0001e4000c101128 */
[C---:B0-----:R-:W-:Y:S02]  /*b7b30*/  PRMT R3, R13.reuse, 0x7772, RZ ;  /* 0x000077720d037816 */ /* 0x041fe400000000ff */
[----:B------:R-:W3:Y:S04]  /*b7b40*/  LDL.LU.64 R6, [R1+0x5b8] ;  /* 0x0005b80001067983 */ /* 0x000ee80000300a00 */
        /* <DEDUP_REMOVED lines=16> */
[C---:B------:R-:W-:Y:S02]  /*b7c50*/  LOP3.LUT P3, RZ, R9.reuse, 0x1000000, RZ, 0xc0, !PT ;  /* 0x0100000009ff7812 */ /* 0x040fe4000786c0ff */
[C---:B------:R-:W-:Y:S01]  /*b7c60*/  LOP3.LUT P2, RZ, R9.reuse, 0x2000000, RZ, 0xc0, !PT ;  /* 0x0200000009ff7812 */ /* 0x040fe2000784c0ff */
[----:B------:R-:W4:Y:S01]  /*b7c70*/  LDL.LU.64 R24, [R1+0x570] ;  /* 0x0005700001187983 */ /* 0x000f220000300a00 */
[----:B------:R-:W-:Y:S02]  /*b7c80*/  PRMT R3, R18, 0x7773, RZ ;  /* 0x0000777312037816 */ /* 0x000fe400000000ff */
[C---:B------:R-:W-:Y:S01]  /*b7c90*/  LOP3.LUT P1, RZ, R9.reuse, 0x4000000, RZ, 0xc0, !PT ;  /* 0x0400000009ff7812 */ /* 0x040fe2000782c0ff */
[----:B------:R-:W4:Y:S01]  /*b7ca0*/  LDL.LU R19, [R1+0x154] ;  /* 0x0001540001137983 */ /* 0x000f220000300800 */
[----:B------:R-:W-:-:S02]  /*b7cb0*/  LOP3.LUT P0, RZ, R9, 0x10000000, RZ, 0xc0, !PT ;  /* 0x1000000009ff7812 */ /* 0x000fc4000780c0ff */
[C---:B------:R-:W-:Y:S02]  /*b7cc0*/  LOP3.LUT P5, RZ, R9.reuse, 0x10, RZ, 0xc0, !PT ;  /* 0x0000001009ff7812 */ /* 0x040fe400078ac0ff */
[----:B------:R-:W-:Y:S02]  /*b7cd0*/  LOP3.LUT P4, RZ, R9, 0x20, RZ, 0xc0, !PT ;  /* 0x0000002009ff7812 */ /* 0x000fe4000788c0ff */
        /* <DEDUP_REMOVED lines=18> */
[----:B---3--:R4:W-:Y:S10]  /*b7e00*/  @P3 STG.E.U8 desc[UR40][R6.64], R3 ;  /* 0x0000000306003986 */ /* 0x0089f4000c101128 */
[----:B------:R-:W-:-:S02]  /*b7e10*/  @P6 LOP3.LUT R4, R4, 0x8, RZ, 0xfc, !PT ;  /* 0x0000000804046812 */ /* 0x000fc400078efcff */
[----:B------:R-:W-:Y:S01]  /*b7e20*/  LOP3.LUT P6, RZ, R9, 0x40000000, RZ, 0xc0, !PT ;  /* 0x4000000009ff7812 */ /* 0x000fe200078cc0ff */
[----:B------:R-:W-:Y:S01]  /*b7e30*/  STL [R1+0x2f08], R10 ;  /* 0x002f080a01007387 */ /* 0x000fe20000100800 */
[----:B------:R-:W-:-:S03]  /*b7e40*/  LOP3.LUT R4, R4, 0xffffffef, RZ, 0xc0, !PT ;  /* 0xffffffef04047812 */ /* 0x000fc600078ec0ff */
[----:B------:R-:W2:Y:S01]  /*b7e50*/  LDL.LU R18, [R1+0x2ff8] ;  /* 0x002ff80001127983 */ /* 0x000ea20000300800 */
[----:B------:R-:W-:-:S07]  /*b7e60*/  LOP3.LUT P3, RZ, R9, 0x4, RZ, 0xc0, !PT ;  /* 0x0000000409ff7812 */ /* 0x000fce000786c0ff */
[----:B------:R-:W-:Y:S02]  /*b7e70*/  @P6 LOP3.LUT R4, R4, 0x10, RZ, 0xfc, !PT ;  /* 0x0000001004046812 */ /* 0x000fe400078efcff */
[----:B------:R-:W-:Y:S02]  /*b7e80*/  LOP3.LUT P6, RZ, R9, 0x20000000, RZ, 0xc0, !PT ;  /* 0x2000000009ff7812 */ /* 0x000fe400078cc0ff */
[----:B----4-:R-:W-:-:S05]  /*b7e90*/  PRMT R3, R13, 0x7770, RZ ;  /* 0x000077700d037816 */ /* 0x010fca00000000ff */
[----:B------:R0:W-:Y:S01]  /*b7ea0*/  @P2 STG.E.U8 desc[UR40][R14.64], R3 ;  /* 0x000000030e002986 */ /* 0x0001e2000c101128 */
[----:B------:R-:W-:Y:S02]  /*b7eb0*/  LOP3.LUT P2, RZ, R9, 0x2, RZ, 0xc0, !PT ;  /* 0x0000000209ff7812 */ /* 0x000fe4000784c0ff */
[----:B0-----:R-:W-:Y:S01]  /*b7ec0*/  PRMT R3, R13, 0x7771, RZ ;  /* 0x000077710d037816 */ /* 0x001fe200000000ff */
[----:B------:R-:W3:Y:S04]  /*b7ed0*/  LDL.LU.64 R14, [R1+0x558] ;  /* 0x00055800010e7983 */ /* 0x000ee80000300a00 */
[----:B------:R0:W-:Y:S01]  /*b7ee0*/  @P1 STG.E.U8 desc[UR40][R20.64], R3 ;  /* 0x0000000314001986 */ /* 0x0001e2000c101128 */
[----:B------:R-:W-:-:S03]  /*b7ef0*/  LOP3.LUT P1, RZ, R9, 0x1, RZ, 0xc0, !PT ;  /* 0x0000000109ff7812 */ /* 0x000fc6000782c0ff */
[----:B0-----:R-:W4:Y:S04]  /*b7f00*/  LDL.LU R20, [R1+0x144] ;  /* 0x0001440001147983 */ /* 0x001f280000300800 */
[----:B------:R0:W-:Y:S04]  /*b7f10*/  STL.64 [R1+0x2fd8], R8 ;  /* 0x002fd80801007387 */ /* 0x0001e80000100a00 */
[----:B0-----:R-:W2:Y:S04]  /*b7f20*/  LDL.LU.64 R8, [R1+0x530] ;  /* 0x0005300001087983 */ /* 0x001ea80000300a00 */
[----:B--2---:R0:W-:Y:S04]  /*b7f30*/  STL.64 [R1+0x2fe0], R8 ;  /* 0x002fe00801007387 */ /* 0x0041e80000100a00 */
[----:B0-----:R-:W2:Y:S01]  /*b7f40*/  LDL.LU.64 R8, [R1+0x538] ;  /* 0x0005380001087983 */ /* 0x001ea20000300a00 */
[----:B------:R-:W-:-:S05]  /*b7f50*/  PRMT R3, R13, 0x7772, RZ ;  /* 0x000077720d037816 */ /* 0x000fca00000000ff */
[----:B------:R0:W-:Y:S02]  /*b7f60*/  @P0 STG.E.U8 desc[UR40][R22.64], R3 ;  /* 0x0000000316000986 */ /* 0x0001e4000c101128 */
[----:B0-----:R-:W-:-:S05]  /*b7f70*/  PRMT R3, R13, 0x7773, RZ ;  /* 0x000077730d037816 */ /* 0x001fca00000000ff */
        /* <DEDUP_REMOVED lines=9> */
[----:B------:R-:W4:Y:S01]  /*b8010*/  LDL.LU R21, [R1+0x158] ;  /* 0x0001580001157983 */ /* 0x000f220000300800 */
[----:B0-----:R-:W-:-:S03]  /*b8020*/  PRMT R3, R19, 0x7771, RZ ;  /* 0x0000777113037816 */ /* 0x001fc600000000ff */
[----:B------:R-:W4:Y:S04]  /*b8030*/  LDL.LU.64 R28, [R1+0x4f0] ;  /* 0x0004f000011c7983 */ /* 0x000f280000300a00 */
[----:B---3--:R0:W-:Y:S01]  /*b8040*/  @P6 STG.E.U8 desc[UR40][R14.64], R3 ;  /* 0x000000030e006986 */ /* 0x0081e2000c101128 */
[----:B------:R-:W-:-:S03]  /*b8050*/  LOP3.LUT P6, RZ, R4, 0x4, RZ, 0xc0, !PT ;  /* 0x0000000404ff7812 */ /* 0x000fc600078cc0ff */
[----:B------:R-:W3:Y:S04]  /*b8060*/  LDL.LU.64 R6, [R1+0x4d8] ;  /* 0x0004d80001067983 */ /* 0x000ee80000300a00 */
[----:B------:R-:W3:Y:S01]  /*b8070*/  LDL.LU.64 R22, [R1+0x4d0] ;  /* 0x0004d00001167983 */ /* 0x000ee20000300a00 */
[----:B0-----:R-:W-:-:S03]  /*b8080*/  PRMT R3, R19, 0x7772, RZ ;  /* 0x0000777213037816 */ /* 0x001fc600000000ff */
[----:B------:R-:W3:Y:S04]  /*b8090*/  LDL.LU.64 R26, [R1+0x4b8] ;  /* 0x0004b800011a7983 */ /* 0x000ee80000300a00 */
[----:B------:R-:W3:Y:S04]  /*b80a0*/  LDL.LU R13, [R1+0x148] ;  /* 0x00014800010d7983 */ /* 0x000ee80000300800 */
        /* <DEDUP_REMOVED lines=10> */
[C---:B----4-:R-:W-:Y:S01]  /*b8150*/  PRMT R3, R20.reuse, 0x7770, RZ ;  /* 0x0000777014037816 */ /* 0x050fe200000000ff */
[----:B------:R0:W-:Y:S04]  /*b8160*/  STL [R1+0x2f2c], R5 ;  /* 0x002f2c0501007387 */ /* 0x0001e80000100800 */
[----:B0-----:R-:W4:Y:S06]  /*b8170*/  LDL.LU.64 R4, [R1+0x518] ;  /* 0x0005180001047983 */ /* 0x001f2c0000300a00 */
[----:B--2---:R0:W-:Y:S04]  /*b8180*/  @P6 STG.E.U8 desc[UR40][R8.64], R3 ;  /* 0x0000000308006986 */ /* 0x0041e8000c101128 */
[----:B0-----:R-:W2:Y:S01]  /*b8190*/  LDL.LU.64 R8, [R1+0x2fd8] ;  /* 0x002fd80001087983 */ /* 0x001ea20000300a00 */
[----:B------:R-:W-:-:S02]  /*b81a0*/  PRMT R3, R20, 0x7771, RZ ;  /* 0x0000777114037816 */ /* 0x000fc400000000ff */
[----:B------:R-:W-:Y:S02]  /*b81b0*/  LOP3.LUT P0, RZ, R18, 0x80000000, RZ, 0xc0, !PT ;  /* 0x8000000012ff7812 */ /* 0x000fe4000780c0ff */
[----:B--2---:R-:W-:-:S13]  /*b81c0*/  LOP3.LUT P6, RZ, R8, 0x80000000, RZ, 0xc0, !PT ;  /* 0x8000000008ff7812 */ /* 0x004fda00078cc0ff */
[----:B----4-:R0:W-:Y:S01]  /*b81d0*/  @P6 STG.E.U8 desc[UR40][R4.64], R3 ;  /* 0x0000000304006986 */ /* 0x0101e2000c101128 */
[----:B------:R-:W-:Y:S02]  /*b81e0*/  LOP3.LUT P6, RZ, R8, 0x40000000, RZ, 0xc0, !PT ;  /* 0x4000000008ff7812 */ /* 0x000fe400078cc0ff */
[----:B0-----:R-:W-:-:S11]  /*b81f0*/  PRMT R3, R20, 0x7772, RZ ;  /* 0x0000777214037816 */ /* 0x001fd600000000ff */
[----:B------:R0:W-:Y:S01]  /*b8200*/  @P6 STG.E.U8 desc[UR40][R10.64], R3 ;  /* 0x000000030a006986 */ /* 0x0001e2000c101128 */
        /* <DEDUP_REMOVED lines=9> */
[----:B0-----:R-:W-:Y:S02]  /*b82a0*/  PRMT R3, R21, 0x7773, RZ ;  /* 0x0000777315037816 */ /* 0x001fe400000000ff */
[----:B------:R-:W2:Y:S04]  /*b82b0*/  LDL.LU.64 R20, [R1+0x490] ;  /* 0x0004900001147983 */ /* 0x000ea80000300a00 */
[----:B------:R0:W-:Y:S02]  /*b82c0*/  @P2 STG.E.U8 desc[UR40][R26.64], R3 ;  /* 0x000000031a002986 */ /* 0x0001e4000c101128 */
[----:B0-----:R-:W-:-:S02]  /*b82d0*/  PRMT R3, R13, 0x7770, RZ ;  /* 0x000077700d037816 */ /* 0x001fc400000000ff */
[----:B------:R-:W3:Y:S04]  /*b82e0*/  LDL.LU.64 R26, [R1+0x478] ;  /* 0x00047800011a7983 */ /* 0x000ee80000300a00 */
[----:B------:R0:W-:Y:S04]  /*b82f0*/  @P1 STG.E.U8 desc[UR40][R24.64], R3 ;  /* 0x0000000318001986 */ /* 0x0001e8000c101128 */
[----:B------:R-:W4:Y:S01]  /*b8300*/  LDL.LU.64 R6, [R1+0x470] ;  /* 0x0004700001067983 */ /* 0x000f220000300a00 */
[----:B0-----:R-:W-:-:S05]  /*b8310*/  PRMT R3, R13, 0x7771, RZ ;  /* 0x000077710d037816 */ /* 0x001fca00000000ff */
[----:B------:R0:W-:Y:S04]  /*b8320*/  @P0 STG.E.U8 desc[UR40][R14.64], R3 ;  /* 0x000000030e000986 */ /* 0x0001e8000c101128 */
[----:B0-----:R-:W4:Y:S04]  /*b8330*/  LDL.LU.64 R14, [R1+0x458] ;  /* 0x00045800010e7983 */ /* 0x001f280000300a00 */
[----:B------:R-:W4:Y:S04]  /*b8340*/  LDL.LU.64 R22, [R1+0x450] ;  /* 0x0004500001167983 */ /* 0x000f280000300a00 */
[----:B------:R-:W4:Y:S01]  /*b8350*/  LDL.LU R24, [R1+0x15c] ;  /* 0x00015c0001187983 */ /* 0x000f220000300800 */
[----:B------:R-:W-:-:S02]  /*b8360*/  LOP3.LUT P3, RZ, R18, 0x40000000, RZ, 0xc0, !PT ;  /* 0x4000000012ff7812 */ /* 0x000fc4000786c0ff */
[C---:B------:R-:W-:Y:S02]  /*b8370*/  LOP3.LUT P2, RZ, R18.reuse, 0x20000000, RZ, 0xc0, !PT ;  /* 0x2000000012ff7812 */ /* 0x040fe4000784c0ff */
[----:B------:R-:W-:Y:S02]  /*b8380*/  PRMT R3, R13, 0x7772, RZ ;  /* 0x000077720d037816 */ /* 0x000fe400000000ff */
[C---:B------:R-:W-:Y:S02]  /*b8390*/  LOP3.LUT P1, RZ, R18.reuse, 0x10000000, RZ, 0xc0, !PT ;  /* 0x1000000012ff7812 */ /* 0x040fe4000782c0ff */
[----:B------:R-:W-:-:S05]  /*b83a0*/  LOP3.LUT P0, RZ, R18, 0x8000000, RZ, 0xc0, !PT ;  /* 0x0800000012ff7812 */ /* 0x000fca000780c0ff */
[----:B--2---:R0:W-:Y:S02]  /*b83b0*/  @P3 STG.E.U8 desc[UR40][R20.64], R3 ;  /* 0x0000000314003986 */ /* 0x0041e4000c101128 */
[----:B0-----:R-:W-:Y:S02]  /*b83c0*/  PRMT R3, R13, 0x7773, RZ ;  /* 0x000077730d037816 */ /* 0x001fe400000000ff */
[----:B------:R-:W2:Y:S04]  /*b83d0*/  LDL.LU.64 R20, [R1+0x438] ;  /* 0x0004380001147983 */ /* 0x000ea80000300a00 */
[----:B---3--:R0:W-:Y:S04]  /*b83e0*/  @P2 STG.E.U8 desc[UR40][R26.64], R3 ;  /* 0x000000031a002986 */ /* 0x0081e8000c101128 */
[----:B------:R-:W3:Y:S04]  /*b83f0*/  LDL.LU R25, [R1+0x14c] ;  /* 0x00014c0001197983 */ /* 0x000ee80000300800 */
[----:B0-----:R-:W2:Y:S04]  /*b8400*/  LDL.LU.64 R26, [R1+0x430] ;  /* 0x00043000011a7983 */ /* 0x001ea80000300a00 */
[----:B------:R-:W2:Y:S01]  /*b8410*/  LDL.LU R13, [R1+0x130] ;  /* 0x00013000010d7983 */ /* 0x000ea20000300800 */
[----:B----4-:R-:W-:-:S05]  /*b8420*/  PRMT R3, R24, 0x7770, RZ ;  /* 0x0000777018037816 */ /* 0x010fca00000000ff */
[----:B------:R0:W-:Y:S02]  /*b8430*/  @P1 STG.E.U8 desc[UR40][R6.64], R3 ;  /* 0x0000000306001986 */ /* 0x0001e4000c101128 */
[----:B0-----:R-:W-:-:S05]  /*b8440*/  PRMT R3, R24, 0x7771, RZ ;  /* 0x0000777118037816 */ /* 0x001fca00000000ff */
[----:B------:R0:W-:Y:S04]  /*b8450*/  @P0 STG.E.U8 desc[UR40][R14.64], R3 ;  /* 0x000000030e000986 */ /* 0x0001e8000c101128 */
[----:B0-----:R-:W4:Y:S04]  /*b8460*/  LDL.LU.64 R14, [R1+0x3f0] ;  /* 0x0003f000010e7983 */ /* 0x001f280000300a00 */
[----:B----4-:R0:W-:Y:S04]  /*b8470*/  STL.64 [R1+0x2fc0], R14 ;  /* 0x002fc00e01007387 */ /* 0x0101e80000100a00 */
[----:B0-----:R-:W4:Y:S04]  /*b8480*/  LDL.LU.64 R14, [R1+0x3f8] ;  /* 0x0003f800010e7983 */ /* 0x001f280000300a00 */
[----:B----4-:R0:W-:Y:S04]  /*b8490*/  STL.64 [R1+0x2fc8], R14 ;  /* 0x002fc80e01007387 */ /* 0x0101e80000100a00 */
[----:B0-----:R-:W4:Y:S01]  /*b84a0*/  LDL.LU.64 R14, [R1+0x410] ;  /* 0x00041000010e7983 */ /* 0x001f220000300a00 */
        /* <DEDUP_REMOVED lines=17> */
[----:B----4-:R0:W-:Y:S04]  /*b85c0*/  STL.64 [R1+0x2fd0], R14 ;  /* 0x002fd00e01007387 */ /* 0x0101e80000100a00 */
[----:B0-----:R-:W4:Y:S06]  /*b85d0*/  LDL.LU.64 R14, [R1+0x418] ;  /* 0x00041800010e7983 */ /* 0x001f2c0000300a00 */
[----:B------:R-:W-:-:S02]  /*b85e0*/  @P6 LOP3.LUT R8, R8, 0x4000000, RZ, 0xfc, !PT ;  /* 0x0400000008086812 */ /* 0x000fc400078efcff */
[----:B------:R-:W-:Y:S01]  /*b85f0*/  LOP3.LUT P6, RZ, R18, 0x1000000, RZ, 0xc0, !PT ;  /* 0x0100000012ff7812 */ /* 0x000fe200078cc0ff */
[----:B------:R-:W4:Y:S01]  /*b8600*/  LDL.LU.64 R4, [R1+0x3d8] ;  /* 0x0003d80001047983 */ /* 0x000f220000300a00 */
[----:B------:R-:W-:Y:S02]  /*b8610*/  LOP3.LUT R8, R8, 0xf7ffffff, RZ, 0xc0, !PT ;  /* 0xf7ffffff08087812 */ /* 0x000fe400078ec0ff */
[----:B------:R-:W-:Y:S01]  /*b8620*/  PRMT R3, R24, 0x7772, RZ ;  /* 0x0000777218037816 */ /* 0x000fe200000000ff */
[----:B------:R-:W4:Y:S04]  /*b8630*/  LDL.LU.64 R10, [R1+0x3d0] ;  /* 0x0003d000010a7983 */ /* 0x000f280000300a00 */
[----:B------:R-:W4:Y:S04]  /*b8640*/  LDL.LU.64 R16, [R1+0x3b8] ;  /* 0x0003b80001107983 */ /* 0x000f280000300a00 */
[----:B------:R-:W-:Y:S01]  /*b8650*/  @P6 LOP3.LUT R8, R8, 0x8000000, RZ, 0xfc, !PT ;  /* 0x0800000008086812 */ /* 0x000fe200078efcff */
[----:B------:R-:W4:Y:S01]  /*b8660*/  LDL.LU.64 R28, [R1+0x3b0] ;  /* 0x0003b000011c7983 */ /* 0x000f220000300a00 */
[----:B------:R-:W-:-:S02]  /*b8670*/  LOP3.LUT P6, RZ, R18, 0x2000000, RZ, 0xc0, !PT ;  /* 0x0200000012ff7812 */ /* 0x000fc400078cc0ff */
[----:B------:R-:W-:Y:S01]  /*b8680*/  LOP3.LUT R8, R8, 0xefffffff, RZ, 0xc0, !PT ;  /* 0xefffffff08087812 */ /* 0x000fe200078ec0ff */
[----:B------:R-:W4:Y:S10]  /*b8690*/  LDL.LU.64 R6, [R1+0x398] ;  /* 0x0003980001067983 */ /* 0x000f340000300a00 */
[----:B------:R-:W-:-:S02]  /*b86a0*/  @P6 LOP3.LUT R8, R8, 0x10000000, RZ, 0xfc, !PT ;  /* 0x1000000008086812 */ /* 0x000fc400078efcff */
[----:B------:R-:W-:-:S13]  /*b86b0*/  LOP3.LUT P6, RZ, R18, 0x4000000, RZ, 0xc0, !PT ;  /* 0x0400000012ff7812 */ /* 0x000fda00078cc0ff */
[----:B------:R0:W-:Y:S01]  /*b86c0*/  @P6 STG.E.U8 desc[UR40][R22.64], R3 ;  /* 0x0000000316006986 */ /* 0x0001e2000c101128 */
[----:B------:R-:W-:Y:S02]  /*b86d0*/  LOP3.LUT P6, RZ, R8, 0x10000000, RZ, 0xc0, !PT ;  /* 0x1000000008ff7812 */ /* 0x000fe400078cc0ff */
[----:B0-----:R-:W-:Y:S01]  /*b86e0*/  PRMT R3, R24, 0x7773, RZ ;  /* 0x0000777318037816 */ /* 0x001fe200000000ff */
[----:B------:R-:W4:Y:S10]  /*b86f0*/  LDL.LU.64 R22, [R1+0x390] ;  /* 0x0003900001167983 */ /* 0x000f340000300a00 */
[----:B--2---:R3:W-:Y:S01]  /*b8700*/  @P6 STG.E.U8 desc[UR40][R20.64], R3 ;  /* 0x0000000314006986 */ /* 0x0047e2000c101128 */
[----:B------:R-:W-:-:S02]  /*b8710*/  LOP3.LUT P6, RZ, R8, 0x8000000, RZ, 0xc0, !PT ;  /* 0x0800000008ff7812 */ /* 0x000fc400078cc0ff */
[----:B---3--:R-:W-:Y:S01]  /*b8720*/  PRMT R3, R25, 0x7770, RZ ;  /* 0x0000777019037816 */ /* 0x008fe200000000ff */
[----:B------:R-:W2:Y:S10]  /*b8730*/  LDL.LU.64 R20, [R1+0x378] ;  /* 0x0003780001147983 */ /* 0x000eb40000300a00 */
[----:B------:R0:W-:Y:S01]  /*b8740*/  @P6 STG.E.U8 desc[UR40][R26.64], R3 ;  /* 0x000000031a006986 */ /* 0x0001e2000c101128 */
[----:B------:R-:W-:-:S03]  /*b8750*/  LOP3.LUT P6, RZ, R8, 0x4000000, RZ, 0xc0, !PT ;  /* 0x0400000008ff7812 */ /* 0x000fc600078cc0ff */
[----:B------:R-:W3:Y:S01]  /*b8760*/  LDL.LU R24, [R1+0x134] ;  /* 0x0001340001187983 */ /* 0x000ee20000300800 */
[----:B0-----:R-:W-:-:S03]  /*b8770*/  PRMT R3, R25, 0x7771, RZ ;  /* 0x0000777119037816 */ /* 0x001fc600000000ff */
[----:B------:R-:W2:Y:S06]  /*b8780*/  LDL.LU.64 R26, [R1+0x370] ;  /* 0x00037000011a7983 */ /* 0x000eac0000300a00 */
[----:B----4-:R0:W-:Y:S04]  /*b8790*/  @P6 STG.E.U8 desc[UR40][R14.64], R3 ;  /* 0x000000030e006986 */ /* 0x0101e8000c101128 */
[----:B0-----:R-:W4:Y:S01]  /*b87a0*/  LDL.LU.64 R14, [R1+0x2fd0] ;  /* 0x002fd000010e7983 */ /* 0x001f220000300a00 */
[----:B------:R-:W-:-:S02]  /*b87b0*/  LOP3.LUT P6, RZ, R8, 0x2000000, RZ, 0xc0, !PT ;  /* 0x0200000008ff7812 */ /* 0x000fc400078cc0ff */
[----:B------:R-:W-:-:S11]  /*b87c0*/  PRMT R3, R25, 0x7772, RZ ;  /* 0x0000777219037816 */ /* 0x000fd600000000ff */
[----:B----4-:R0:W-:Y:S04]  /*b87d0*/  @P6 STG.E.U8 desc[UR40][R14.64], R3 ;  /* 0x000000030e006986 */ /* 0x0101e8000c101128 */
[----:B0-----:R-:W4:Y:S01]  /*b87e0*/  LDL.LU.64 R14, [R1+0x2fc8] ;  /* 0x002fc800010e7983 */ /* 0x001f220000300a00 */
[----:B------:R-:W-:Y:S02]  /*b87f0*/  LOP3.LUT P6, RZ, R8, 0x1000000, RZ, 0xc0, !PT ;  /* 0x0100000008ff7812 */ /* 0x000fe400078cc0ff */
[----:B------:R-:W-:-:S11]  /*b8800*/  PRMT R3, R25, 0x7773, RZ ;  /* 0x0000777319037816 */ /* 0x000fd600000000ff */
[----:B----4-:R0:W-:Y:S04]  /*b8810*/  @P6 STG.E.U8 desc[UR40][R14.64], R3 ;  /* 0x000000030e006986 */ /* 0x0101e8000c101128 */
[----:B0-----:R-:W4:Y:S01]  /*b8820*/  LDL.LU.64 R14, [R1+0x2fc0] ;  /* 0x002fc000010e7983 */ /* 0x001f220000300a00 */
[----:B------:R-:W-:Y:S02]  /*b8830*/  LOP3.LUT P6, RZ, R8, 0x800000, RZ, 0xc0, !PT ;  /* 0x0080000008ff7812 */ /* 0x000fe400078cc0ff */
[----:B------:R-:W-:Y:S02]  /*b8840*/  PRMT R3, R13, 0x7770, RZ ;  /* 0x000077700d037816 */ /* 0x000fe400000000ff */
[C---:B------:R-:W-:Y:S02]  /*b8850*/  LOP3.LUT P5, RZ, R18.reuse, 0x20000, RZ, 0xc0, !PT ;  /* 0x0002000012ff7812 */ /* 0x040fe400078ac0ff */
[----:B------:R-:W-:-:S07]  /*b8860*/  LOP3.LUT P4, RZ, R18, 0x10000, RZ, 0xc0, !PT ;  /* 0x0001000012ff7812 */ /* 0x000fce000788c0ff */
[----:B----4-:R0:W-:Y:S04]  /*b8870*/  @P6 STG.E.U8 desc[UR40][R14.64], R3 ;  /* 0x000000030e006986 */ /* 0x0101e8000c101128 */
[----:B0-----:R-:W4:Y:S01]  /*b8880*/  LDL.LU.64 R14, [R1+0x2fb8] ;  /* 0x002fb800010e7983 */ /* 0x001f220000300a00 */
[----:B------:R-:W-:Y:S02]  /*b8890*/  LOP3.LUT P6, RZ, R8, 0x400000, RZ, 0xc0, !PT ;  /* 0x0040000008ff7812 */ /* 0x000fe400078cc0ff */
[----:B------:R-:W-:-:S11]  /*b88a0*/  PRMT R3, R13, 0x7771, RZ ;  /* 0x000077710d037816 */ /* 0x000fd600000000ff */
[----:B------:R0:W-:Y:S01]  /*b88b0*/  @P6 STG.E.U8 desc[UR40][R4.64], R3 ;  /* 0x0000000304006986 */ /* 0x0001e2000c101128 */
[----:B------:R-:W-:Y:S02]  /*b88c0*/  LOP3.LUT P6, RZ, R8, 0x200000, RZ, 0xc0, !PT ;  /* 0x0020000008ff7812 */ /* 0x000fe400078cc0ff */
[----:B0-----:R-:W-:-:S11]  /*b88d0*/  PRMT R3, R13, 0x7772, RZ ;  /* 0x000077720d037816 */ /* 0x001fd600000000ff */
[----:B------:R0:W-:Y:S01]  /*b88e0*/  @P6 STG.E.U8 desc[UR40][R10.64], R3 ;  /* 0x000000030a006986 */ /* 0x0001e2000c101128 */
[----:B------:R-:W-:Y:S02]  /*b88f0*/  LOP3.LUT P3, RZ, R18, 0x8000, RZ, 0xc0, !PT ;  /* 0x0000800012ff7812 */ /* 0x000fe4000786c0ff */
[----:B0-----:R-:W-:-:S05]  /*b8900*/  PRMT R3, R13, 0x7773, RZ ;  /* 0x000077730d037816 */ /* 0x001fca00000000ff */
[----:B------:R4:W-:Y:S01]  /*b8910*/  @P5 STG.E.U8 desc[UR40][R16.64], R3 ;  /* 0x0000000310005986 */ /* 0x0009e2000c101128 */
[----:B------:R-:W-:Y:S01]  /*b8920*/  LOP3.LUT P2, RZ, R18, 0x4000, RZ, 0xc0, !PT ;  /* 0x0000400012ff7812 */ /* 0x000fe2000784c0ff */
[----:B------:R-:W-:Y:S01]  /*b8930*/  IMAD.MOV.U32 R25, RZ, RZ, R12 ;  /* 0x000000ffff197224 */ /* 0x000fe200078e000c */
[----:B----4-:R-:W-:-:S05]  /*b8940*/  PRMT R3, R14, 0x7770, RZ ;  /* 0x000077700e037816 */ /* 0x010fca00000000ff */
[----:B------:R0:W-:Y:S02]  /*b8950*/  @P4 STG.E.U8 desc[UR40][R28.64], R3 ;  /* 0x000000031c004986 */ /* 0x0001e4000c101128 */
[----:B0-----:R-:W-:-:S05]  /*b8960*/  PRMT R3, R14, 0x7771, RZ ;  /* 0x000077710e037816 */ /* 0x001fca00000000ff */
[----:B------:R0:W-:Y:S02]  /*b8970*/  @P3 STG.E.U8 desc[UR40][R6.64], R3 ;  /* 0x0000000306003986 */ /* 0x0001e4000c101128 */
[----:B0-----:R-:W-:-:S05]  /*b8980*/  PRMT R3, R14, 0x7772, RZ ;  /* 0x000077720e037816 */ /* 0x001fca00000000ff */
[----:B------:R0:W-:Y:S02]  /*b8990*/  @P2 STG.E.U8 desc[UR40][R22.64], R3 ;  /* 0x0000000316002986 */ /* 0x0001e4000c101128 */
[----:B0-----:R-:W-:Y:S02]  /*b89a0*/  PRMT R3, R14, 0x7773, RZ ;  /* 0x000077730e037816 */ /* 0x001fe400000000ff */
[----:B------:R-:W4:Y:S04]  /*b89b0*/  LDL.LU R14, [R1+0x2fb0] ;  /* 0x002fb000010e7983 */ /* 0x000f280000300800 */
[----:B------:R-:W4:Y:S04]  /*b89c0*/  LDL.LU.64 R12, [R1+0x358] ;  /* 0x00035800010c7983 */ /* 0x000f280000300a00 */
[----:B------:R-:W4:Y:S04]  /*b89d0*/  LDL.LU.64 R16, [R1+0x350] ;  /* 0x0003500001107983 */ /* 0x000f280000300a00 */
[----:B------:R-:W4:Y:S01]  /*b89e0*/  LDL.LU.64 R6, [R1+0x338] ;  /* 0x0003380001067983 */ /* 0x000f220000300a00 */
[----:B------:R-:W-:-:S02]  /*b89f0*/  LOP3.LUT P1, RZ, R18, 0x2000, RZ, 0xc0, !PT ;  /* 0x0000200012ff7812 */ /* 0x000fc4000782c0ff */
[C---:B------:R-:W-:Y:S01]  /*b8a00*/  LOP3.LUT P0, RZ, R18.reuse, 0x1000, RZ, 0xc0, !PT ;  /* 0x0000100012ff7812 */ /* 0x040fe2000780c0ff */
[----:B------:R-:W4:Y:S01]  /*b8a10*/  LDL.LU.64 R22, [R1+0x330] ;  /* 0x0003300001167983 */ /* 0x000f220000300a00 */
[C---:B------:R-:W-:Y:S02]  /*b8a20*/  LOP3.LUT P3, RZ, R18.reuse, 0x800, RZ, 0xc0, !PT ;  /* 0x0000080012ff7812 */ /* 0x040fe4000786c0ff */
[----:B------:R-:W-:-:S07]  /*b8a30*/  LOP3.LUT P2, RZ, R18, 0x400, RZ, 0xc0, !PT ;  /* 0x0000040012ff7812 */ /* 0x000fce000784c0ff */
[----:B--2---:R3:W-:Y:S01]  /*b8a40*/  @P1 STG.E.U8 desc[UR40][R20.64], R3 ;  /* 0x0000000314001986 */ /* 0x0047e2000c101128 */
[----:B------:R-:W-:Y:S02]  /*b8a50*/  LOP3.LUT P1, RZ, R18, 0x200, RZ, 0xc0, !PT ;  /* 0x0000020012ff7812 */ /* 0x000fe4000782c0ff */
[C---:B---3--:R-:W-:Y:S01]  /*b8a60*/  PRMT R3, R24.reuse, 0x7770, RZ ;  /* 0x0000777018037816 */ /* 0x048fe200000000ff */
[----:B------:R-:W2:Y:S04]  /*b8a70*/  LDL.LU.64 R20, [R1+0x318] ;  /* 0x0003180001147983 */ /* 0x000ea80000300a00 */
[----:B------:R0:W-:Y:S02]  /*b8a80*/  @P0 STG.E.U8 desc[UR40][R26.64], R3 ;  /* 0x000000031a000986 */ /* 0x0001e4000c101128 */
[----:B0-----:R-:W-:-:S02]  /*b8a90*/  PRMT R3, R24, 0x7771, RZ ;  /* 0x0000777118037816 */ /* 0x001fc400000000ff */
[----:B------:R-:W-:Y:S04]  /*b8aa0*/  STL [R1+0x2e94], R19 ;  /* 0x002e941301007387 */ /* 0x000fe80000100800 */
[----:B------:R-:W3:Y:S04]  /*b8ab0*/  LDL.LU.64 R26, [R1+0x310] ;  /* 0x00031000011a7983 */ /* 0x000ee80000300a00 */
[----:B----4-:R0:W-:Y:S02]  /*b8ac0*/  @P3 STG.E.U8 desc[UR40][R12.64], R3 ;  /* 0x000000030c003986 */ /* 0x0101e4000c101128 */
[----:B0-----:R-:W-:-:S02]  /*b8ad0*/  PRMT R3, R24, 0x7772, RZ ;  /* 0x0000777218037816 */ /* 0x001fc400000000ff */
[----:B------:R-:W4:Y:S04]  /*b8ae0*/  LDL.LU.64 R12, [R1+0x2f8] ;  /* 0x0002f800010c7983 */ /* 0x000f280000300a00 */
[----:B------:R0:W-:Y:S04]  /*b8af0*/  @P2 STG.E.U8 desc[UR40][R16.64], R3 ;  /* 0x0000000310002986 */ /* 0x0001e8000c101128 */
[----:B------:R-:W2:Y:S01]  /*b8b00*/  LDL.LU R29, [R1+0x138] ;  /* 0x00013800011d7983 */ /* 0x000ea20000300800 */
[----:B0-----:R-:W-:-:S05]  /*b8b10*/  PRMT R3, R24, 0x7773, RZ ;  /* 0x0000777318037816 */ /* 0x001fca00000000ff */
[----:B------:R0:W-:Y:S04]  /*b8b20*/  @P1 STG.E.U8 desc[UR40][R6.64], R3 ;  /* 0x0000000306001986 */ /* 0x0001e8000c101128 */
        /* <DEDUP_REMOVED lines=27> */
[----:B------:R-:W-:Y:S02]  /*b8ce0*/  LOP3.LUT P6, RZ, R18, 0x40, RZ, 0xc0, !PT ;  /* 0x0000004012ff7812 */ /* 0x000fe400078cc0ff */
[----:B------:R-:W-:Y:S02]  /*b8cf0*/  LOP3.LUT R8, R8, 0xffefffff, RZ, 0xc0, !PT ;  /* 0xffefffff08087812 */ /* 0x000fe400078ec0ff */
[----:B------:R-:W-:-:S09]  /*b8d00*/  PRMT R3, R25, 0x7770, RZ ;  /* 0x0000777019037816 */ /* 0x000fd200000000ff */
[----:B------:R-:W-:Y:S02]  /*b8d10*/  @P6 LOP3.LUT R8, R8, 0x100000, RZ, 0xfc, !PT ;  /* 0x0010000008086812 */ /* 0x000fe400078efcff */
[----:B------:R-:W-:Y:S01]  /*b8d20*/  LOP3.LUT P6, RZ, R18, 0x80, RZ, 0xc0, !PT ;  /* 0x0000008012ff7812 */ /* 0x000fe200078cc0ff */
[----:B------:R0:W-:Y:S04]  /*b8d30*/  @P0 STG.E.U8 desc[UR40][R22.64], R3 ;  /* 0x0000000316000986 */ /* 0x0001e8000c101128 */
[----:B------:R-:W2:Y:S04]  /*b8d40*/  LDL.LU.64 R18, [R1+0x2c8] ;  /* 0x0002c80001127983 */ /* 0x000ea80000300a00 */
[----:B------:R-:W2:Y:S01]  /*b8d50*/  LDL.LU R28, [R1+0x128] ;  /* 0x00012800011c7983 */ /* 0x000ea20000300800 */
[----:B0-----:R-:W-:-:S03]  /*b8d60*/  PRMT R3, R25, 0x7771, RZ ;  /* 0x0000777119037816 */ /* 0x001fc600000000ff */
[----:B------:R-:W2:Y:S04]  /*b8d70*/  LDL.LU.64 R4, [R1+0x2c0] ;  /* 0x0002c00001047983 */ /* 0x000ea80000300a00 */
[----:B------:R0:W-:Y:S01]  /*b8d80*/  @P6 STG.E.U8 desc[UR40][R20.64], R3 ;  /* 0x0000000314006986 */ /* 0x0001e2000c101128 */
[----:B------:R-:W-:-:S03]  /*b8d90*/  LOP3.LUT P6, RZ, R8, 0x100000, RZ, 0xc0, !PT ;  /* 0x0010000008ff7812 */ /* 0x000fc600078cc0ff */
[----:B------:R-:W2:Y:S04]  /*b8da0*/  LDL.LU.64 R10, [R1+0x2a8] ;  /* 0x0002a800010a7983 */ /* 0x000ea80000300a00 */
[----:B------:R-:W2:Y:S01]  /*b8db0*/  LDL.LU.64 R16, [R1+0x2a0] ;  /* 0x0002a00001107983 */ /* 0x000ea20000300a00 */
[----:B0-----:R-:W-:-:S03]  /*b8dc0*/  PRMT R3, R25, 0x7772, RZ ;  /* 0x0000777219037816 */ /* 0x001fc600000000ff */
[----:B------:R-:W2:Y:S04]  /*b8dd0*/  LDL.LU.64 R22, [R1+0x288] ;  /* 0x0002880001167983 */ /* 0x000ea80000300a00 */
[----:B---3--:R0:W-:Y:S01]  /*b8de0*/  @P6 STG.E.U8 desc[UR40][R26.64], R3 ;  /* 0x000000031a006986 */ /* 0x0081e2000c101128 */
[----:B------:R-:W-:-:S03]  /*b8df0*/  LOP3.LUT P6, RZ, R8, 0x80000, RZ, 0xc0, !PT ;  /* 0x0008000008ff7812 */ /* 0x000fc600078cc0ff */
[----:B------:R-:W3:Y:S01]  /*b8e00*/  LDL.LU.64 R20, [R1+0x280] ;  /* 0x0002800001147983 */ /* 0x000ee20000300a00 */
[----:B0-----:R-:W-:-:S03]  /*b8e10*/  IMAD.MOV.U32 R3, RZ, RZ, R25 ;  /* 0x000000ffff037224 */ /* 0x001fc600078e0019 */
[----:B------:R-:W3:Y:S02]  /*b8e20*/  LDL.LU.64 R26, [R1+0x268] ;  /* 0x00026800011a7983 */ /* 0x000ee40000300a00 */
[----:B------:R-:W-:Y:S02]  /*b8e30*/  PRMT R3, R3, 0x7773, RZ ;  /* 0x0000777303037816 */ /* 0x000fe400000000ff */
[----:B------:R-:W3:Y:S04]  /*b8e40*/  LDL.LU.64 R24, [R1+0x260] ;  /* 0x0002600001187983 */ /* 0x000ee80000300a00 */
[----:B----4-:R0:W-:Y:S01]  /*b8e50*/  @P6 STG.E.U8 desc[UR40][R12.64], R3 ;  /* 0x000000030c006986 */ /* 0x0101e2000c101128 */
[C---:B------:R-:W-:Y:S02]  /*b8e60*/  LOP3.LUT P6, RZ, R8.reuse, 0x40000, RZ, 0xc0, !PT ;  /* 0x0004000008ff7812 */ /* 0x040fe400078cc0ff */
[----:B0-----:R-:W-:Y:S01]  /*b8e70*/  PRMT R3, R29, 0x7770, RZ ;  /* 0x000077701d037816 */ /* 0x001fe200000000ff */
[----:B------:R-:W4:Y:S10]  /*b8e80*/  LDL.LU.64 R12, [R1+0x248] ;  /* 0x00024800010c7983 */ /* 0x000f340000300a00 */
[----:B--2---:R0:W-:Y:S04]  /*b8e90*/  @P6 STG.E.U8 desc[UR40][R6.64], R3 ;  /* 0x0000000306006986 */ /* 0x0041e8000c101128 */
[----:B0-----:R-:W2:Y:S01]  /*b8ea0*/  LDL.LU.64 R6, [R1+0x2fa8] ;  /* 0x002fa80001067983 */ /* 0x001ea20000300a00 */
[----:B------:R-:W-:-:S02]  /*b8eb0*/  LOP3.LUT P6, RZ, R8, 0x20000, RZ, 0xc0, !PT ;  /* 0x0002000008ff7812 */ /* 0x000fc400078cc0ff */
[----:B------:R-:W-:-:S11]  /*b8ec0*/  PRMT R3, R29, 0x7771, RZ ;  /* 0x000077711d037816 */ /* 0x000fd600000000ff */
[----:B--2---:R0:W-:Y:S04]  /*b8ed0*/  @P6 STG.E.U8 desc[UR40][R6.64], R3 ;  /* 0x0000000306006986 */ /* 0x0041e8000c101128 */
[----:B0-----:R-:W2:Y:S01]  /*b8ee0*/  LDL.LU.64 R6, [R1+0x2fa0] ;  /* 0x002fa00001067983 */ /* 0x001ea20000300a00 */
[----:B------:R-:W-:Y:S02]  /*b8ef0*/  LOP3.LUT P6, RZ, R8, 0x10000, RZ, 0xc0, !PT ;  /* 0x0001000008ff7812 */ /* 0x000fe400078cc0ff */
[----:B------:R-:W-:Y:S02]  /*b8f00*/  PRMT R3, R29, 0x7772, RZ ;  /* 0x000077721d037816 */ /* 0x000fe400000000ff */
        /* <DEDUP_REMOVED lines=8> */
[----:B0-----:R-:W-:-:S11]  /*b8f90*/  PRMT R3, R28, 0x7770, RZ ;  /* 0x000077701c037816 */ /* 0x001fd600000000ff */
[----:B------:R0:W-:Y:S01]  /*b8fa0*/  @P6 STG.E.U8 desc[UR40][R4.64], R3 ;  /* 0x0000000304006986 */ /* 0x0001e2000c101128 */
[----:B------:R-:W-:Y:S02]  /*b8fb0*/  LOP3.LUT P6, RZ, R8, 0x2000, RZ, 0xc0, !PT ;  /* 0x0000200008ff7812 */ /* 0x000fe400078cc0ff */
[----:B0-----:R-:W-:-:S11]  /*b8fc0*/  PRMT R3, R28, 0x7771, RZ ;  /* 0x000077711c037816 */ /* 0x001fd600000000ff */
[----:B------:R0:W-:Y:S01]  /*b8fd0*/  @P6 STG.E.U8 desc[UR40][R10.64], R3 ;  /* 0x000000030a006986 */ /* 0x0001e2000c101128 */
[----:B------:R-:W-:Y:S02]  /*b8fe0*/  LOP3.LUT P3, RZ, R14, 0x10000000, RZ, 0xc0, !PT ;  /* 0x100000000eff7812 */ /* 0x000fe4000786c0ff */
[----:B0-----:R-:W-:-:S05]  /*b8ff0*/  PRMT R3, R28, 0x7772, RZ ;  /* 0x000077721c037816 */ /* 0x001fca00000000ff */
[----:B------:R0:W-:Y:S01]  /*b9000*/  @P5 STG.E.U8 desc[UR40][R16.64], R3 ;  /* 0x0000000310005986 */ /* 0x0001e2000c101128 */
[----:B------:R-:W-:Y:S02]  /*b9010*/  LOP3.LUT P2, RZ, R14, 0x8000000, RZ, 0xc0, !PT ;  /* 0x080000000eff7812 */ /* 0x000fe4000784c0ff */
[----:B0-----:R-:W-:-:S05]  /*b9020*/  PRMT R3, R28, 0x7773, RZ ;  /* 0x000077731c037816 */ /* 0x001fca00000000ff */
[----:B------:R2:W-:Y:S01]  /*b9030*/  @P4 STG.E.U8 desc[UR40][R22.64], R3 ;  /* 0x0000000316004986 */ /* 0x0005e2000c101128 */
[C---:B------:R-:W-:Y:S02]  /*b9040*/  LOP3.LUT P1, RZ, R14.reuse, 0x4000000, RZ, 0xc0, !PT ;  /* 0x040000000eff7812 */ /* 0x040fe4000782c0ff */
[----:B------:R-:W-:Y:S02]  /*b9050*/  LOP3.LUT P0, RZ, R14, 0x2000000, RZ, 0xc0, !PT ;  /* 0x020000000eff7812 */ /* 0x000fe4000780c0ff */
[----:B--2---:R-:W-:-:S05]  /*b9060*/  PRMT R3, R6, 0x7770, RZ ;  /* 0x0000777006037816 */ /* 0x004fca00000000ff */
[----:B---3--:R0:W-:Y:S02]  /*b9070*/  @P3 STG.E.U8 desc[UR40][R20.64], R3 ;  /* 0x0000000314003986 */ /* 0x0081e4000c101128 */
[----:B0-----:R-:W-:-:S05]  /*b9080*/  PRMT R3, R6, 0x7771, RZ ;  /* 0x0000777106037816 */ /* 0x001fca00000000ff */
[----:B------:R0:W-:Y:S02]  /*b9090*/  @P2 STG.E.U8 desc[UR40][R26.64], R3 ;  /* 0x000000031a002986 */ /* 0x0001e4000c101128 */
[----:B0-----:R-:W-:-:S05]  /*b90a0*/  PRMT R3, R6, 0x7772, RZ ;  /* 0x0000777206037816 */ /* 0x001fca00000000ff */
[----:B------:R0:W-:Y:S02]  /*b90b0*/  @P1 STG.E.U8 desc[UR40][R24.64], R3 ;  /* 0x0000000318001986 */ /* 0x0001e4000c101128 */
[----:B0-----:R-:W-:Y:S02]  /*b90c0*/  PRMT R3, R6, 0x7773, RZ ;  /* 0x0000777306037816 */ /* 0x001fe400000000ff */
[----:B------:R-:W2:Y:S04]  /*b90d0*/  LDL.LU R6, [R1+0x2f90] ;  /* 0x002f900001067983 */ /* 0x000ea80000300800 */
[----:B------:R-:W3:Y:S04]  /*b90e0*/  LDL.LU.64 R26, [R1+0x240] ;  /* 0x00024000011a7983 */ /* 0x000ee80000300a00 */
[----:B------:R-:W2:Y:S04]  /*b90f0*/  LDL.LU.64 R24, [R1+0x228] ;  /* 0x0002280001187983 */ /* 0x000ea80000300a00 */
[----:B----4-:R0:W-:Y:S04]  /*b9100*/  @P0 STG.E.U8 desc[UR40][R12.64], R3 ;  /* 0x000000030c000986 */ /* 0x0101e8000c101128 */
[----:B------:R-:W4:Y:S04]  /*b9110*/  LDL.LU.64 R28, [R1+0x220] ;  /* 0x00022000011c7983 */ /* 0x000f280000300a00 */
[----:B0-----:R-:W2:Y:S01]  /*b9120*/  LDL.LU R13, [R1+0x12c] ;  /* 0x00012c00010d7983 */ /* 0x001ea20000300800 */
[----:B------:R-:W-:-:S03]  /*b9130*/  LOP3.LUT P3, RZ, R14, 0x1000000, RZ, 0xc0, !PT ;  /* 0x010000000eff7812 */ /* 0x000fc6000786c0ff */
[----:B------:R-:W3:Y:S04]  /*b9140*/  LDL.LU.64 R22, [R1+0x208] ;  /* 0x0002080001167983 */ /* 0x000ee80000300a00 */
[----:B------:R-:W4:Y:S04]  /*b9150*/  LDL.LU.64 R20, [R1+0x200] ;  /* 0x0002000001147983 */ /* 0x000f280000300a00 */
[----:B------:R-:W4:Y:S01]  /*b9160*/  LDL.LU R12, [R1+0x110] ;  /* 0x00011000010c7983 */ /* 0x000f220000300800 */
[----:B------:R-:W-:Y:S02]  /*b9170*/  LOP3.LUT P6, RZ, R14, 0x4000, RZ, 0xc0, !PT ;  /* 0x000040000eff7812 */ /* 0x000fe400078cc0ff */
[----:B------:R-:W-:-:S11]  /*b9180*/  LOP3.LUT R8, R8, 0xffffffdf, RZ, 0xc0, !PT ;  /* 0xffffffdf08087812 */ /* 0x000fd600078ec0ff */
[----:B------:R-:W-:-:S04]  /*b9190*/  @P6 LOP3.LUT R8, R8, 0x20, RZ, 0xfc, !PT ;  /* 0x0000002008086812 */ /* 0x000fc800078efcff */
[----:B------:R-:W-:Y:S02]  /*b91a0*/  LOP3.LUT R8, R8, 0xffffffbf, RZ, 0xc0, !PT ;  /* 0xffffffbf08087812 */ /* 0x000fe400078ec0ff */
[----:B--2---:R-:W-:-:S05]  /*b91b0*/  PRMT R3, R13, 0x7770, RZ ;  /* 0x000077700d037816 */ /* 0x004fca00000000ff */
[----:B---3--:R0:W-:Y:S04]  /*b91c0*/  @P3 STG.E.U8 desc[UR40][R26.64], R3 ;  /* 0x000000031a003986 */ /* 0x0081e8000c101128 */
[----:B0-----:R-:W2:Y:S04]  /*b91d0*/  LDL.LU.64 R26, [R1+0x1c8] ;  /* 0x0001c800011a7983 */ /* 0x001ea80000300a00 */
[----:B------:R-:W3:Y:S01]  /*b91e0*/  LDL.LU R18, [R1+0x100] ;  /* 0x0001000001127983 */ /* 0x000ee20000300800 */
[----:B------:R-:W-:-:S13]  /*b91f0*/  LOP3.LUT P6, RZ, R6, 0x40000000, RZ, 0xc0, !PT ;  /* 0x4000000006ff7812 */ /* 0x000fda00078cc0ff */
[----:B------:R-:W-:Y:S02]  /*b9200*/  @P6 LOP3.LUT R8, R8, 0x40, RZ, 0xfc, !PT ;  /* 0x0000004008086812 */ /* 0x000fe400078efcff */
[----:B------:R-:W-:Y:S02]  /*b9210*/  LOP3.LUT P6, RZ, R14, 0x8000, RZ, 0xc0, !PT ;  /* 0x000080000eff7812 */ /* 0x000fe400078cc0ff */
[----:B------:R-:W-:-:S11]  /*b9220*/  LOP3.LUT R8, R8, 0xffffff7f, RZ, 0xc0, !PT ;  /* 0xffffff7f08087812 */ /* 0x000fd600078ec0ff */
[----:B------:R-:W-:Y:S02]  /*b9230*/  @P6 LOP3.LUT R8, R8, 0x80, RZ, 0xfc, !PT ;  /* 0x0000008008086812 */ /* 0x000fe400078efcff */
[----:B------:R-:W-:Y:S02]  /*b9240*/  LOP3.LUT P6, RZ, R14, 0x10000, RZ, 0xc0, !PT ;  /* 0x000100000eff7812 */ /* 0x000fe400078cc0ff */
[----:B------:R-:W-:Y:S02]  /*b9250*/  LOP3.LUT R8, R8, 0xfffffeff, RZ, 0xc0, !PT ;  /* 0xfffffeff08087812 */ /* 0x000fe400078ec0ff */
[----:B------:R-:W-:Y:S02]  /*b9260*/  LOP3.LUT P2, RZ, R14, 0x800000, RZ, 0xc0, !PT ;  /* 0x008000000eff7812 */ /* 0x000fe4000784c0ff */
[----:B------:R-:W-:-:S07]  /*b9270*/  PRMT R3, R13, 0x7771, RZ ;  /* 0x000077710d037816 */ /* 0x000fce00000000ff */
[----:B------:R-:W-:Y:S02]  /*b9280*/  @P6 LOP3.LUT R8, R8, 0x100, RZ, 0xfc, !PT ;  /* 0x0000010008086812 */ /* 0x000fe400078efcff */
[----:B------:R-:W-:Y:S02]  /*b9290*/  LOP3.LUT P6, RZ, R14, 0x20000, RZ, 0xc0, !PT ;  /* 0x000200000eff7812 */ /* 0x000fe400078cc0ff */
[----:B------:R-:W-:Y:S01]  /*b92a0*/  LOP3.LUT R8, R8, 0xfffffdff, RZ, 0xc0, !PT ;  /* 0xfffffdff08087812 */ /* 0x000fe200078ec0ff */
[----:B------:R0:W-:Y:S01]  /*b92b0*/  @P2 STG.E.U8 desc[UR40][R24.64], R3 ;  /* 0x0000000318002986 */ /* 0x0001e2000c101128 */
[----:B------:R-:W-:-:S09]  /*b92c0*/  LOP3.LUT P3, RZ, R6, 0x20000000, RZ, 0xc0, !PT ;  /* 0x2000000006ff7812 */ /* 0x000fd2000786c0ff */
[----:B------:R-:W-:Y:S02]  /*b92d0*/  @P6 LOP3.LUT R8, R8, 0x200, RZ, 0xfc, !PT ;  /* 0x0000020008086812 */ /* 0x000fe400078efcff */
[----:B------:R-:W-:Y:S01]  /*b92e0*/  LOP3.LUT P6, RZ, R6, 0x80000000, RZ, 0xc0, !PT ;  /* 0x8000000006ff7812 */ /* 0x000fe200078cc0ff */
[----:B---3--:R1:W-:Y:S04]  /*b92f0*/  STL [R1+0x2f88], R18 ;  /* 0x002f881201007387 */ /* 0x0083e80000100800 */
[----:B0-----:R-:W3:Y:S04]  /*b9300*/  LDL.LU.64 R24, [R1+0x218] ;  /* 0x0002180001187983 */ /* 0x001ee80000300a00 */
[----:B-1----:R-:W2:Y:S04]  /*b9310*/  LDL.LU.64 R18, [R1+0x210] ;  /* 0x0002100001127983 */ /* 0x002ea80000300a00 */
[----:B------:R0:W-:Y:S04]  /*b9320*/  STL.64 [R1+0x2f70], R6 ;  /* 0x002f700601007387 */ /* 0x0001e80000100a00 */
[----:B0-----:R-:W2:Y:S01]  /*b9330*/  LDL.LU.64 R6, [R1+0x258] ;  /* 0x0002580001067983 */ /* 0x001ea20000300a00 */
[----:B------:R-:W-:-:S04]  /*b9340*/  LOP3.LUT R8, R8, 0xfffffbff, RZ, 0xc0, !PT ;  /* 0xfffffbff08087812 */ /* 0x000fc800078ec0ff */
[----:B------:R-:W-:Y:S02]  /*b9350*/  @P6 LOP3.LUT R8, R8, 0x400, RZ, 0xfc, !PT ;  /* 0x0000040008086812 */ /* 0x000fe400078efcff */
        /* <DEDUP_REMOVED lines=8> */
[----:B----4-:R-:W-:Y:S02]  /*b93e0*/  @P1 STG.E.U8 desc[UR40][R28.64], R3 ;  /* 0x000000031c001986 */ /* 0x010fe4000c101128 */
[----:B------:R-:W-:Y:S02]  /*b93f0*/  @P6 LOP3.LUT R8, R8, 0x1000, RZ, 0xfc, !PT ;  /* 0x0000100008086812 */ /* 0x000fe400078efcff */
[----:B------:R-:W-:Y:S01]  /*b9400*/  LOP3.LUT P6, RZ, R14, 0x100000, RZ, 0xc0, !PT ;  /* 0x001000000eff7812 */ /* 0x000fe200078cc0ff */
[----:B--2---:R0:W-:Y:S04]  /*b9410*/  STL.64 [R1+0x2f78], R6 ;  /* 0x002f780601007387 */ /* 0x0041e80000100a00 */
[----:B0-----:R-:W2:Y:S01]  /*b9420*/  LDL.LU.64 R6, [R1+0x230] ;  /* 0x0002300001067983 */ /* 0x001ea20000300a00 */
        /* <DEDUP_REMOVED lines=16> */
[----:B------:R-:W4:Y:S04]  /*b9530*/  LDL.LU.64 R10, [R1+0x278] ;  /* 0x00027800010a7983 */ /* 0x000f280000300a00 */
[----:B------:R-:W2:Y:S04]  /*b9540*/  LDL.LU.64 R16, [R1+0x270] ;  /* 0x0002700001107983 */ /* 0x000ea80000300a00 */
[----:B------:R-:W2:Y:S04]  /*b9550*/  LDL.LU.64 R28, [R1+0x298] ;  /* 0x00029800011c7983 */ /* 0x000ea80000300a00 */
[----:B------:R-:W2:Y:S04]  /*b9560*/  LDL.LU.64 R22, [R1+0x290] ;  /* 0x0002900001167983 */ /* 0x000ea80000300a00 */
[----:B------:R-:W2:Y:S04]  /*b9570*/  LDL.LU R13, [R1+0x104] ;  /* 0x00010400010d7983 */ /* 0x000ea80000300800 */
[----:B------:R-:W2:Y:S04]  /*b9580*/  LDL.LU.64 R20, [R1+0x2b8] ;  /* 0x0002b80001147983 */ /* 0x000ea80000300a00 */
[----:B------:R-:W2:Y:S04]  /*b9590*/  LDL.LU.64 R26, [R1+0x2b0] ;  /* 0x0002b000011a7983 */ /* 0x000ea80000300a00 */
[----:B------:R-:W2:Y:S04]  /*b95a0*/  LDL.LU.64 R24, [R1+0x2d0] ;  /* 0x0002d00001187983 */ /* 0x000ea80000300a00 */
[----:B------:R-:W2:Y:S04]  /*b95b0*/  LDL.LU R12, [R1+0x2f8c] ;  /* 0x002f8c00010c7983 */ /* 0x000ea80000300800 */
[----:B------:R-:W2:Y:S01]  /*b95c0*/  LDL.LU R18, [R1+0x2f88] ;  /* 0x002f880001127983 */ /* 0x000ea20000300800 */
        /* <DEDUP_REMOVED lines=14> */
[----:B------:R-:W-:Y:S01]  /*b96b0*/  LOP3.LUT P0, RZ, R14, 0x200, RZ, 0xc0, !PT ;  /* 0x000002000eff7812 */ /* 0x000fe2000780c0ff */
[----:B--2---:R0:W-:Y:S01]  /*b96c0*/  @P6 STG.E.U8 desc[UR40][R6.64], R3 ;  /* 0x0000000306006986 */ /* 0x0041e2000c101128 */
[----:B------:R-:W-:Y:S02]  /*b96d0*/  LOP3.LUT P6, RZ, R8, 0x40, RZ, 0xc0, !PT ;  /* 0x0000004008ff7812 */ /* 0x000fe400078cc0ff */
[----:B0-----:R-:W-:Y:S01]  /*b96e0*/  PRMT R3, R18, 0x7773, RZ ;  /* 0x0000777312037816 */ /* 0x001fe200000000ff */
[----:B------:R-:W2:Y:S10]  /*b96f0*/  LDL.LU.64 R6, [R1+0x2f70] ;  /* 0x002f700001067983 */ /* 0x000eb40000300a00 */
[----:B---3--:R0:W-:Y:S01]  /*b9700*/  @P6 STG.E.U8 desc[UR40][R4.64], R3 ;  /* 0x0000000304006986 */ /* 0x0081e2000c101128 */
[----:B------:R-:W-:-:S02]  /*b9710*/  LOP3.LUT P6, RZ, R8, 0x20, RZ, 0xc0, !PT ;  /* 0x0000002008ff7812 */ /* 0x000fc400078cc0ff */
[----:B0-----:R-:W-:-:S11]  /*b9720*/  PRMT R3, R12, 0x7770, RZ ;  /* 0x000077700c037816 */ /* 0x001fd600000000ff */
[----:B----4-:R0:W-:Y:S02]  /*b9730*/  @P6 STG.E.U8 desc[UR40][R10.64], R3 ;  /* 0x000000030a006986 */ /* 0x0101e4000c101128 */
[----:B0-----:R-:W-:-:S05]  /*b9740*/  PRMT R3, R12, 0x7771, RZ ;  /* 0x000077710c037816 */ /* 0x001fca00000000ff */
[----:B------:R0:W-:Y:S02]  /*b9750*/  @P5 STG.E.U8 desc[UR40][R16.64], R3 ;  /* 0x0000000310005986 */ /* 0x0001e4000c101128 */
[----:B0-----:R-:W-:-:S05]  /*b9760*/  PRMT R3, R12, 0x7772, RZ ;  /* 0x000077720c037816 */ /* 0x001fca00000000ff */
[----:B------:R0:W-:Y:S02]  /*b9770*/  @P4 STG.E.U8 desc[UR40][R28.64], R3 ;  /* 0x000000031c004986 */ /* 0x0001e4000c101128 */
[----:B0-----:R-:W-:Y:S02]  /*b9780*/  PRMT R3, R12, 0x7773, RZ ;  /* 0x000077730c037816 */ /* 0x001fe400000000ff */
[----:B------:R-:W3:Y:S04]  /*b9790*/  LDL.LU R12, [R1+0x2f68] ;  /* 0x002f6800010c7983 */ /* 0x000ee80000300800 */
[----:B------:R0:W-:Y:S02]  /*b97a0*/  @P3 STG.E.U8 desc[UR40][R22.64], R3 ;  /* 0x0000000316003986 */ /* 0x0001e4000c101128 */
[----:B0-----:R-:W-:-:S05]  /*b97b0*/  PRMT R3, R13, 0x7770, RZ ;  /* 0x000077700d037816 */ /* 0x001fca00000000ff */
[----:B------:R0:W-:Y:S02]  /*b97c0*/  @P2 STG.E.U8 desc[UR40][R20.64], R3 ;  /* 0x0000000314002986 */ /* 0x0001e4000c101128 */
[----:B0-----:R-:W-:-:S05]  /*b97d0*/  PRMT R3, R13, 0x7771, RZ ;  /* 0x000077710d037816 */ /* 0x001fca00000000ff */
[----:B------:R0:W-:Y:S02]  /*b97e0*/  @P1 STG.E.U8 desc[UR40][R26.64], R3 ;  /* 0x000000031a001986 */ /* 0x0001e4000c101128 */
[----:B0-----:R-:W-:Y:S02]  /*b97f0*/  PRMT R3, R13, 0x7772, RZ ;  /* 0x000077720d037816 */ /* 0x001fe400000000ff */
[----:B------:R-:W4:Y:S04]  /*b9800*/  LDL.LU.64 R26, [R1+0x2e8] ;  /* 0x0002e800011a7983 */ /* 0x000f280000300a00 */
[----:B------:R0:W-:Y:S04]  /*b9810*/  @P0 STG.E.U8 desc[UR40][R24.64], R3 ;  /* 0x0000000318000986 */ /* 0x0001e8000c101128 */
[----:B0-----:R-:W3:Y:S04]  /*b9820*/  LDL.LU.64 R24, [R1+0x308] ;  /* 0x0003080001187983 */ /* 0x001ee80000300a00 */
[----:B------:R-:W3:Y:S04]  /*b9830*/  LDL.LU.64 R16, [R1+0x300] ;  /* 0x0003000001107983 */ /* 0x000ee80000300a00 */
[----:B------:R-:W3:Y:S04]  /*b9840*/  LDL.LU.64 R28, [R1+0x328] ;  /* 0x00032800011c7983 */ /* 0x000ee80000300a00 */
[----:B------:R-:W3:Y:S01]  /*b9850*/  LDL.LU R20, [R1+0x118] ;  /* 0x0001180001147983 */ /* 0x000ee20000300800 */
[----:B------:R-:W-:-:S02]  /*b9860*/  LOP3.LUT P2, RZ, R14, 0x100, RZ, 0xc0, !PT ;  /* 0x000001000eff7812 */ /* 0x000fc4000784c0ff */
[----:B------:R-:W-:Y:S01]  /*b9870*/  PRMT R3, R13, 0x7773, RZ ;  /* 0x000077730d037816 */ /* 0x000fe200000000ff */
[----:B------:R-:W3:Y:S04]  /*b9880*/  LDL.LU.64 R22, [R1+0x320] ;  /* 0x0003200001167983 */ /* 0x000ee80000300a00 */
[----:B------:R-:W-:Y:S04]  /*b9890*/  STL [R1+0x2ecc], R15 ;  /* 0x002ecc0f01007387 */ /* 0x000fe80000100800 */
[----:B------:R-:W3:Y:S01]  /*b98a0*/  LDL.LU R13, [R1+0x108] ;  /* 0x00010800010d7983 */ /* 0x000ee20000300800 */
[----:B--2---:R-:W-:-:S13]  /*b98b0*/  LOP3.LUT P3, RZ, R6, 0x10000000, RZ, 0xc0, !PT ;  /* 0x1000000006ff7812 */ /* 0x004fda000786c0ff */
[----:B----4-:R0:W-:Y:S04]  /*b98c0*/  @P3 STG.E.U8 desc[UR40][R26.64], R3 ;  /* 0x000000031a003986 */ /* 0x0101e8000c101128 */
[----:B0-----:R-:W2:Y:S01]  /*b98d0*/  LDL.LU.64 R26, [R1+0x348] ;  /* 0x00034800011a7983 */ /* 0x001ea20000300a00 */
[----:B---3--:R-:W-:-:S05]  /*b98e0*/  PRMT R3, R20, 0x7770, RZ ;  /* 0x0000777014037816 */ /* 0x008fca00000000ff */
[----:B------:R0:W-:Y:S04]  /*b98f0*/  @P2 STG.E.U8 desc[UR40][R24.64], R3 ;  /* 0x0000000318002986 */ /* 0x0001e8000c101128 */
[----:B0-----:R-:W3:Y:S04]  /*b9900*/  LDL.LU.64 R24, [R1+0x340] ;  /* 0x0003400001187983 */ /* 0x001ee80000300a00 */
[----:B------:R-:W4:Y:S01]  /*b9910*/  LDL.LU R18, [R1+0x11c] ;  /* 0x00011c0001127983 */ /* 0x000f220000300800 */
        /* <DEDUP_REMOVED lines=11> */
[----:B----4-:R0:W-:Y:S04]  /*b99d0*/  STL [R1+0x2f58], R18 ;  /* 0x002f581201007387 */ /* 0x0101e80000100800 */
[----:B------:R-:W-:Y:S04]  /*b99e0*/  STL.64 [R1+0x2f48], R6 ;  /* 0x002f480601007387 */ /* 0x000fe80000100a00 */
[----:B0-----:R-:W4:Y:S02]  /*b99f0*/  LDL.LU.64 R18, [R1+0x360] ;  /* 0x0003600001127983 */ /* 0x001f240000300a00 */
        /* <DEDUP_REMOVED lines=12> */
[----:B------:R-:W-:-:S09]  /*b9ac0*/  LOP3.LUT P2, RZ, R6, 0x1000000, RZ, 0xc0, !PT ;  /* 0x0100000006ff7812 */ /* 0x000fd2000784c0ff */
[----:B------:R-:W-:Y:S02]  /*b9ad0*/  @P6 LOP3.LUT R8, R8, 0x10, RZ, 0xfc, !PT ;  /* 0x0000001008086812 */ /* 0x000fe400078efcff */
[----:B------:R-:W-:Y:S01]  /*b9ae0*/  LOP3.LUT P6, RZ, R6, 0x8000000, RZ, 0xc0, !PT ;  /* 0x0800000006ff7812 */ /* 0x000fe200078cc0ff */
[----:B----4-:R0:W-:Y:S04]  /*b9af0*/  STL.64 [R1+0x2f60], R18 ;  /* 0x002f601201007387 */ /* 0x0101e80000100a00 */
[----:B0-----:R-:W4:Y:S04]  /*b9b00*/  LDL.LU.64 R18, [R1+0x368] ;  /* 0x0003680001127983 */ /* 0x001f280000300a00 */
[----:B------:R-:W4:Y:S01]  /*b9b10*/  LDL.LU.64 R6, [R1+0x380] ;  /* 0x0003800001067983 */ /* 0x000f220000300a00 */
[----:B------:R-:W-:-:S02]  /*b9b20*/  LOP3.LUT P1, RZ, R14, 0x80, RZ, 0xc0, !PT ;  /* 0x000000800eff7812 */ /* 0x000fc4000782c0ff */
[----:B------:R-:W-:Y:S02]  /*b9b30*/  LOP3.LUT P0, RZ, R14, 0x40, RZ, 0xc0, !PT ;  /* 0x000000400eff7812 */ /* 0x000fe4000780c0ff */
[----:B------:R-:W-:-:S09]  /*b9b40*/  PRMT R3, R20, 0x7771, RZ ;  /* 0x0000777114037816 */ /* 0x000fd200000000ff */
[----:B------:R0:W-:Y:S02]  /*b9b50*/  @P1 STG.E.U8 desc[UR40][R16.64], R3 ;  /* 0x0000000310001986 */ /* 0x0001e4000c101128 */
[----:B0-----:R-:W-:-:S05]  /*b9b60*/  PRMT R3, R20, 0x7772, RZ ;  /* 0x0000777214037816 */ /* 0x001fca00000000ff */
[----:B------:R0:W-:Y:S02]  /*b9b70*/  @P0 STG.E.U8 desc[UR40][R28.64], R3 ;  /* 0x000000031c000986 */ /* 0x0001e4000c101128 */
[----:B0-----:R-:W-:-:S05]  /*b9b80*/  PRMT R3, R20, 0x7773, RZ ;  /* 0x0000777314037816 */ /* 0x001fca00000000ff */
[----:B------:R0:W-:Y:S01]  /*b9b90*/  @P6 STG.E.U8 desc[UR40][R22.64], R3 ;  /* 0x0000000316006986 */ /* 0x0001e2000c101128 */
[----:B------:R-:W-:Y:S02]  /*b9ba0*/  LOP3.LUT P6, RZ, R8, 0x10, RZ, 0xc0, !PT ;  /* 0x0000001008ff7812 */ /* 0x000fe400078cc0ff */
[----:B0-----:R-:W-:-:S11]  /*b9bb0*/  PRMT R3, R13, 0x7770, RZ ;  /* 0x000077700d037816 */ /* 0x001fd600000000ff */
[----:B--2---:R0:W-:Y:S01]  /*b9bc0*/  @P6 STG.E.U8 desc[UR40][R26.64], R3 ;  /* 0x000000031a006986 */ /* 0x0041e2000c101128 */
[----:B------:R-:W-:Y:S02]  /*b9bd0*/  LOP3.LUT P6, RZ, R8, 0x8, RZ, 0xc0, !PT ;  /* 0x0000000808ff7812 */ /* 0x000fe400078cc0ff */
[----:B0-----:R-:W-:-:S11]  /*b9be0*/  PRMT R3, R13, 0x7771, RZ ;  /* 0x000077710d037816 */ /* 0x001fd600000000ff */
[----:B---3--:R0:W-:Y:S01]  /*b9bf0*/  @P6 STG.E.U8 desc[UR40][R24.64], R3 ;  /* 0x0000000318006986 */ /* 0x0081e2000c101128 */
[C---:B------:R-:W-:Y:S02]  /*b9c00*/  LOP3.LUT P6, RZ, R8.reuse, 0x4, RZ, 0xc0, !PT ;  /* 0x0000000408ff7812 */ /* 0x040fe400078cc0ff */
[----:B0-----:R-:W-:Y:S01]  /*b9c10*/  PRMT R3, R13, 0x7772, RZ ;  /* 0x000077720d037816 */ /* 0x001fe200000000ff */
[----:B----4-:R0:W-:Y:S04]  /*b9c20*/  STL.64 [R1+0x2f50], R6 ;  /* 0x002f500601007387 */ /* 0x0101e80000100a00 */
[----:B0-----:R-:W2:Y:S04]  /*b9c30*/  LDL.LU.64 R6, [R1+0x388] ;  /* 0x0003880001067983 */ /* 0x001ea80000300a00 */
[----:B------:R-:W3:Y:S04]  /*b9c40*/  LDL.LU.64 R14, [R1+0x3a8] ;  /* 0x0003a800010e7983 */ /* 0x000ee80000300a00 */
[----:B------:R-:W4:Y:S04]  /*b9c50*/  LDL.LU R21, [R1+0x10c] ;  /* 0x00010c0001157983 */ /* 0x000f280000300800 */
[----:B------:R-:W2:Y:S04]  /*b9c60*/  LDL.LU.64 R4, [R1+0x3a0] ;  /* 0x0003a00001047983 */ /* 0x000ea80000300a00 */
[----:B------:R-:W2:Y:S04]  /*b9c70*/  LDL.LU.64 R10, [R1+0x3c8] ;  /* 0x0003c800010a7983 */ /* 0x000ea80000300a00 */
[----:B------:R-:W2:Y:S04]  /*b9c80*/  LDL.LU.64 R16, [R1+0x3c0] ;  /* 0x0003c00001107983 */ /* 0x000ea80000300a00 */
[----:B------:R-:W2:Y:S04]  /*b9c90*/  LDL.LU.64 R28, [R1+0x3e8] ;  /* 0x0003e800011c7983 */ /* 0x000ea80000300a00 */
[----:B------:R-:W2:Y:S04]  /*b9ca0*/  LDL.LU R20, [R1+0xf0] ;  /* 0x0000f00001147983 */ /* 0x000ea80000300800 */
[----:B------:R-:W2:Y:S04]  /*b9cb0*/  LDL.LU.64 R22, [R1+0x3e0] ;  /* 0x0003e00001167983 */ /* 0x000ea80000300a00 */
[----:B------:R-:W2:Y:S04]  /*b9cc0*/  LDL.LU.64 R26, [R1+0x408] ;  /* 0x00040800011a7983 */ /* 0x000ea80000300a00 */
[----:B------:R-:W2:Y:S04]  /*b9cd0*/  LDL.LU.64 R24, [R1+0x400] ;  /* 0x0004000001187983 */ /* 0x000ea80000300a00 */
[----:B------:R0:W-:Y:S04]  /*b9ce0*/  @P6 STG.E.U8 desc[UR40][R18.64], R3 ;  /* 0x0000000312006986 */ /* 0x0001e8000c101128 */
[----:B0-----:R-:W2:Y:S01]  /*b9cf0*/  LDL.LU.64 R18, [R1+0x2f60] ;  /* 0x002f600001127983 */ /* 0x001ea20000300a00 */
[----:B------:R-:W-:-:S02]  /*b9d00*/  LOP3.LUT P6, RZ, R8, 0x2, RZ, 0xc0, !PT ;  /* 0x0000000208ff7812 */ /* 0x000fc400078cc0ff */
[----:B------:R-:W-:Y:S02]  /*b9d10*/  PRMT R3, R13, 0x7773, RZ ;  /* 0x000077730d037816 */ /* 0x000fe400000000ff */
[----:B------:R-:W3:Y:S09]  /*b9d20*/  LDL.LU R13, [R1+0x2f5c] ;  /* 0x002f5c00010d7983 */ /* 0x000ef20000300800 */
[----:B--2---:R0:W-:Y:S04]  /*b9d30*/  @P6 STG.E.U8 desc[UR40][R18.64], R3 ;  /* 0x0000000312006986 */ /* 0x0041e8000c101128 */
[----:B0-----:R-:W2:Y:S01]  /*b9d40*/  LDL.LU R18, [R1+0x2f58] ;  /* 0x002f580001127983 */ /* 0x001ea20000300800 */
[----:B------:R-:W-:-:S02]  /*b9d50*/  LOP3.LUT P6, RZ, R8, 0x1, RZ, 0xc0, !PT ;  /* 0x0000000108ff7812 */ /* 0x000fc400078cc0ff */
[----:B--2---:R-:W-:-:S11]  /*b9d60*/  PRMT R3, R18, 0x7770, RZ ;  /* 0x0000777012037816 */ /* 0x004fd600000000ff */
[----:B------:R0:W-:Y:S04]  /*b9d70*/  @P6 STG.E.U8 desc[UR40][R6.64], R3 ;  /* 0x0000000306006986 */ /* 0x0001e8000c101128 */
        /* <DEDUP_REMOVED lines=9> */
[C---:B------:R-:W-:Y:S02]  /*b9e10*/  LOP3.LUT P6, RZ, R9.reuse, 0x40000000, RZ, 0xc0, !PT ;  /* 0x4000000009ff7812 */ /* 0x040fe400078cc0ff */
[----:B0-----:R-:W-:Y:S01]  /*b9e20*/  PRMT R3, R18, 0x7772, RZ ;  /* 0x0000777212037816 */ /* 0x001fe200000000ff */
[----:B------:R-:W2:Y:S10]  /*b9e30*/  LDL.LU.64 R6, [R1+0x2f48] ;  /* 0x002f480001067983 */ /* 0x000eb40000300a00 */
[----:B---3--:R0:W-:Y:S01]  /*b9e40*/  @P6 STG.E.U8 desc[UR40][R14.64], R3 ;  /* 0x000000030e006986 */ /* 0x0081e2000c101128 */
[----:B------:R-:W-:-:S02]  /*b9e50*/  LOP3.LUT P6, RZ, R9, 0x20000000, RZ, 0xc0, !PT ;  /* 0x2000000009ff7812 */ /* 0x000fc400078cc0ff */
[----:B0-----:R-:W-:-:S11]  /*b9e60*/  PRMT R3, R18, 0x7773, RZ ;  /* 0x0000777312037816 */ /* 0x001fd600000000ff */
[----:B------:R4:W-:Y:S02]  /*b9e70*/  @P6 STG.E.U8 desc[UR40][R4.64], R3 ;  /* 0x0000000304006986 */ /* 0x0009e4000c101128 */
[----:B----4-:R-:W-:-:S05]  /*b9e80*/  PRMT R3, R21, 0x7770, RZ ;  /* 0x0000777015037816 */ /* 0x010fca00000000ff */
        /* <DEDUP_REMOVED lines=12> */
[----:B0-----:R-:W4:Y:S01]  /*b9f50*/  LDL.LU.64 R24, [R1+0x420] ;  /* 0x0004200001187983 */ /* 0x001f220000300a00 */
[----:B------:R-:W-:-:S02]  /*b9f60*/  LOP3.LUT P3, RZ, R12, 0x4000000, RZ, 0xc0, !PT ;  /* 0x040000000cff7812 */ /* 0x000fc4000786c0ff */
[----:B------:R-:W-:Y:S01]  /*b9f70*/  PRMT R3, R20, 0x7772, RZ ;  /* 0x0000777214037816 */ /* 0x000fe200000000ff */
[----:B------:R-:W4:Y:S04]  /*b9f80*/  LDL.LU.64 R10, [R1+0x448] ;  /* 0x00044800010a7983 */ /* 0x000f280000300a00 */
[----:B------:R-:W4:Y:S04]  /*b9f90*/  LDL.LU.64 R28, [R1+0x440] ;  /* 0x00044000011c7983 */ /* 0x000f280000300a00 */
[----:B------:R-:W4:Y:S04]  /*b9fa0*/  LDL.LU.64 R22, [R1+0x468] ;  /* 0x0004680001167983 */ /* 0x000f280000300a00 */
[----:B------:R-:W4:Y:S01]  /*b9fb0*/  LDL.LU R21, [R1+0xe0] ;  /* 0x0000e00001157983 */ /* 0x000f220000300800 */
[----:B--2---:R-:W-:-:S03]  /*b9fc0*/  LOP3.LUT P2, RZ, R6, 0x800000, RZ, 0xc0, !PT ;  /* 0x0080000006ff7812 */ /* 0x004fc6000784c0ff */
[----:B---3--:R0:W-:Y:S02]  /*b9fd0*/  @P3 STG.E.U8 desc[UR40][R26.64], R3 ;  /* 0x000000031a003986 */ /* 0x0081e4000c101128 */
[----:B0-----:R-:W-:Y:S02]  /*b9fe0*/  PRMT R3, R20, 0x7773, RZ ;  /* 0x0000777314037816 */ /* 0x001fe400000000ff */
[----:B------:R-:W2:Y:S04]  /*b9ff0*/  LDL.LU.64 R26, [R1+0x460] ;  /* 0x00046000011a7983 */ /* 0x000ea80000300a00 */
[----:B------:R-:W3:Y:S04]  /*ba000*/  LDL.LU R8, [R1+0xf4] ;  /* 0x0000f40001087983 */ /* 0x000ee80000300800 */
[----:B----4-:R0:W-:Y:S04]  /*ba010*/  @P2 STG.E.U8 desc[UR40][R24.64], R3 ;  /* 0x0000000318002986 */ /* 0x0101e8000c101128 */
[----:B0-----:R-:W4:Y:S04]  /*ba020*/  LDL.LU.64 R24, [R1+0x488] ;  /* 0x0004880001187983 */ /* 0x001f280000300a00 */
[----:B------:R-:W2:Y:S04]  /*ba030*/  LDL.LU R17, [R1+0xe4] ;  /* 0x0000e40001117983 */ /* 0x000ea80000300800 */
        /* <DEDUP_REMOVED lines=25> */
[C---:B------:R-:W-:Y:S01]  /*ba1d0*/  LOP3.LUT P6, RZ, R12.reuse, 0x400000, RZ, 0xc0, !PT ;  /* 0x004000000cff7812 */ /* 0x040fe200078cc0ff */
[----:B------:R-:W2:Y:S01]  /*ba1e0*/  LDL.LU.64 R14, [R1+0x4c0] ;  /* 0x0004c000010e7983 */ /* 0x000ea20000300a00 */
[----:B------:R-:W-:Y:S02]  /*ba1f0*/  LOP3.LUT R9, R9, 0xf7ffffff, RZ, 0xc0, !PT ;  /* 0xf7ffffff09097812 */ /* 0x000fe400078ec0ff */
[----:B------:R-:W-:Y:S01]  /*ba200*/  LOP3.LUT P1, RZ, R12, 0x2000000, RZ, 0xc0, !PT ;  /* 0x020000000cff7812 */ /* 0x000fe2000782c0ff */
[----:B------:R-:W2:Y:S08]  /*ba210*/  LDL.LU.64 R18, [R1+0x4e8] ;  /* 0x0004e80001127983 */ /* 0x000eb00000300a00 */
[----:B------:R-:W-:-:S02]  /*ba220*/  @P6 LOP3.LUT R9, R9, 0x8000000, RZ, 0xfc, !PT ;  /* 0x0800000009096812 */ /* 0x000fc400078efcff */
[----:B------:R-:W-:Y:S02]  /*ba230*/  LOP3.LUT P6, RZ, R6, 0x400000, RZ, 0xc0, !PT ;  /* 0x0040000006ff7812 */ /* 0x000fe400078cc0ff */
[----:B------:R-:W-:Y:S02]  /*ba240*/  LOP3.LUT P0, RZ, R12, 0x1000000, RZ, 0xc0, !PT ;  /* 0x010000000cff7812 */ /* 0x000fe4000780c0ff */
[----:B------:R-:W-:Y:S02]  /*ba250*/  LOP3.LUT R9, R9, 0xefffffff, RZ, 0xc0, !PT ;  /* 0xefffffff09097812 */ /* 0x000fe400078ec0ff */
[----:B------:R-:W-:-:S05]  /*ba260*/  PRMT R3, R21, 0x7770, RZ ;  /* 0x0000777015037816 */ /* 0x000fca00000000ff */
[----:B------:R0:W-:Y:S02]  /*ba270*/  @P1 STG.E.U8 desc[UR40][R10.64], R3 ;  /* 0x000000030a001986 */ /* 0x0001e4000c101128 */
[----:B------:R-:W-:Y:S02]  /*ba280*/  @P6 LOP3.LUT R9, R9, 0x10000000, RZ, 0xfc, !PT ;  /* 0x1000000009096812 */ /* 0x000fe400078efcff */
[----:B------:R-:W-:Y:S02]  /*ba290*/  LOP3.LUT P6, RZ, R12, 0x800000, RZ, 0xc0, !PT ;  /* 0x008000000cff7812 */ /* 0x000fe400078cc0ff */
[C---:B0-----:R-:W-:Y:S01]  /*ba2a0*/  PRMT R3, R21.reuse, 0x7771, RZ ;  /* 0x0000777115037816 */ /* 0x041fe200000000ff */
[----:B------:R-:W2:Y:S04]  /*ba2b0*/  LDL.LU.64 R10, [R1+0x4e0] ;  /* 0x0004e000010a7983 */ /* 0x000ea80000300a00 */
[----:B------:R0:W-:Y:S02]  /*ba2c0*/  @P0 STG.E.U8 desc[UR40][R28.64], R3 ;  /* 0x000000031c000986 */ /* 0x0001e4000c101128 */
[----:B0-----:R-:W-:-:S02]  /*ba2d0*/  PRMT R3, R21, 0x7772, RZ ;  /* 0x0000777215037816 */ /* 0x001fc400000000ff */
[----:B------:R-:W2:Y:S04]  /*ba2e0*/  LDL.LU.64 R28, [R1+0x508] ;  /* 0x00050800011c7983 */ /* 0x000ea80000300a00 */
[----:B------:R0:W-:Y:S01]  /*ba2f0*/  @P6 STG.E.U8 desc[UR40][R22.64], R3 ;  /* 0x0000000316006986 */ /* 0x0001e2000c101128 */
[----:B------:R-:W-:Y:S02]  /*ba300*/  LOP3.LUT P6, RZ, R9, 0x10000000, RZ, 0xc0, !PT ;  /* 0x1000000009ff7812 */ /* 0x000fe400078cc0ff */
[----:B0-----:R-:W-:Y:S01]  /*ba310*/  PRMT R3, R21, 0x7773, RZ ;  /* 0x0000777315037816 */ /* 0x001fe200000000ff */
[----:B------:R-:W2:Y:S10]  /*ba320*/  LDL.LU.64 R22, [R1+0x500] ;  /* 0x0005000001167983 */ /* 0x000eb40000300a00 */
[----:B------:R3:W-:Y:S01]  /*ba330*/  @P6 STG.E.U8 desc[UR40][R26.64], R3 ;  /* 0x000000031a006986 */ /* 0x0007e2000c101128 */
[----:B------:R-:W-:-:S03]  /*ba340*/  LOP3.LUT P6, RZ, R9, 0x8000000, RZ, 0xc0, !PT ;  /* 0x0800000009ff7812 */ /* 0x000fc600078cc0ff */
[----:B------:R-:W2:Y:S01]  /*ba350*/  LDL.LU.64 R20, [R1+0x528] ;  /* 0x0005280001147983 */ /* 0x000ea20000300a00 */
[----:B---3--:R-:W-:-:S03]  /*ba360*/  PRMT R3, R8, 0x7770, RZ ;  /* 0x0000777008037816 */ /* 0x008fc600000000ff */
[----:B------:R-:W3:Y:S06]  /*ba370*/  LDL.LU.64 R26, [R1+0x520] ;  /* 0x00052000011a7983 */ /* 0x000eec0000300a00 */
[----:B----4-:R0:W-:Y:S01]  /*ba380*/  @P6 STG.E.U8 desc[UR40][R24.64], R3 ;  /* 0x0000000318006986 */ /* 0x0101e2000c101128 */
[----:B------:R-:W-:-:S03]  /*ba390*/  LOP3.LUT P6, RZ, R9, 0x4000000, RZ, 0xc0, !PT ;  /* 0x0400000009ff7812 */ /* 0x000fc600078cc0ff */
[----:B------:R-:W4:Y:S01]  /*ba3a0*/  LDL.LU R16, [R1+0xe8] ;  /* 0x0000e80001107983 */ /* 0x000f220000300800 */
        /* <DEDUP_REMOVED lines=14> */
[----:B------:R-:W-:Y:S02]  /*ba490*/  LOP3.LUT P5, RZ, R6, 0x100000, RZ, 0xc0, !PT ;  /* 0x0010000006ff7812 */ /* 0x000fe400078ac0ff */
[----:B------:R-:W-:-:S07]  /*ba4a0*/  LOP3.LUT P4, RZ, R12, 0x10000, RZ, 0xc0, !PT ;  /* 0x000100000cff7812 */ /* 0x000fce000788c0ff */
[----:B--2---:R0:W-:Y:S04]  /*ba4b0*/  @P6 STG.E.U8 desc[UR40][R4.64], R3 ;  /* 0x0000000304006986 */ /* 0x0041e8000c101128 */
[----:B0-----:R-:W2:Y:S01]  /*ba4c0*/  LDL.LU R5, [R1+0x2f2c] ;  /* 0x002f2c0001057983 */ /* 0x001ea20000300800 */
        /* <DEDUP_REMOVED lines=10> */
[----:B------:R-:W-:Y:S02]  /*ba570*/  LOP3.LUT P1, RZ, R6, 0x80000, RZ, 0xc0, !PT ;  /* 0x0008000006ff7812 */ /* 0x000fe4000782c0ff */
[----:B------:R-:W-:Y:S02]  /*ba580*/  LOP3.LUT P0, RZ, R12, 0x2000, RZ, 0xc0, !PT ;  /* 0x000020000cff7812 */ /* 0x000fe4000780c0ff */
        /* <DEDUP_REMOVED lines=8> */
[----:B---3--:R4:W-:Y:S04]  /*ba610*/  @P1 STG.E.U8 desc[UR40][R26.64], R3 ;  /* 0x000000031a001986 */ /* 0x0089e8000c101128 */
[----:B------:R-:W3:Y:S01]  /*ba620*/  LDL.LU.64 R20, [R1+0x540] ;  /* 0x0005400001147983 */ /* 0x000ee20000300a00 */
[----:B----4-:R-:W-:-:S05]  /*ba630*/  PRMT R3, R16, 0x7770, RZ ;  /* 0x0000777010037816 */ /* 0x010fca00000000ff */
[----:B------:R0:W-:Y:S04]  /*ba640*/  @P0 STG.E.U8 desc[UR40][R24.64], R3 ;  /* 0x0000000318000986 */ /* 0x0001e8000c101128 */
[----:B0-----:R-:W4:Y:S01]  /*ba650*/  LDL.LU.64 R24, [R1+0x568] ;  /* 0x0005680001187983 */ /* 0x001f220000300a00 */
[C---:B------:R-:W-:Y:S02]  /*ba660*/  LOP3.LUT P3, RZ, R12.reuse, 0x1000, RZ, 0xc0, !PT ;  /* 0x000010000cff7812 */ /* 0x040fe4000786c0ff */
[----:B------:R-:W-:Y:S01]  /*ba670*/  LOP3.LUT P2, RZ, R12, 0x800, RZ, 0xc0, !PT ;  /* 0x000008000cff7812 */ /* 0x000fe2000784c0ff */
[----:B------:R-:W2:Y:S01]  /*ba680*/  LDL.LU.64 R26, [R1+0x560] ;  /* 0x00056000011a7983 */ /* 0x000ea20000300a00 */
[----:B------:R-:W-:-:S03]  /*ba690*/  PRMT R3, R16, 0x7771, RZ ;  /* 0x0000777110037816 */ /* 0x000fc600000000ff */
[----:B------:R-:W2:Y:S04]  /*ba6a0*/  LDL.LU.64 R28, [R1+0x588] ;  /* 0x00058800011c7983 */ /* 0x000ea80000300a00 */
[----:B------:R-:W2:Y:S04]  /*ba6b0*/  LDL.LU.64 R22, [R1+0x580] ;  /* 0x0005800001167983 */ /* 0x000ea80000300a00 */
[----:B------:R-:W2:Y:S04]  /*ba6c0*/  LDL.LU R8, [R1+0xfc] ;  /* 0x0000fc0001087983 */ /* 0x000ea80000300800 */
[----:B---3--:R0:W-:Y:S02]  /*ba6d0*/  @P3 STG.E.U8 desc[UR40][R20.64], R3 ;  /* 0x0000000314003986 */ /* 0x0081e4000c101128 */
[----:B0-----:R-:W-:-:S02]  /*ba6e0*/  PRMT R3, R16, 0x7772, RZ ;  /* 0x0000777210037816 */ /* 0x001fc400000000ff */
[----:B------:R-:W3:Y:S04]  /*ba6f0*/  LDL.LU.64 R20, [R1+0x5a8] ;  /* 0x0005a80001147983 */ /* 0x000ee80000300a00 */
[----:B------:R-:W2:Y:S04]  /*ba700*/  LDL.LU R4, [R1+0xec] ;  /* 0x0000ec0001047983 */ /* 0x000ea80000300800 */
[----:B----4-:R0:W-:Y:S04]  /*ba710*/  @P2 STG.E.U8 desc[UR40][R24.64], R3 ;  /* 0x0000000318002986 */ /* 0x0101e8000c101128 */
[----:B0-----:R-:W4:Y:S04]  /*ba720*/  LDL.LU.64 R24, [R1+0x5a0] ;  /* 0x0005a00001187983 */ /* 0x001f280000300a00 */
[----:B------:R-:W-:Y:S04]  /*ba730*/  STL [R1+0x2eb4], R13 ;  /* 0x002eb40d01007387 */ /* 0x000fe80000100800 */
        /* <DEDUP_REMOVED lines=36> */
[C---:B0-----:R-:W-:Y:S01]  /*ba980*/  PRMT R3, R8.reuse, 0x7770, RZ ;  /* 0x0000777008037816 */ /* 0x041fe200000000ff */
[----:B------:R-:W2:Y:S04]  /*ba990*/  LDL.LU R26, [R1+0xd0] ;  /* 0x0000d000011a7983 */ /* 0x000ea80000300800 */
[----:B------:R0:W-:Y:S02]  /*ba9a0*/  @P0 STG.E.U8 desc[UR40][R28.64], R3 ;  /* 0x000000031c000986 */ /* 0x0001e4000c101128 */
[----:B0-----:R-:W-:-:S05]  /*ba9b0*/  PRMT R3, R8, 0x7771, RZ ;  /* 0x0000777108037816 */ /* 0x001fca00000000ff */
[----:B------:R0:W-:Y:S01]  /*ba9c0*/  @P6 STG.E.U8 desc[UR40][R22.64], R3 ;  /* 0x0000000316006986 */ /* 0x0001e2000c101128 */
[----:B------:R-:W-:Y:S02]  /*ba9d0*/  LOP3.LUT P6, RZ, R9, 0x100000, RZ, 0xc0, !PT ;  /* 0x0010000009ff7812 */ /* 0x000fe400078cc0ff */
[----:B0-----:R-:W-:-:S11]  /*ba9e0*/  PRMT R3, R8, 0x7772, RZ ;  /* 0x0000777208037816 */ /* 0x001fd600000000ff */
[----:B---3--:R0:W-:Y:S01]  /*ba9f0*/  @P6 STG.E.U8 desc[UR40][R20.64], R3 ;  /* 0x0000000314006986 */ /* 0x0081e2000c101128 */
[----:B------:R-:W-:Y:S02]  /*baa00*/  LOP3.LUT P6, RZ, R9, 0x80000, RZ, 0xc0, !PT ;  /* 0x0008000009ff7812 */ /* 0x000fe400078cc0ff */
[----:B0-----:R-:W-:-:S11]  /*baa10*/  PRMT R3, R8, 0x7773, RZ ;  /* 0x0000777308037816 */ /* 0x001fd600000000ff */
[----:B----4-:R0:W-:Y:S01]  /*baa20*/  @P6 STG.E.U8 desc[UR40][R24.64], R3 ;  /* 0x0000000318006986 */ /* 0x0101e2000c101128 */
[----:B------:R-:W-:Y:S02]  /*baa30*/  LOP3.LUT P6, RZ, R9, 0x40000, RZ, 0xc0, !PT ;  /* 0x0004000009ff7812 */ /* 0x000fe400078cc0ff */
[C---:B------:R-:W-:Y:S02]  /*baa40*/  LOP3.LUT P5, RZ, R12.reuse, 0x4, RZ, 0xc0, !PT ;  /* 0x000000040cff7812 */ /* 0x040fe400078ac0ff */
[C---:B------:R-:W-:Y:S02]  /*baa50*/  LOP3.LUT P3, RZ, R12.reuse, 0x2, RZ, 0xc0, !PT ;  /* 0x000000020cff7812 */ /* 0x040fe4000786c0ff */
[----:B------:R-:W-:Y:S02]  /*baa60*/  LOP3.LUT P2, RZ, R12, 0x1, RZ, 0xc0, !PT ;  /* 0x000000010cff7812 */ /* 0x000fe4000784c0ff */
[----:B------:R-:W3:Y:S04]  /*baa70*/  LDL.LU.64 R12, [R1+0x618] ;  /* 0x00061800010c7983 */ /* 0x000ee80000300a00 */
[----:B------:R-:W4:Y:S01]  /*baa80*/  LDL.LU.64 R14, [R1+0x610] ;  /* 0x00061000010e7983 */ /* 0x000f220000300a00 */
[----:B0-----:R-:W-:-:S03]  /*baa90*/  PRMT R3, R4, 0x7770, RZ ;  /* 0x0000777004037816 */ /* 0x001fc600000000ff */
[----:B------:R-:W3:Y:S04]  /*baaa0*/  LDL.LU R27, [R1+0xc0] ;  /* 0x0000c000011b7983 */ /* 0x000ee80000300800 */
[----:B------:R-:W3:Y:S04]  /*baab0*/  LDL.LU.64 R18, [R1+0x638] ;  /* 0x0006380001127983 */ /* 0x000ee80000300a00 */
        /* <DEDUP_REMOVED lines=18> */
[----:B------:R-:W-:-:S02]  /*babe0*/  LOP3.LUT P1, RZ, R5, 0x80000000, RZ, 0xc0, !PT ;  /* 0x8000000005ff7812 */ /* 0x000fc4000782c0ff */
[----:B------:R-:W-:-:S05]  /*babf0*/  LOP3.LUT P0, RZ, R6, 0x4000, RZ, 0xc0, !PT ;  /* 0x0000400006ff7812 */ /* 0x000fca000780c0ff */
[----:B--2---:R0:W-:Y:S01]  /*bac00*/  @P6 STG.E.U8 desc[UR40][R10.64], R3 ;  /* 0x000000030a006986 */ /* 0x0041e2000c101128 */
[C---:B------:R-:W-:Y:S02]  /*bac10*/  LOP3.LUT P6, RZ, R9.reuse, 0x4000, RZ, 0xc0, !PT ;  /* 0x0000400009ff7812 */ /* 0x040fe400078cc0ff */
[----:B0-----:R-:W-:Y:S01]  /*bac20*/  PRMT R3, R26, 0x7770, RZ ;  /* 0x000077701a037816 */ /* 0x001fe200000000ff */
[----:B------:R-:W2:Y:S10]  /*bac30*/  LDL.LU R10, [R1+0x2f08] ;  /* 0x002f0800010a7983 */ /* 0x000eb40000300800 */
        /* <DEDUP_REMOVED lines=18> */
[----:B------:R-:W2:Y:S04]  /*bad60*/  LDL.LU.64 R16, [R1+0x6b8] ;  /* 0x0006b80001107983 */ /* 0x000ea80000300a00 */
[----:B------:R-:W2:Y:S01]  /*bad70*/  LDL.LU R28, [R1+0xd4] ;  /* 0x0000d400011c7983 */ /* 0x000ea20000300800 */
[----:B------:R-:W-:-:S02]  /*bad80*/  LOP3.LUT P3, RZ, R5, 0x40000000, RZ, 0xc0, !PT ;  /* 0x4000000005ff7812 */ /* 0x000fc4000786c0ff */
[C---:B------:R-:W-:Y:S01]  /*bad90*/  LOP3.LUT P2, RZ, R5.reuse, 0x20000000, RZ, 0xc0, !PT ;  /* 0x2000000005ff7812 */ /* 0x040fe2000784c0ff */
[----:B------:R-:W3:Y:S04]  /*bada0*/  LDL.LU.64 R26, [R1+0x6b0] ;  /* 0x0006b000011a7983 */ /* 0x000ee80000300a00 */
[----:B------:R-:W4:Y:S04]  /*badb0*/  LDL.LU.64 R22, [R1+0x6d8] ;  /* 0x0006d80001167983 */ /* 0x000f280000300a00 */
[----:B------:R-:W4:Y:S01]  /*badc0*/  LDL.LU R4, [R1+0xc4] ;  /* 0x0000c40001047983 */ /* 0x000f220000300800 */
[----:B------:R-:W-:-:S02]  /*badd0*/  LOP3.LUT P6, RZ, R5, 0x200000, RZ, 0xc0, !PT ;  /* 0x0020000005ff7812 */ /* 0x000fc400078cc0ff */
[----:B------:R-:W-:-:S11]  /*bade0*/  LOP3.LUT R9, R9, 0xffffffdf, RZ, 0xc0, !PT ;  /* 0xffffffdf09097812 */ /* 0x000fd600078ec0ff */
[----:B------:R-:W-:Y:S02]  /*badf0*/  @P6 LOP3.LUT R9, R9, 0x20, RZ, 0xfc, !PT ;  /* 0x0000002009096812 */ /* 0x000fe400078efcff */
[----:B------:R-:W-:Y:S02]  /*bae00*/  LOP3.LUT P6, RZ, R6, 0x800, RZ, 0xc0, !PT ;  /* 0x0000080006ff7812 */ /* 0x000fe400078cc0ff */
[----:B------:R-:W-:Y:S02]  /*bae10*/  LOP3.LUT R9, R9, 0xffffffbf, RZ, 0xc0, !PT ;  /* 0xffffffbf09097812 */ /* 0x000fe400078ec0ff */
[----:B--2---:R-:W-:-:S05]  /*bae20*/  PRMT R3, R28, 0x7770, RZ ;  /* 0x000077701c037816 */ /* 0x004fca00000000ff */
[----:B---3--:R0:W-:Y:S02]  /*bae30*/  @P3 STG.E.U8 desc[UR40][R20.64], R3 ;  /* 0x0000000314003986 */ /* 0x0081e4000c101128 */
[----:B0-----:R-:W-:Y:S02]  /*bae40*/  PRMT R3, R28, 0x7771, RZ ;  /* 0x000077711c037816 */ /* 0x001fe400000000ff */
[----:B------:R-:W2:Y:S04]  /*bae50*/  LDL.LU.64 R20, [R1+0x6d0] ;  /* 0x0006d00001147983 */ /* 0x000ea80000300a00 */
[----:B----4-:R0:W-:Y:S04]  /*bae60*/  @P2 STG.E.U8 desc[UR40][R24.64], R3 ;  /* 0x0000000318002986 */ /* 0x0101e8000c101128 */
[----:B0-----:R-:W3:Y:S04]  /*bae70*/  LDL.LU.64 R24, [R1+0x6f8] ;  /* 0x0006f80001187983 */ /* 0x001ee80000300a00 */
[----:B------:R-:W4:Y:S01]  /*bae80*/  LDL.LU R11, [R1+0xd8] ;  /* 0x0000d800010b7983 */ /* 0x000f220000300800 */
        /* <DEDUP_REMOVED lines=9> */
[C---:B------:R-:W-:Y:S02]  /*baf20*/  LOP3.LUT P0, RZ, R6.reuse, 0x2000, RZ, 0xc0, !PT ;  /* 0x0000200006ff7812 */ /* 0x040fe4000780c0ff */
[----:B------:R-:W-:-:S07]  /*baf30*/  LOP3.LUT P3, RZ, R6, 0x400, RZ, 0xc0, !PT ;  /* 0x0000040006ff7812 */ /* 0x000fce000786c0ff */
[----:B------:R-:W-:Y:S02]  /*baf40*/  @P6 LOP3.LUT R9, R9, 0x200, RZ, 0xfc, !PT ;  /* 0x0000020009096812 */ /* 0x000fe400078efcff */
[----:B------:R-:W-:Y:S01]  /*baf50*/  LOP3.LUT P6, RZ, R6, 0x1000, RZ, 0xc0, !PT ;  /* 0x0000100006ff7812 */ /* 0x000fe200078cc0ff */
[----:B----4-:R0:W-:Y:S04]  /*baf60*/  STL.64 [R1+0x2f00], R10 ;  /* 0x002f000a01007387 */ /* 0x0101e80000100a00 */
[----:B0-----:R-:W4:Y:S04]  /*baf70*/  LDL.LU.64 R10, [R1+0x6f0] ;  /* 0x0006f000010a7983 */ /* 0x001f280000300a00 */
        /* <DEDUP_REMOVED lines=8> */
[----:B------:R-:W-:Y:S02]  /*bb000*/  LOP3.LUT P6, RZ, R5, 0x4000000, RZ, 0xc0, !PT ;  /* 0x0400000005ff7812 */ /* 0x000fe400078cc0ff */
[----:B------:R-:W-:Y:S02]  /*bb010*/  LOP3.LUT R9, R9, 0xffffefff, RZ, 0xc0, !PT ;  /* 0xffffefff09097812 */ /* 0x000fe400078ec0ff */
[----:B------:R-:W-:-:S05]  /*bb020*/  PRMT R3, R28, 0x7772, RZ ;  /* 0x000077721c037816 */ /* 0x000fca00000000ff */
[----:B------:R-:W-:Y:S04]  /*bb030*/  @P1 STG.E.U8 desc[UR40][R16.64], R3 ;  /* 0x0000000310001986 */ /* 0x000fe8000c101128 */
        /* <DEDUP_REMOVED lines=16> */
[----:B----4-:R-:W-:Y:S04]  /*bb140*/  @P6 STG.E.U8 desc[UR40][R10.64], R3 ;  /* 0x000000030a006986 */ /* 0x010fe8000c101128 */
        /* <DEDUP_REMOVED lines=48> */
[----:B0-----:R-:W3:Y:S04]  /*bb450*/  LDL.LU.64 R24, [R1+0x7c8] ;  /* 0x0007c80001187983 */ /* 0x001ee80000300a00 */
[----:B------:R-:W4:Y:S04]  /*bb460*/  LDL.LU.64 R18, [R1+0x7e8] ;  /* 0x0007e80001127983 */ /* 0x000f280000300a00 */
[----:B------:R-:W4:Y:S04]  /*bb470*/  LDL.LU.64 R16, [R1+0x7e0] ;  /* 0x0007e00001107983 */ /* 0x000f280000300a00 */
[----:B------:R-:W4:Y:S04]  /*bb480*/  LDL.LU.64 R28, [R1+0x808] ;  /* 0x00080800011c7983 */ /* 0x000f280000300a00 */
[----:B------:R-:W4:Y:S01]  /*bb490*/  LDL.LU R20, [R1+0xcc] ;  /* 0x0000cc0001147983 */ /* 0x000f220000300800 */
[----:B------:R-:W-:-:S02]  /*bb4a0*/  LOP3.LUT R10, R10, 0xdfffffff, RZ, 0xc0, !PT ;  /* 0xdfffffff0a0a7812 */ /* 0x000fc400078ec0ff */
[----:B------:R-:W-:Y:S01]  /*bb4b0*/  LOP3.LUT R9, R9, 0xfffffffe, RZ, 0xc0, !PT ;  /* 0xfffffffe09097812 */ /* 0x000fe200078ec0ff */
[----:B------:R-:W4:Y:S01]  /*bb4c0*/  LDL.LU.64 R22, [R1+0x800] ;  /* 0x0008000001167983 */ /* 0x000f220000300a00 */
[----:B------:R-:W-:Y:S02]  /*bb4d0*/  LOP3.LUT P2, RZ, R5, 0x8000, RZ, 0xc0, !PT ;  /* 0x0000800005ff7812 */ /* 0x000fe4000784c0ff */
[----:B------:R-:W-:Y:S01]  /*bb4e0*/  PRMT R3, R27, 0x7773, RZ ;  /* 0x000077731b037816 */ /* 0x000fe200000000ff */
        /* <DEDUP_REMOVED lines=18> */
[----:B------:R-:W-:Y:S02]  /*bb610*/  LOP3.LUT P6, RZ, R5, 0x800, RZ, 0xc0, !PT ;  /* 0x0000080005ff7812 */ /* 0x000fe400078cc0ff */
[----:B------:R-:W-:-:S11]  /*bb620*/  LOP3.LUT R9, R9, 0xfffffff7, RZ, 0xc0, !PT ;  /* 0xfffffff709097812 */ /* 0x000fd600078ec0ff */
[----:B------:R-:W-:Y:S02]  /*bb630*/  @P6 LOP3.LUT R9, R9, 0x8, RZ, 0xfc, !PT ;  /* 0x0000000809096812 */ /* 0x000fe400078efcff */
[----:B------:R-:W-:Y:S01]  /*bb640*/  LOP3.LUT P6, RZ, R5, 0x1000, RZ, 0xc0, !PT ;  /* 0x0000100005ff7812 */ /* 0x000fe200078cc0ff */
[----:B------:R-:W-:Y:S01]  /*bb650*/  STL [R1+0x2ed0], R10 ;  /* 0x002ed00a01007387 */ /* 0x000fe20000100800 */
[----:B------:R-:W-:-:S03]  /*bb660*/  LOP3.LUT R9, R9, 0xffffffef, RZ, 0xc0, !PT ;  /* 0xffffffef09097812 */ /* 0x000fc600078ec0ff */
[----:B------:R-:W2:Y:S08]  /*bb670*/  LDL.LU.64 R26, [R1+0x828] ;  /* 0x00082800011a7983 */ /* 0x000eb00000300a00 */
[----:B------:R-:W-:Y:S02]  /*bb680*/  @P6 LOP3.LUT R9, R9, 0x10, RZ, 0xfc, !PT ;  /* 0x0000001009096812 */ /* 0x000fe400078efcff */
[----:B------:R-:W-:Y:S01]  /*bb690*/  LOP3.LUT P6, RZ, R6, 0x100, RZ, 0xc0, !PT ;  /* 0x0000010006ff7812 */ /* 0x000fe200078cc0ff */
[----:B---3--:R0:W-:Y:S04]  /*bb6a0*/  @P3 STG.E.U8 desc[UR40][R24.64], R3 ;  /* 0x0000000318003986 */ /* 0x0081e8000c101128 */
[----:B0-----:R-:W3:Y:S01]  /*bb6b0*/  LDL.LU.64 R24, [R1+0x820] ;  /* 0x0008200001187983 */ /* 0x001ee20000300a00 */
[----:B----4-:R-:W-:-:S03]  /*bb6c0*/  PRMT R3, R20, 0x7770, RZ ;  /* 0x0000777014037816 */ /* 0x010fc600000000ff */
[----:B------:R-:W4:Y:S04]  /*bb6d0*/  LDL.LU R21, [R1+0xa0] ;  /* 0x0000a00001157983 */ /* 0x000f280000300800 */
[----:B------:R-:W-:Y:S01]  /*bb6e0*/  @P2 STG.E.U8 desc[UR40][R18.64], R3 ;  /* 0x0000000312002986 */ /* 0x000fe2000c101128 */
[----:B------:R-:W-:-:S03]  /*bb6f0*/  LOP3.LUT P2, RZ, R6, 0x20, RZ, 0xc0, !PT ;  /* 0x0000002006ff7812 */ /* 0x000fc6000784c0ff */
[----:B------:R0:W-:Y:S04]  /*bb700*/  STL.64 [R1+0x2ed8], R6 ;  /* 0x002ed80601007387 */ /* 0x0001e80000100a00 */
[----:B0-----:R-:W2:Y:S01]  /*bb710*/  LDL.LU.64 R6, [R1+0x840] ;  /* 0x0008400001067983 */ /* 0x001ea20000300a00 */
[C---:B------:R-:W-:Y:S02]  /*bb720*/  LOP3.LUT P1, RZ, R5.reuse, 0x4000, RZ, 0xc0, !PT ;  /* 0x0000400005ff7812 */ /* 0x040fe4000782c0ff */
[----:B------:R-:W-:Y:S02]  /*bb730*/  LOP3.LUT P0, RZ, R5, 0x2000, RZ, 0xc0, !PT ;  /* 0x0000200005ff7812 */ /* 0x000fe4000780c0ff */
[----:B------:R-:W-:-:S09]  /*bb740*/  PRMT R3, R20, 0x7771, RZ ;  /* 0x0000777114037816 */ /* 0x000fd200000000ff */
[----:B------:R0:W-:Y:S02]  /*bb750*/  @P1 STG.E.U8 desc[UR40][R16.64], R3 ;  /* 0x0000000310001986 */ /* 0x0001e4000c101128 */
[----:B0-----:R-:W-:-:S05]  /*bb760*/  PRMT R3, R20, 0x7772, RZ ;  /* 0x0000777214037816 */ /* 0x001fca00000000ff */
[----:B------:R0:W-:Y:S02]  /*bb770*/  @P0 STG.E.U8 desc[UR40][R28.64], R3 ;  /* 0x000000031c000986 */ /* 0x0001e4000c101128 */
[----:B0-----:R-:W-:Y:S02]  /*bb780*/  PRMT R3, R20, 0x7773, RZ ;  /* 0x0000777314037816 */ /* 0x001fe400000000ff */
[----:B--2---:R0:W-:Y:S04]  /*bb790*/  STL.64 [R1+0x2ee0], R6 ;  /* 0x002ee00601007387 */ /* 0x0041e80000100a00 */
[----:B0-----:R-:W2:Y:S04]  /*bb7a0*/  LDL.LU.64 R6, [R1+0x848] ;  /* 0x0008480001067983 */ /* 0x001ea80000300a00 */
[----:B------:R0:W-:Y:S01]  /*bb7b0*/  @P6 STG.E.U8 desc[UR40][R22.64], R3 ;  /* 0x0000000316006986 */ /* 0x0001e2000c101128 */
[----:B------:R-:W-:-:S03]  /*bb7c0*/  LOP3.LUT P6, RZ, R9, 0x10, RZ, 0xc0, !PT ;  /* 0x0000001009ff7812 */ /* 0x000fc600078cc0ff */
[----:B------:R-:W4:Y:S04]  /*bb7d0*/  LDL.LU.64 R10, [R1+0x868] ;  /* 0x00086800010a7983 */ /* 0x000f280000300a00 */
[----:B------:R-:W4:Y:S01]  /*bb7e0*/  LDL.LU.64 R14, [R1+0x860] ;  /* 0x00086000010e7983 */ /* 0x000f220000300a00 */
[----:B0-----:R-:W-:-:S03]  /*bb7f0*/  PRMT R3, R4, 0x7770, RZ ;  /* 0x0000777004037816 */ /* 0x001fc600000000ff */
        /* <DEDUP_REMOVED lines=9> */
[----:B------:R-:W3:Y:S04]  /*bb890*/  LDL.LU R20, [R1+0xa4] ;  /* 0x0000a40001147983 */ /* 0x000ee80000300800 */
[----:B------:R-:W3:Y:S01]  /*bb8a0*/  LDL.LU.64 R22, [R1+0x8c0] ;  /* 0x0008c00001167983 */ /* 0x000ee20000300a00 */
[----:B0-----:R-:W-:-:S03]  /*bb8b0*/  PRMT R3, R4, 0x7772, RZ ;  /* 0x0000777204037816 */ /* 0x001fc600000000ff */
[----:B------:R-:W3:Y:S04]  /*bb8c0*/  LDL.LU.64 R26, [R1+0x8e8] ;  /* 0x0008e800011a7983 */ /* 0x000ee80000300a00 */
[----:B------:R-:W3:Y:S04]  /*bb8d0*/  LDL.LU.64 R24, [R1+0x8e0] ;  /* 0x0008e00001187983 */ /* 0x000ee80000300a00 */
[----:B--2---:R0:W-:Y:S04]  /*bb8e0*/  @P6 STG.E.U8 desc[UR40][R6.64], R3 ;  /* 0x0000000306006986 */ /* 0x0041e8000c101128 */
[----:B0-----:R-:W2:Y:S01]  /*bb8f0*/  LDL.LU.64 R6, [R1+0x2ee0] ;  /* 0x002ee00001067983 */ /* 0x001ea20000300a00 */
[----:B------:R-:W-:-:S02]  /*bb900*/  LOP3.LUT P6, RZ, R9, 0x2, RZ, 0xc0, !PT ;  /* 0x0000000209ff7812 */ /* 0x000fc400078cc0ff */
[----:B------:R-:W-:-:S11]  /*bb910*/  PRMT R3, R4, 0x7773, RZ ;  /* 0x0000777304037816 */ /* 0x000fd600000000ff */
[----:B--2---:R4:W-:Y:S01]  /*bb920*/  @P6 STG.E.U8 desc[UR40][R6.64], R3 ;  /* 0x0000000306006986 */ /* 0x0049e2000c101128 */
[----:B------:R-:W-:Y:S02]  /*bb930*/  LOP3.LUT P6, RZ, R9, 0x1, RZ, 0xc0, !PT ;  /* 0x0000000109ff7812 */ /* 0x000fe400078cc0ff */
[C---:B----4-:R-:W-:Y:S01]  /*bb940*/  PRMT R3, R21.reuse, 0x7770, RZ ;  /* 0x0000777015037816 */ /* 0x050fe200000000ff */
[----:B------:R-:W2:Y:S04]  /*bb950*/  LDL.LU.64 R6, [R1+0x2ed8] ;  /* 0x002ed80001067983 */ /* 0x000ea80000300a00 */
[----:B------:R-:W4:Y:S06]  /*bb960*/  LDL.LU.64 R8, [R1+0x888] ;  /* 0x0008880001087983 */ /* 0x000f2c0000300a00 */
[----:B------:R0:W-:Y:S04]  /*bb970*/  @P6 STG.E.U8 desc[UR40][R10.64], R3 ;  /* 0x000000030a006986 */ /* 0x0001e8000c101128 */
[----:B0-----:R-:W2:Y:S01]  /*bb980*/  LDL.LU R10, [R1+0x2ed0] ;  /* 0x002ed000010a7983 */ /* 0x001ea20000300800 */
[----:B------:R-:W-:-:S02]  /*bb990*/  PRMT R3, R21, 0x7771, RZ ;  /* 0x0000777115037816 */ /* 0x000fc400000000ff */
[----:B--2---:R-:W-:-:S13]  /*bb9a0*/  LOP3.LUT P6, RZ, R10, 0x80000000, RZ, 0xc0, !PT ;  /* 0x800000000aff7812 */ /* 0x004fda00078cc0ff */
[----:B------:R0:W-:Y:S04]  /*bb9b0*/  @P6 STG.E.U8 desc[UR40][R14.64], R3 ;  /* 0x000000030e006986 */ /* 0x0001e8000c101128 */
[----:B0-----:R-:W2:Y:S01]  /*bb9c0*/  LDL.LU R15, [R1+0x2ecc] ;  /* 0x002ecc00010f7983 */ /* 0x001ea20000300800 */
[----:B------:R-:W-:Y:S02]  /*bb9d0*/  LOP3.LUT P6, RZ, R10, 0x40000000, RZ, 0xc0, !PT ;  /* 0x400000000aff7812 */ /* 0x000fe400078cc0ff */
[----:B------:R-:W-:Y:S02]  /*bb9e0*/  PRMT R3, R21, 0x7772, RZ ;  /* 0x0000777215037816 */ /* 0x000fe400000000ff */
[----:B------:R-:W-:-:S09]  /*bb9f0*/  LOP3.LUT P5, RZ, R5, 0x40, RZ, 0xc0, !PT ;  /* 0x0000004005ff7812 */ /* 0x000fd200078ac0ff */
[----:B----4-:R0:W-:Y:S01]  /*bba00*/  @P6 STG.E.U8 desc[UR40][R8.64], R3 ;  /* 0x0000000308006986 */ /* 0x0101e2000c101128 */
[----:B------:R-:W-:Y:S02]  /*bba10*/  LOP3.LUT P6, RZ, R10, 0x20000000, RZ, 0xc0, !PT ;  /* 0x200000000aff7812 */ /* 0x000fe400078cc0ff */
[----:B------:R-:W-:Y:S02]  /*bba20*/  LOP3.LUT P4, RZ, R5, 0x20, RZ, 0xc0, !PT ;  /* 0x0000002005ff7812 */ /* 0x000fe4000788c0ff */
[----:B0-----:R-:W-:-:S09]  /*bba30*/  PRMT R3, R21, 0x7773, RZ ;  /* 0x0000777315037816 */ /* 0x001fd200000000ff */
[----:B------:R2:W-:Y:S01]  /*bba40*/  @P6 STG.E.U8 desc[UR40][R12.64], R3 ;  /* 0x000000030c006986 */ /* 0x0005e2000c101128 */
[C---:B------:R-:W-:Y:S02]  /*bba50*/  LOP3.LUT P3, RZ, R5.reuse, 0x10, RZ, 0xc0, !PT ;  /* 0x0000001005ff7812 */ /* 0x040fe4000786c0ff */
[C---:B------:R-:W-:Y:S02]  /*bba60*/  LOP3.LUT P1, RZ, R5.reuse, 0x8, RZ, 0xc0, !PT ;  /* 0x0000000805ff7812 */ /* 0x040fe4000782c0ff */
        /* <DEDUP_REMOVED lines=9> */
[----:B---3--:R0:W-:Y:S02]  /*bbb00*/  @P2 STG.E.U8 desc[UR40][R22.64], R3 ;  /* 0x0000000316002986 */ /* 0x0081e4000c101128 */
[----:B0-----:R-:W-:-:S05]  /*bbb10*/  PRMT R3, R20, 0x7770, RZ ;  /* 0x0000777014037816 */ /* 0x001fca00000000ff */
[----:B------:R0:W-:Y:S02]  /*bbb20*/  @P1 STG.E.U8 desc[UR40][R26.64], R3 ;  /* 0x000000031a001986 */ /* 0x0001e4000c101128 */
[----:B0-----:R-:W-:Y:S02]  /*bbb30*/  PRMT R3, R20, 0x7771, RZ ;  /* 0x0000777114037816 */ /* 0x001fe400000000ff */
[----:B------:R-:W3:Y:S04]  /*bbb40*/  LDL.LU.64 R26, [R1+0x908] ;  /* 0x00090800011a7983 */ /* 0x000ee80000300a00 */
[----:B------:R0:W-:Y:S04]  /*bbb50*/  @P0 STG.E.U8 desc[UR40][R24.64], R3 ;  /* 0x0000000318000986 */ /* 0x0001e8000c101128 */
[----:B0-----:R-:W4:Y:S01]  /*bbb60*/  LDL.LU.64 R24, [R1+0x900] ;  /* 0x0009000001187983 */ /* 0x001f220000300a00 */
[----:B------:R-:W-:-:S02]  /*bbb70*/  LOP3.LUT P3, RZ, R5, 0x2, RZ, 0xc0, !PT ;  /* 0x0000000205ff7812 */ /* 0x000fc4000786c0ff */
        /* <DEDUP_REMOVED lines=55> */
[----:B------:R-:W-:Y:S02]  /*bbef0*/  LOP3.LUT P5, RZ, R6, 0x2, RZ, 0xc0, !PT ;  /* 0x0000000206ff7812 */ /* 0x000fe400078ac0ff */
[----:B0-----:R-:W-:Y:S01]  /*bbf00*/  PRMT R3, R11, 0x7770, RZ ;  /* 0x000077700b037816 */ /* 0x001fe200000000ff */
[----:B------:R0:W-:Y:S08]  /*bbf10*/  STL [R1+0x2e80], R7 ;  /* 0x002e800701007387 */ /* 0x0001f00000100800 */
[----:B----4-:R1:W-:Y:S01]  /*bbf20*/  @P6 STG.E.U8 desc[UR40][R24.64], R3 ;  /* 0x0000000318006986 */ /* 0x0103e2000c101128 */
[----:B------:R-:W-:-:S02]  /*bbf30*/  LOP3.LUT P6, RZ, R10, 0x4000000, RZ, 0xc0, !PT ;  /* 0x040000000aff7812 */ /* 0x000fc400078cc0ff */
[----:B------:R-:W-:Y:S02]  /*bbf40*/  LOP3.LUT P1, RZ, R6, 0x1, RZ, 0xc0, !PT ;  /* 0x0000000106ff7812 */ /* 0x000fe4000782c0ff */
[----:B0-----:R-:W3:Y:S04]  /*bbf50*/  LDL.LU.64 R6, [R1+0x9a8] ;  /* 0x0009a80001067983 */ /* 0x001ee80000300a00 */
[----:B------:R-:W4:Y:S01]  /*bbf60*/  LDL.LU.64 R4, [R1+0x9a0] ;  /* 0x0009a00001047983 */ /* 0x000f220000300a00 */
[----:B-1----:R-:W-:-:S03]  /*bbf70*/  PRMT R3, R11, 0x7771, RZ ;  /* 0x000077710b037816 */ /* 0x002fc600000000ff */
[----:B------:R-:W3:Y:S04]  /*bbf80*/  LDL.LU.64 R8, [R1+0x9c8] ;  /* 0x0009c80001087983 */ /* 0x000ee80000300a00 */
[----:B------:R-:W3:Y:S04]  /*bbf90*/  LDL.LU.64 R18, [R1+0x9c0] ;  /* 0x0009c00001127983 */ /* 0x000ee80000300a00 */
[----:B------:R-:W3:Y:S04]  /*bbfa0*/  LDL.LU.64 R28, [R1+0x9e8] ;  /* 0x0009e800011c7983 */ /* 0x000ee80000300a00 */
[----:B------:R-:W3:Y:S04]  /*bbfb0*/  LDL.LU.64 R22, [R1+0x9e0] ;  /* 0x0009e00001167983 */ /* 0x000ee80000300a00 */
[----:B------:R-:W3:Y:S04]  /*bbfc0*/  LDL.LU.64 R20, [R1+0xa08] ;  /* 0x000a080001147983 */ /* 0x000ee80000300a00 */
[----:B------:R-:W3:Y:S04]  /*bbfd0*/  LDL.LU.64 R26, [R1+0xa00] ;  /* 0x000a0000011a7983 */ /* 0x000ee80000300a00 */
[----:B------:R-:W3:Y:S04]  /*bbfe0*/  LDL.LU R16, [R1+0x90] ;  /* 0x0000900001107983 */ /* 0x000ee80000300800 */
        /* <DEDUP_REMOVED lines=9> */
[----:B------:R-:W-:-:S09]  /*bc080*/  LOP3.LUT P4, RZ, R15, 0x800000, RZ, 0xc0, !PT ;  /* 0x008000000fff7812 */ /* 0x000fd2000788c0ff */
[----:B--2---:R0:W-:Y:S04]  /*bc090*/  @P6 STG.E.U8 desc[UR40][R12.64], R3 ;  /* 0x000000030c006986 */ /* 0x0041e8000c101128 */
[----:B0-----:R-:W2:Y:S01]  /*bc0a0*/  LDL.LU R13, [R1+0x2eb4] ;  /* 0x002eb400010d7983 */ /* 0x001ea20000300800 */
[----:B------:R-:W-:Y:S02]  /*bc0b0*/  LOP3.LUT P6, RZ, R10, 0x800000, RZ, 0xc0, !PT ;  /* 0x008000000aff7812 */ /* 0x000fe400078cc0ff */
[----:B------:R-:W-:-:S11]  /*bc0c0*/  PRMT R3, R17, 0x7770, RZ ;  /* 0x0000777011037816 */ /* 0x000fd600000000ff */
[----:B---3--:R0:W-:Y:S01]  /*bc0d0*/  @P6 STG.E.U8 desc[UR40][R6.64], R3 ;  /* 0x0000000306006986 */ /* 0x0081e2000c101128 */
[----:B------:R-:W-:Y:S02]  /*bc0e0*/  LOP3.LUT P6, RZ, R10, 0x400000, RZ, 0xc0, !PT ;  /* 0x004000000aff7812 */ /* 0x000fe400078cc0ff */
[----:B0-----:R-:W-:-:S11]  /*bc0f0*/  PRMT R3, R17, 0x7771, RZ ;  /* 0x0000777111037816 */ /* 0x001fd600000000ff */
[----:B----4-:R0:W-:Y:S01]  /*bc100*/  @P6 STG.E.U8 desc[UR40][R4.64], R3 ;  /* 0x0000000304006986 */ /* 0x0101e2000c101128 */
[----:B------:R-:W-:Y:S02]  /*bc110*/  LOP3.LUT P6, RZ, R10, 0x200000, RZ, 0xc0, !PT ;  /* 0x002000000aff7812 */ /* 0x000fe400078cc0ff */
[----:B0-----:R-:W-:-:S11]  /*bc120*/  PRMT R3, R17, 0x7772, RZ ;  /* 0x0000777211037816 */ /* 0x001fd600000000ff */
[----:B------:R0:W-:Y:S01]  /*bc130*/  @P6 STG.E.U8 desc[UR40][R8.64], R3 ;  /* 0x0000000308006986 */ /* 0x0001e2000c101128 */
[----:B------:R-:W-:Y:S02]  /*bc140*/  LOP3.LUT P3, RZ, R15, 0x400000, RZ, 0xc0, !PT ;  /* 0x004000000fff7812 */ /* 0x000fe4000786c0ff */
[----:B0-----:R-:W-:-:S05]  /*bc150*/  PRMT R3, R17, 0x7773, RZ ;  /* 0x0000777311037816 */ /* 0x001fca00000000ff */
[----:B------:R2:W-:Y:S01]  /*bc160*/  @P5 STG.E.U8 desc[UR40][R18.64], R3 ;  /* 0x0000000312005986 */ /* 0x0005e2000c101128 */
        /* <DEDUP_REMOVED lines=10> */
[----:B------:R0:W-:Y:S02]  /*bc210*/  @P1 STG.E.U8 desc[UR40][R26.64], R3 ;  /* 0x000000031a001986 */ /* 0x0001e4000c101128 */
[----:B0-----:R-:W-:-:S02]  /*bc220*/  PRMT R3, R16, 0x7770, RZ ;  /* 0x0000777010037816 */ /* 0x001fc400000000ff */
[----:B------:R-:W3:Y:S04]  /*bc230*/  LDL.LU.64 R26, [R1+0xa20] ;  /* 0x000a2000011a7983 */ /* 0x000ee80000300a00 */
        /* <DEDUP_REMOVED lines=45> */
[C---:B------:R-:W-:Y:S02]  /*bc510*/  LOP3.LUT P0, RZ, R15.reuse, 0x20000, RZ, 0xc0, !PT ;  /* 0x000200000fff7812 */ /* 0x040fe4000780c0ff */
[----:B------:R-:W-:Y:S02]  /*bc520*/  LOP3.LUT R10, R10, 0xffefffff, RZ, 0xc0, !PT ;  /* 0xffefffff0a0a7812 */ /* 0x000fe400078ec0ff */
[----:B------:R-:W-:Y:S02]  /*bc530*/  PRMT R3, R16, 0x7773, RZ ;  /* 0x0000777310037816 */ /* 0x000fe400000000ff */
[----:B------:R-:W2:Y:S05]  /*bc540*/  LDL.LU R16, [R1+0x84] ;  /* 0x0000840001107983 */ /* 0x000eaa0000300800 */
[----:B------:R-:W-:Y:S01]  /*bc550*/  @P6 LOP3.LUT R10, R10, 0x100000, RZ, 0xfc, !PT ;  /* 0x001000000a0a6812 */ /* 0x000fe200078efcff */
[----:B------:R0:W-:Y:S01]  /*bc560*/  @P1 STG.E.U8 desc[UR40][R28.64], R3 ;  /* 0x000000031c001986 */ /* 0x0001e2000c101128 */
[----:B------:R-:W-:-:S03]  /*bc570*/  LOP3.LUT P6, RZ, R15, 0x10000, RZ, 0xc0, !PT ;  /* 0x000100000fff7812 */ /* 0x000fc600078cc0ff */
[----:B------:R-:W2:Y:S04]  /*bc580*/  LDL.LU.64 R6, [R1+0xaf8] ;  /* 0x000af80001067983 */ /* 0x000ea80000300a00 */
[----:B------:R-:W2:Y:S01]  /*bc590*/  LDL.LU.64 R4, [R1+0xaf0] ;  /* 0x000af00001047983 */ /* 0x000ea20000300a00 */
[----:B0-----:R-:W-:-:S03]  /*bc5a0*/  PRMT R3, R11, 0x7770, RZ ;  /* 0x000077700b037816 */ /* 0x001fc600000000ff */
[----:B------:R-:W2:Y:S04]  /*bc5b0*/  LDL.LU.64 R8, [R1+0xb18] ;  /* 0x000b180001087983 */ /* 0x000ea80000300a00 */
[----:B------:R0:W-:Y:S04]  /*bc5c0*/  @P0 STG.E.U8 desc[UR40][R22.64], R3 ;  /* 0x0000000316000986 */ /* 0x0001e8000c101128 */
[----:B------:R-:W2:Y:S01]  /*bc5d0*/  LDL.LU.64 R28, [R1+0xb10] ;  /* 0x000b1000011c7983 */ /* 0x000ea20000300a00 */
[----:B0-----:R-:W-:-:S03]  /*bc5e0*/  PRMT R3, R11, 0x7771, RZ ;  /* 0x000077710b037816 */ /* 0x001fc600000000ff */
[----:B------:R-:W2:Y:S04]  /*bc5f0*/  LDL.LU.64 R22, [R1+0xb38] ;  /* 0x000b380001167983 */ /* 0x000ea80000300a00 */
[----:B------:R0:W-:Y:S01]  /*bc600*/  @P6 STG.E.U8 desc[UR40][R20.64], R3 ;  /* 0x0000000314006986 */ /* 0x0001e2000c101128 */
[C---:B------:R-:W-:Y:S02]  /*bc610*/  LOP3.LUT P6, RZ, R10.reuse, 0x100000, RZ, 0xc0, !PT ;  /* 0x001000000aff7812 */ /* 0x040fe400078cc0ff */
[----:B0-----:R-:W-:Y:S01]  /*bc620*/  PRMT R3, R11, 0x7772, RZ ;  /* 0x000077720b037816 */ /* 0x001fe200000000ff */
[----:B------:R-:W2:Y:S10]  /*bc630*/  LDL.LU.64 R20, [R1+0xb30] ;  /* 0x000b300001147983 */ /* 0x000eb40000300a00 */
[----:B---3--:R0:W-:Y:S01]  /*bc640*/  @P6 STG.E.U8 desc[UR40][R26.64], R3 ;  /* 0x000000031a006986 */ /* 0x0081e2000c101128 */
[----:B------:R-:W-:-:S02]  /*bc650*/  LOP3.LUT P6, RZ, R10, 0x80000, RZ, 0xc0, !PT ;  /* 0x000800000aff7812 */ /* 0x000fc400078cc0ff */
[----:B0-----:R-:W-:Y:S01]  /*bc660*/  PRMT R3, R11, 0x7773, RZ ;  /* 0x000077730b037816 */ /* 0x001fe200000000ff */
[----:B------:R-:W3:Y:S10]  /*bc670*/  LDL.LU.64 R26, [R1+0xb60] ;  /* 0x000b6000011a7983 */ /* 0x000ef40000300a00 */
[----:B----4-:R0:W-:Y:S01]  /*bc680*/  @P6 STG.E.U8 desc[UR40][R24.64], R3 ;  /* 0x0000000318006986 */ /* 0x0101e2000c101128 */
[----:B------:R-:W-:-:S02]  /*bc690*/  LOP3.LUT P6, RZ, R10, 0x40000, RZ, 0xc0, !PT ;  /* 0x000400000aff7812 */ /* 0x000fc400078cc0ff */
        /* <DEDUP_REMOVED lines=30> */
[----:B------:R-:W-:Y:S02]  /*bc880*/  LOP3.LUT P1, RZ, R15, 0x40, RZ, 0xc0, !PT ;  /* 0x000000400fff7812 */ /* 0x000fe4000782c0ff */
[----:B--2---:R-:W-:-:S05]  /*bc890*/  PRMT R3, R19, 0x7770, RZ ;  /* 0x0000777013037816 */ /* 0x004fca00000000ff */
[----:B------:R0:W-:Y:S02]  /*bc8a0*/  @P3 STG.E.U8 desc[UR40][R22.64], R3 ;  /* 0x0000000316003986 */ /* 0x0001e4000c101128 */
[----:B0-----:R-:W-:-:S05]  /*bc8b0*/  PRMT R3, R19, 0x7771, RZ ;  /* 0x0000777113037816 */ /* 0x001fca00000000ff */
[----:B------:R0:W-:Y:S02]  /*bc8c0*/  @P2 STG.E.U8 desc[UR40][R20.64], R3 ;  /* 0x0000000314002986 */ /* 0x0001e4000c101128 */
[----:B0-----:R-:W-:-:S05]  /*bc8d0*/  PRMT R3, R19, 0x7772, RZ ;  /* 0x0000777213037816 */ /* 0x001fca00000000ff */
[----:B---3--:R0:W-:Y:S02]  /*bc8e0*/  @P1 STG.E.U8 desc[UR40][R26.64], R3 ;  /* 0x000000031a001986 */ /* 0x0081e4000c101128 */
[----:B0-----:R-:W-:Y:S02]  /*bc8f0*/  PRMT R3, R19, 0x7773, RZ ;  /* 0x0000777313037816 */ /* 0x001fe400000000ff */
[----:B------:R-:W2:Y:S04]  /*bc900*/  LDL.LU R19, [R1+0x2e90] ;  /* 0x002e900001137983 */ /* 0x000ea80000300800 */
[----:B------:R-:W3:Y:S04]  /*bc910*/  LDL.LU R21, [R1+0x88] ;  /* 0x0000880001157983 */ /* 0x000ee80000300800 */
[----:B------:R-:W3:Y:S04]  /*bc920*/  LDL.LU.64 R22, [R1+0xb80] ;  /* 0x000b800001167983 */ /* 0x000ee80000300a00 */
[----:B------:R-:W3:Y:S01]  /*bc930*/  LDL.LU.64 R8, [R1+0xb78] ;  /* 0x000b780001087983 */ /* 0x000ee20000300a00 */
[----:B------:R-:W-:-:S02]  /*bc940*/  LOP3.LUT P0, RZ, R13, 0x8000000, RZ, 0xc0, !PT ;  /* 0x080000000dff7812 */ /* 0x000fc4000780c0ff */
[----:B------:R-:W-:Y:S01]  /*bc950*/  LOP3.LUT R10, R10, 0xfffffbff, RZ, 0xc0, !PT ;  /* 0xfffffbff0a0a7812 */ /* 0x000fe200078ec0ff */
[----:B------:R-:W3:Y:S01]  /*bc960*/  LDL.LU.64 R16, [R1+0xba0] ;  /* 0x000ba00001107983 */ /* 0x000ee20000300a00 */
[C---:B------:R-:W-:Y:S02]  /*bc970*/  LOP3.LUT P5, RZ, R15.reuse, 0x20, RZ, 0xc0, !PT ;  /* 0x000000200fff7812 */ /* 0x040fe400078ac0ff */
[----:B------:R-:W-:Y:S01]  /*bc980*/  LOP3.LUT P4, RZ, R15, 0x10, RZ, 0xc0, !PT ;  /* 0x000000100fff7812 */ /* 0x000fe2000788c0ff */
[----:B------:R-:W3:Y:S04]  /*bc990*/  LDL.LU.64 R26, [R1+0xb98] ;  /* 0x000b9800011a7983 */ /* 0x000ee80000300a00 */
[----:B------:R-:W3:Y:S04]  /*bc9a0*/  LDL.LU.64 R28, [R1+0xbc0] ;  /* 0x000bc000011c7983 */ /* 0x000ee80000300a00 */
[----:B----4-:R0:W-:Y:S01]  /*bc9b0*/  @P0 STG.E.U8 desc[UR40][R24.64], R3 ;  /* 0x0000000318000986 */ /* 0x0101e2000c101128 */
[----:B------:R-:W-:-:S02]  /*bc9c0*/  LOP3.LUT P0, RZ, R13, 0x2000000, RZ, 0xc0, !PT ;  /* 0x020000000dff7812 */ /* 0x000fc4000780c0ff */
[----:B------:R-:W-:Y:S01]  /*bc9d0*/  LOP3.LUT P2, RZ, R13, 0x4000000, RZ, 0xc0, !PT ;  /* 0x040000000dff7812 */ /* 0x000fe2000784c0ff */
[----:B0-----:R-:W4:Y:S10]  /*bc9e0*/  LDL.LU.64 R24, [R1+0xbb8] ;  /* 0x000bb80001187983 */ /* 0x001f340000300a00 */
[----:B------:R-:W-:-:S02]  /*bc9f0*/  @P0 LOP3.LUT R10, R10, 0x400, RZ, 0xfc, !PT ;  /* 0x000004000a0a0812 */ /* 0x000fc400078efcff */
[----:B------:R-:W-:Y:S01]  /*bca00*/  LOP3.LUT P0, RZ, R15, 0x1, RZ, 0xc0, !PT ;  /* 0x000000010fff7812 */ /* 0x000fe2000780c0ff */
[----:B------:R-:W4:Y:S01]  /*bca10*/  LDL.LU R18, [R1+0x9c] ;  /* 0x00009c0001127983 */ /* 0x000f220000300800 */
[----:B------:R-:W-:-:S11]  /*bca20*/  LOP3.LUT R10, R10, 0xfffff7ff, RZ, 0xc0, !PT ;  /* 0xfffff7ff0a0a7812 */ /* 0x000fd600078ec0ff */
[----:B------:R-:W-:Y:S02]  /*bca30*/  @P0 LOP3.LUT R10, R10, 0x800, RZ, 0xfc, !PT ;  /* 0x000008000a0a0812 */ /* 0x000fe400078efcff */
[----:B------:R-:W-:Y:S02]  /*bca40*/  LOP3.LUT P0, RZ, R15, 0x2, RZ, 0xc0, !PT ;  /* 0x000000020fff7812 */ /* 0x000fe4000780c0ff */
[----:B------:R-:W-:-:S11]  /*bca50*/  LOP3.LUT R10, R10, 0xffffefff, RZ, 0xc0, !PT ;  /* 0xffffefff0a0a7812 */ /* 0x000fd600078ec0ff */
[----:B------:R-:W-:-:S04]  /*bca60*/  @P0 LOP3.LUT R10, R10, 0x1000, RZ, 0xfc, !PT ;  /* 0x000010000a0a0812 */ /* 0x000fc800078efcff */
[----:B------:R-:W-:Y:S02]  /*bca70*/  LOP3.LUT R10, R10, 0xffffffbf, RZ, 0xc0, !PT ;  /* 0xffffffbf0a0a7812 */ /* 0x000fe400078ec0ff */
[----:B--2---:R-:W-:Y:S02]  /*bca80*/  LOP3.LUT P1, RZ, R19, 0x10000000, RZ, 0xc0, !PT ;  /* 0x1000000013ff7812 */ /* 0x004fe4000782c0ff */
[----:B---3--:R-:W-:-:S05]  /*bca90*/  PRMT R3, R21, 0x7770, RZ ;  /* 0x0000777015037816 */ /* 0x008fca00000000ff */
[----:B------:R0:W-:Y:S06]  /*bcaa0*/  @P5 STG.E.U8 desc[UR40][R22.64], R3 ;  /* 0x0000000316005986 */ /* 0x0001ec000c101128 */
[----:B------:R-:W-:Y:S02]  /*bcab0*/  @P1 LOP3.LUT R10, R10, 0x40, RZ, 0xfc, !PT ;  /* 0x000000400a0a1812 */ /* 0x000fe400078efcff */
[----:B------:R-:W-:Y:S02]  /*bcac0*/  LOP3.LUT P1, RZ, R13, 0x1000000, RZ, 0xc0, !PT ;  /* 0x010000000dff7812 */ /* 0x000fe4000782c0ff */
[----:B0-----:R-:W-:Y:S01]  /*bcad0*/  PRMT R3, R21, 0x7771, RZ ;  /* 0x0000777115037816 */ /* 0x001fe200000000ff */
[----:B------:R-:W2:Y:S04]  /*bcae0*/  LDL.LU.64 R22, [R1+0xbe0] ;  /* 0x000be00001167983 */ /* 0x000ea80000300a00 */
[----:B------:R-:W3:Y:S04]  /*bcaf0*/  LDL.LU R11, [R1+0x8c] ;  /* 0x00008c00010b7983 */ /* 0x000ee80000300800 */
[----:B------:R-:W-:Y:S01]  /*bcb00*/  @P4 STG.E.U8 desc[UR40][R8.64], R3 ;  /* 0x0000000308004986 */ /* 0x000fe2000c101128 */
[----:B------:R-:W-:-:S03]  /*bcb10*/  LOP3.LUT P4, RZ, R13, 0x800000, RZ, 0xc0, !PT ;  /* 0x008000000dff7812 */ /* 0x000fc6000788c0ff */
[----:B------:R0:W-:Y:S04]  /*bcb20*/  STL [R1+0x2e84], R13 ;  /* 0x002e840d01007387 */ /* 0x0001e80000100800 */
[----:B0-----:R-:W2:Y:S01]  /*bcb30*/  LDL.LU.64 R12, [R1+0xc00] ;  /* 0x000c0000010c7983 */ /* 0x001ea20000300a00 */
[----:B------:R-:W-:-:S04]  /*bcb40*/  LOP3.LUT R10, R10, 0xffffff7f, RZ, 0xc0, !PT ;  /* 0xffffff7f0a0a7812 */ /* 0x000fc800078ec0ff */
[----:B------:R-:W-:Y:S02]  /*bcb50*/  @P1 LOP3.LUT R10, R10, 0x80, RZ, 0xfc, !PT ;  /* 0x000000800a0a1812 */ /* 0x000fe400078efcff */
[----:B------:R-:W-:Y:S02]  /*bcb60*/  LOP3.LUT P1, RZ, R19, 0x20000000, RZ, 0xc0, !PT ;  /* 0x2000000013ff7812 */ /* 0x000fe4000782c0ff */
[----:B------:R-:W-:Y:S02]  /*bcb70*/  LOP3.LUT P3, RZ, R15, 0x8, RZ, 0xc0, !PT ;  /* 0x000000080fff7812 */ /* 0x000fe4000786c0ff */
[----:B------:R-:W-:Y:S02]  /*bcb80*/  LOP3.LUT R10, R10, 0xfffffeff, RZ, 0xc0, !PT ;  /* 0xfffffeff0a0a7812 */ /* 0x000fe400078ec0ff */
[----:B------:R-:W-:Y:S02]  /*bcb90*/  PRMT R3, R21, 0x7772, RZ ;  /* 0x0000777215037816 */ /* 0x000fe400000000ff */
[----:B------:R-:W-:-:S05]  /*bcba0*/  LOP3.LUT P0, RZ, R15, 0x4, RZ, 0xc0, !PT ;  /* 0x000000040fff7812 */ /* 0x000fca000780c0ff */
[----:B------:R-:W-:Y:S02]  /*bcbb0*/  @P1 LOP3.LUT R10, R10, 0x100, RZ, 0xfc, !PT ;  /* 0x000001000a0a1812 */ /* 0x000fe400078efcff */
[----:B------:R-:W-:Y:S01]  /*bcbc0*/  LOP3.LUT P1, RZ, R19, 0x40000000, RZ, 0xc0, !PT ;  /* 0x4000000013ff7812 */ /* 0x000fe2000782c0ff */
[----:B------:R0:W-:Y:S01]  /*bcbd0*/  @P3 STG.E.U8 desc[UR40][R16.64], R3 ;  /* 0x0000000310003986 */ /* 0x0001e2000c101128 */
[----:B------:R-:W-:Y:S02]  /*bcbe0*/  LOP3.LUT R10, R10, 0xfffffdff, RZ, 0xc0, !PT ;  /* 0xfffffdff0a0a7812 */ /* 0x000fe400078ec0ff */
[----:B0-----:R-:W-:-:S09]  /*bcbf0*/  PRMT R3, R21, 0x7773, RZ ;  /* 0x0000777315037816 */ /* 0x001fd200000000ff */
[----:B------:R-:W-:Y:S01]  /*bcc00*/  @P1 LOP3.LUT R10, R10, 0x200, RZ, 0xfc, !PT ;  /* 0x000002000a0a1812 */ /* 0x000fe200078efcff */
[----:B------:R-:W-:Y:S04]  /*bcc10*/  @P2 STG.E.U8 desc[UR40][R26.64], R3 ;  /* 0x000000031a002986 */ /* 0x000fe8000c101128 */
[----:B--2---:R0:W-:Y:S04]  /*bcc20*/  STL.64 [R1+0x2e88], R12 ;  /* 0x002e880c01007387 */ /* 0x0041e80000100a00 */
[----:B0-----:R-:W2:Y:S01]  /*bcc30*/  LDL.LU.64 R12, [R1+0xbd8] ;  /* 0x000bd800010c7983 */ /* 0x001ea20000300a00 */
[----:B----4-:R-:W-:-:S03]  /*bcc40*/  PRMT R3, R18, 0x7770, RZ ;  /* 0x0000777012037816 */ /* 0x010fc600000000ff */
[----:B------:R-:W4:Y:S04]  /*bcc50*/  LDL.LU.64 R14, [R1+0xbf8] ;  /* 0x000bf800010e7983 */ /* 0x000f280000300a00 */
[----:B------:R0:W-:Y:S01]  /*bcc60*/  @P0 STG.E.U8 desc[UR40][R28.64], R3 ;  /* 0x000000031c000986 */ /* 0x0001e2000c101128 */
[----:B------:R-:W-:-:S03]  /*bcc70*/  LOP3.LUT P0, RZ, R10, 0x1000, RZ, 0xc0, !PT ;  /* 0x000010000aff7812 */ /* 0x000fc6000780c0ff */
[----:B------:R-:W3:Y:S04]  /*bcc80*/  LDL.LU.64 R20, [R1+0xc20] ;  /* 0x000c200001147983 */ /* 0x000ee80000300a00 */
[----:B------:R-:W4:Y:S01]  /*bcc90*/  LDL.LU.64 R6, [R1+0xc18] ;  /* 0x000c180001067983 */ /* 0x000f220000300a00 */
[----:B0-----:R-:W-:-:S03]  /*bcca0*/  PRMT R3, R18, 0x7771, RZ ;  /* 0x0000777112037816 */ /* 0x001fc600000000ff */
[----:B------:R-:W4:Y:S04]  /*bccb0*/  LDL.LU R27, [R1+0x70] ;  /* 0x00007000011b7983 */ /* 0x000f280000300800 */
        /* <DEDUP_REMOVED lines=8> */
[----:B------:R-:W4:Y:S04]  /*bcd40*/  LDL.LU R26, [R1+0x60] ;  /* 0x00006000011a7983 */ /* 0x000f280000300800 */
[----:B------:R-:W4:Y:S01]  /*bcd50*/  LDL.LU.64 R24, [R1+0xc58] ;  /* 0x000c580001187983 */ /* 0x000f220000300a00 */
[----:B0-----:R-:W-:-:S03]  /*bcd60*/  PRMT R3, R18, 0x7773, RZ ;  /* 0x0000777312037816 */ /* 0x001fc600000000ff */
[----:B------:R-:W4:Y:S04]  /*bcd70*/  LDL.LU.64 R28, [R1+0xc80] ;  /* 0x000c8000011c7983 */ /* 0x000f280000300a00 */
[----:B------:R-:W4:Y:S04]  /*bcd80*/  LDL.LU.64 R22, [R1+0xc78] ;  /* 0x000c780001167983 */ /* 0x000f280000300a00 */
[----:B--2---:R0:W-:Y:S04]  /*bcd90*/  @P0 STG.E.U8 desc[UR40][R12.64], R3 ;  /* 0x000000030c000986 */ /* 0x0041e8000c101128 */
[----:B0-----:R-:W2:Y:S01]  /*bcda0*/  LDL.LU.64 R12, [R1+0x2e88] ;  /* 0x002e8800010c7983 */ /* 0x001ea20000300a00 */
[----:B------:R-:W-:-:S02]  /*bcdb0*/  LOP3.LUT P1, RZ, R19, 0x80000000, RZ, 0xc0, !PT ;  /* 0x8000000013ff7812 */ /* 0x000fc4000782c0ff */
[----:B---3--:R-:W-:Y:S02]  /*bcdc0*/  PRMT R3, R11, 0x7770, RZ ;  /* 0x000077700b037816 */ /* 0x008fe400000000ff */
[C---:B------:R-:W-:Y:S02]  /*bcdd0*/  LOP3.LUT P6, RZ, R19.reuse, 0x8000000, RZ, 0xc0, !PT ;  /* 0x0800000013ff7812 */ /* 0x040fe400078cc0ff */
[C---:B------:R-:W-:Y:S02]  /*bcde0*/  LOP3.LUT P5, RZ, R19.reuse, 0x4000000, RZ, 0xc0, !PT ;  /* 0x0400000013ff7812 */ /* 0x040fe400078ac0ff */
[C---:B------:R-:W-:Y:S02]  /*bcdf0*/  LOP3.LUT P3, RZ, R19.reuse, 0x2000000, RZ, 0xc0, !PT ;  /* 0x0200000013ff7812 */ /* 0x040fe4000786c0ff */
[----:B------:R-:W-:-:S03]  /*bce00*/  LOP3.LUT P2, RZ, R19, 0x1000000, RZ, 0xc0, !PT ;  /* 0x0100000013ff7812 */ /* 0x000fc6000784c0ff */
[----:B--2---:R0:W-:Y:S01]  /*bce10*/  @P1 STG.E.U8 desc[UR40][R12.64], R3 ;  /* 0x000000030c001986 */ /* 0x0041e2000c101128 */
[C---:B------:R-:W-:Y:S02]  /*bce20*/  LOP3.LUT P1, RZ, R10.reuse, 0x200, RZ, 0xc0, !PT ;  /* 0x000002000aff7812 */ /* 0x040fe4000782c0ff */
[----:B0-----:R-:W-:Y:S01]  /*bce30*/  PRMT R3, R11, 0x7771, RZ ;  /* 0x000077710b037816 */ /* 0x001fe200000000ff */
[----:B------:R-:W2:Y:S10]  /*bce40*/  LDL.LU R13, [R1+0x2e84] ;  /* 0x002e8400010d7983 */ /* 0x000eb40000300800 */
[----:B----4-:R0:W-:Y:S01]  /*bce50*/  @P1 STG.E.U8 desc[UR40][R14.64], R3 ;  /* 0x000000030e001986 */ /* 0x0101e2000c101128 */
[----:B------:R-:W-:-:S02]  /*bce60*/  LOP3.LUT P1, RZ, R10, 0x100, RZ, 0xc0, !PT ;  /* 0x000001000aff7812 */ /* 0x000fc4000782c0ff */
[----:B0-----:R-:W-:-:S11]  /*bce70*/  PRMT R3, R11, 0x7772, RZ ;  /* 0x000077720b037816 */ /* 0x001fd600000000ff */
[----:B------:R0:W-:Y:S01]  /*bce80*/  @P1 STG.E.U8 desc[UR40][R20.64], R3 ;  /* 0x0000000314001986 */ /* 0x0001e2000c101128 */
[C---:B------:R-:W-:Y:S02]  /*bce90*/  LOP3.LUT P1, RZ, R10.reuse, 0x80, RZ, 0xc0, !PT ;  /* 0x000000800aff7812 */ /* 0x040fe4000782c0ff */
[----:B0-----:R-:W-:Y:S01]  /*bcea0*/  PRMT R3, R11, 0x7773, RZ ;  /* 0x000077730b037816 */ /* 0x001fe200000000ff */
[----:B------:R-:W3:Y:S10]  /*bceb0*/  LDL.LU.64 R20, [R1+0xca0] ;  /* 0x000ca00001147983 */ /* 0x000ef40000300a00 */
[----:B------:R0:W-:Y:S01]  /*bcec0*/  @P1 STG.E.U8 desc[UR40][R6.64], R3 ;  /* 0x0000000306001986 */ /* 0x0001e2000c101128 */
[----:B------:R-:W-:-:S02]  /*bced0*/  LOP3.LUT P1, RZ, R10, 0x40, RZ, 0xc0, !PT ;  /* 0x000000400aff7812 */ /* 0x000fc4000782c0ff */
[----:B0-----:R-:W-:-:S11]  /*bcee0*/  PRMT R3, R27, 0x7770, RZ ;  /* 0x000077701b037816 */ /* 0x001fd600000000ff */
[----:B------:R0:W-:Y:S02]  /*bcef0*/  @P1 STG.E.U8 desc[UR40][R4.64], R3 ;  /* 0x0000000304001986 */ /* 0x0001e4000c101128 */
[----:B0-----:R-:W-:-:S05]  /*bcf00*/  PRMT R3, R27, 0x7771, RZ ;  /* 0x000077711b037816 */ /* 0x001fca00000000ff */
[----:B------:R0:W-:Y:S02]  /*bcf10*/  @P6 STG.E.U8 desc[UR40][R8.64], R3 ;  /* 0x0000000308006986 */ /* 0x0001e4000c101128 */
[----:B0-----:R-:W-:-:S05]  /*bcf20*/  PRMT R3, R27, 0x7772, RZ ;  /* 0x000077721b037816 */ /* 0x001fca00000000ff */
[----:B------:R0:W-:Y:S02]  /*bcf30*/  @P5 STG.E.U8 desc[UR40][R16.64], R3 ;  /* 0x0000000310005986 */ /* 0x0001e4000c101128 */
[----:B0-----:R-:W-:-:S05]  /*bcf40*/  PRMT R3, R27, 0x7773, RZ ;  /* 0x000077731b037816 */ /* 0x001fca00000000ff */
[----:B------:R0:W-:Y:S04]  /*bcf50*/  @P4 STG.E.U8 desc[UR40][R24.64], R3 ;  /* 0x0000000318004986 */ /* 0x0001e8000c101128 */
[----:B0-----:R-:W4:Y:S01]  /*bcf60*/  LDL.LU.64 R24, [R1+0xc98] ;  /* 0x000c980001187983 */ /* 0x001f220000300a00 */
[----:B------:R-:W-:-:S05]  /*bcf70*/  PRMT R3, R26, 0x7770, RZ ;  /* 0x000077701a037816 */ /* 0x000fca00000000ff */
[----:B------:R0:W-:Y:S02]  /*bcf80*/  @P3 STG.E.U8 desc[UR40][R28.64], R3 ;  /* 0x000000031c003986 */ /* 0x0001e4000c101128 */
[----:B0-----:R-:W-:-:S05]  /*bcf90*/  PRMT R3, R26, 0x7771, RZ ;  /* 0x000077711a037816 */ /* 0x001fca00000000ff */
[----:B------:R0:W-:Y:S04]  /*bcfa0*/  @P2 STG.E.U8 desc[UR40][R22.64], R3 ;  /* 0x0000000316002986 */ /* 0x0001e8000c101128 */
[----:B0-----:R-:W4:Y:S04]  /*bcfb0*/  LDL.LU.64 R22, [R1+0xcc0] ;  /* 0x000cc00001167983 */ /* 0x001f280000300a00 */
[----:B------:R-:W4:Y:S04]  /*bcfc0*/  LDL.LU R11, [R1+0x74] ;  /* 0x00007400010b7983 */ /* 0x000f280000300800 */
[----:B------:R-:W4:Y:S01]  /*bcfd0*/  LDL.LU.64 R16, [R1+0xcb8] ;  /* 0x000cb80001107983 */ /* 0x000f220000300a00 */
[----:B------:R-:W-:-:S03]  /*bcfe0*/  LOP3.LUT P0, RZ, R19, 0x800000, RZ, 0xc0, !PT ;  /* 0x0080000013ff7812 */ /* 0x000fc6000780c0ff */
[----:B------:R-:W4:Y:S01]  /*bcff0*/  LDL.LU.64 R4, [R1+0xce0] ;  /* 0x000ce00001047983 */ /* 0x000f220000300a00 */
[----:B------:R-:W-:Y:S02]  /*bd000*/  PRMT R3, R26, 0x7772, RZ ;  /* 0x000077721a037816 */ /* 0x000fe400000000ff */
[C---:B------:R-:W-:Y:S02]  /*bd010*/  LOP3.LUT P5, RZ, R19.reuse, 0x400000, RZ, 0xc0, !PT ;  /* 0x0040000013ff7812 */ /* 0x040fe400078ac0ff */
[----:B------:R-:W-:Y:S02]  /*bd020*/  LOP3.LUT P2, RZ, R19, 0x200000, RZ, 0xc0, !PT ;  /* 0x0020000013ff7812 */ /* 0x000fe4000784c0ff */
[----:B--2---:R-:W-:-:S03]  /*bd030*/  LOP3.LUT P1, RZ, R13, 0x400000, RZ, 0xc0, !PT ;  /* 0x004000000dff7812 */ /* 0x004fc6000782c0ff */
[----:B---3--:R0:W-:Y:S04]  /*bd040*/  @P0 STG.E.U8 desc[UR40][R20.64], R3 ;  /* 0x0000000314000986 */ /* 0x0081e8000c101128 */
[----:B0-----:R-:W2:Y:S01]  /*bd050*/  LDL.LU.64 R20, [R1+0xcd8] ;  /* 0x000cd80001147983 */ /* 0x001ea20000300a00 */
[----:B------:R-:W-:-:S03]  /*bd060*/  PRMT R3, R26, 0x7773, RZ ;  /* 0x000077731a037816 */ /* 0x000fc600000000ff */
[----:B------:R-:W3:Y:S04]  /*bd070*/  LDL.LU R27, [R1+0x64] ;  /* 0x00006400011b7983 */ /* 0x000ee80000300800 */
[----:B----4-:R0:W-:Y:S04]  /*bd080*/  @P1 STG.E.U8 desc[UR40][R24.64], R3 ;  /* 0x0000000318001986 */ /* 0x0101e8000c101128 */
[----:B0-----:R-:W4:Y:S04]  /*bd090*/  LDL.LU.64 R24, [R1+0xd00] ;  /* 0x000d000001187983 */ /* 0x001f280000300a00 */
[----:B------:R-:W4:Y:S04]  /*bd0a0*/  LDL.LU.64 R8, [R1+0xcf8] ;  /* 0x000cf80001087983 */ /* 0x000f280000300a00 */
[----:B------:R-:W4:Y:S04]  /*bd0b0*/  LDL.LU.64 R6, [R1+0xd20] ;  /* 0x000d200001067983 */ /* 0x000f280000300a00 */
[----:B------:R-:W4:Y:S04]  /*bd0c0*/  LDL.LU.64 R28, [R1+0xd18] ;  /* 0x000d1800011c7983 */ /* 0x000f280000300a00 */
[----:B------:R-:W4:Y:S01]  /*bd0d0*/  LDL.LU R26, [R1+0x78] ;  /* 0x00007800011a7983 */ /* 0x000f220000300800 */
[----:B------:R-:W-:-:S05]  /*bd0e0*/  PRMT R3, R11, 0x7770, RZ ;  /* 0x000077700b037816 */ /* 0x000fca00000000ff */
[----:B------:R0:W-:Y:S04]  /*bd0f0*/  @P5 STG.E.U8 desc[UR40][R22.64], R3 ;  /* 0x0000000316005986 */ /* 0x0001e8000c101128 */
[----:B0-----:R-:W4:Y:S01]  /*bd100*/  LDL.LU.64 R22, [R1+0xd40] ;  /* 0x000d400001167983 */ /* 0x001f220000300a00 */
[----:B------:R-:W-:-:S05]  /*bd110*/  PRMT R3, R11, 0x7771, RZ ;  /* 0x000077710b037816 */ /* 0x000fca00000000ff */
[----:B------:R0:W-:Y:S04]  /*bd120*/  @P2 STG.E.U8 desc[UR40][R16.64], R3 ;  /* 0x0000000310002986 */ /* 0x0001e8000c101128 */
[----:B0-----:R-:W4:Y:S01]  /*bd130*/  LDL.LU.64 R16, [R1+0xd38] ;  /* 0x000d380001107983 */ /* 0x001f220000300a00 */
[C---:B------:R-:W-:Y:S02]  /*bd140*/  LOP3.LUT P6, RZ, R19.reuse, 0x80000, RZ, 0xc0, !PT ;  /* 0x0008000013ff7812 */ /* 0x040fe400078cc0ff */
[----:B------:R-:W-:Y:S01]  /*bd150*/  LOP3.LUT R10, R10, 0xffffffef, RZ, 0xc0, !PT ;  /* 0xffffffef0a0a7812 */ /* 0x000fe200078ec0ff */
[----:B------:R-:W4:Y:S01]  /*bd160*/  LDL.LU.64 R14, [R1+0xd60] ;  /* 0x000d6000010e7983 */ /* 0x000f220000300a00 */
[----:B------:R-:W-:-:S09]  /*bd170*/  LOP3.LUT P3, RZ, R19, 0x10000, RZ, 0xc0, !PT ;  /* 0x0001000013ff7812 */ /* 0x000fd2000786c0ff */
[----:B------:R-:W-:Y:S02]  /*bd180*/  @P6 LOP3.LUT R10, R10, 0x10, RZ, 0xfc, !PT ;  /* 0x000000100a0a6812 */ /* 0x000fe400078efcff */
[----:B------:R-:W-:Y:S02]  /*bd190*/  LOP3.LUT P6, RZ, R13, 0x200000, RZ, 0xc0, !PT ;  /* 0x002000000dff7812 */ /* 0x000fe400078cc0ff */
[----:B------:R-:W-:-:S11]  /*bd1a0*/  LOP3.LUT R10, R10, 0xffffffdf, RZ, 0xc0, !PT ;  /* 0xffffffdf0a0a7812 */ /* 0x000fd600078ec0ff */
[----:B------:R-:W-:-:S04]  /*bd1b0*/  @P6 LOP3.LUT R10, R10, 0x20, RZ, 0xfc, !PT ;  /* 0x000000200a0a6812 */ /* 0x000fc800078efcff */
[----:B------:R-:W-:-:S04]  /*bd1c0*/  LOP3.LUT R10, R10, 0xfffffffb, RZ, 0xc0, !PT ;  /* 0xfffffffb0a0a7812 */ /* 0x000fc800078ec0ff */
[----:B------:R-:W-:Y:S02]  /*bd1d0*/  @P3 LOP3.LUT R10, R10, 0x4, RZ, 0xfc, !PT ;  /* 0x000000040a0a3812 */ /* 0x000fe400078efcff */
[----:B------:R-:W-:Y:S02]  /*bd1e0*/  LOP3.LUT P3, RZ, R13, 0x100000, RZ, 0xc0, !PT ;  /* 0x001000000dff7812 */ /* 0x000fe4000786c0ff */
[----:B------:R-:W-:Y:S02]  /*bd1f0*/  LOP3.LUT P4, RZ, R19, 0x2000, RZ, 0xc0, !PT ;  /* 0x0000200013ff7812 */ /* 0x000fe4000788c0ff */
[----:B------:R-:W-:-:S09]  /*bd200*/  LOP3.LUT R10, R10, 0xfffffff7, RZ, 0xc0, !PT ;  /* 0xfffffff70a0a7812 */ /* 0x000fd200078ec0ff */
[----:B------:R-:W-:-:S04]  /*bd210*/  @P3 LOP3.LUT R10, R10, 0x8, RZ, 0xfc, !PT ;  /* 0x000000080a0a3812 */ /* 0x000fc800078efcff */
[----:B------:R-:W-:-:S04]  /*bd220*/  LOP3.LUT R10, R10, 0xfffffffe, RZ, 0xc0, !PT ;  /* 0xfffffffe0a0a7812 */ /* 0x000fc800078ec0ff */
[----:B------:R-:W-:Y:S02]  /*bd230*/  @P4 LOP3.LUT R10, R10, 0x1, RZ, 0xfc, !PT ;  /* 0x000000010a0a4812 */ /* 0x000fe400078efcff */
[----:B------:R-:W-:Y:S02]  /*bd240*/  LOP3.LUT P4, RZ, R13, 0x80000, RZ, 0xc0, !PT ;  /* 0x000800000dff7812 */ /* 0x000fe4000788c0ff */
[----:B------:R-:W-:Y:S02]  /*bd250*/  LOP3.LUT P6, RZ, R19, 0x100000, RZ, 0xc0, !PT ;  /* 0x0010000013ff7812 */ /* 0x000fe400078cc0ff */
[----:B------:R-:W-:Y:S02]  /*bd260*/  LOP3.LUT R10, R10, 0xfffffffd, RZ, 0xc0, !PT ;  /* 0xfffffffd0a0a7812 */ /* 0x000fe400078ec0ff */
[----:B------:R-:W-:-:S07]  /*bd270*/  PRMT R3, R11, 0x7772, RZ ;  /* 0x000077720b037816 */ /* 0x000fce00000000ff */
[----:B------:R-:W-:Y:S02]  /*bd280*/  @P4 LOP3.LUT R10, R10, 0x2, RZ, 0xfc, !PT ;  /* 0x000000020a0a4812 */ /* 0x000fe400078efcff */
[----:B------:R0:W-:Y:S02]  /*bd290*/  @P6 STG.E.U8 desc[UR40][R4.64], R3 ;  /* 0x0000000304006986 */ /* 0x0001e4000c101128 */
[----:B------:R-:W-:Y:S02]  /*bd2a0*/  LOP3.LUT P6, RZ, R10, 0x20, RZ, 0xc0, !PT ;  /* 0x000000200aff7812 */ /* 0x000fe400078cc0ff */
[----:B0-----:R-:W-:Y:S01]  /*bd2b0*/  PRMT R3, R11, 0x7773, RZ ;  /* 0x000077730b037816 */ /* 0x001fe200000000ff */
[----:B------:R-:W4:Y:S01]  /*bd2c0*/  LDL.LU.64 R4, [R1+0xd58] ;  /* 0x000d580001047983 */ /* 0x000f220000300a00 */
[C---:B------:R-:W-:Y:S02]  /*bd2d0*/  LOP3.LUT P0, RZ, R19.reuse, 0x40000, RZ, 0xc0, !PT ;  /* 0x0004000013ff7812 */ /* 0x040fe4000780c0ff */
[----:B------:R-:W-:-:S02]  /*bd2e0*/  LOP3.LUT P3, RZ, R19, 0x20000, RZ, 0xc0, !PT ;  /* 0x0002000013ff7812 */ /* 0x000fc4000786c0ff */
[----:B------:R-:W-:-:S05]  /*bd2f0*/  LOP3.LUT P1, RZ, R19, 0x8000, RZ, 0xc0, !PT ;  /* 0x0000800013ff7812 */ /* 0x000fca000782c0ff */
[----:B--2---:R3:W-:Y:S01]  /*bd300*/  @P6 STG.E.U8 desc[UR40][R20.64], R3 ;  /* 0x0000000314006986 */ /* 0x0047e2000c101128 */
[----:B------:R-:W-:Y:S02]  /*bd310*/  LOP3.LUT P6, RZ, R10, 0x10, RZ, 0xc0, !PT ;  /* 0x000000100aff7812 */ /* 0x000fe400078cc0ff */
[C---:B---3--:R-:W-:Y:S01]  /*bd320*/  PRMT R3, R27.reuse, 0x7770, RZ ;  /* 0x000077701b037816 */ /* 0x048fe200000000ff */
[----:B------:R-:W2:Y:S10]  /*bd330*/  LDL.LU.64 R20, [R1+0xd80] ;  /* 0x000d800001147983 */ /* 0x000eb40000300a00 */
[----:B----4-:R0:W-:Y:S02]  /*bd340*/  @P6 STG.E.U8 desc[UR40][R24.64], R3 ;  /* 0x0000000318006986 */ /* 0x0101e4000c101128 */
[----:B0-----:R-:W-:-:S02]  /*bd350*/  PRMT R3, R27, 0x7771, RZ ;  /* 0x000077711b037816 */ /* 0x001fc400000000ff */
[----:B------:R-:W3:Y:S04]  /*bd360*/  LDL.LU.64 R24, [R1+0xd78] ;  /* 0x000d780001187983 */ /* 0x000ee80000300a00 */
[----:B------:R0:W-:Y:S02]  /*bd370*/  @P0 STG.E.U8 desc[UR40][R8.64], R3 ;  /* 0x0000000308000986 */ /* 0x0001e4000c101128 */
[----:B0-----:R-:W-:Y:S02]  /*bd380*/  PRMT R3, R27, 0x7772, RZ ;  /* 0x000077721b037816 */ /* 0x001fe400000000ff */
[----:B------:R-:W4:Y:S04]  /*bd390*/  LDL.LU.64 R8, [R1+0xda0] ;  /* 0x000da00001087983 */ /* 0x000f280000300a00 */
[----:B------:R0:W-:Y:S01]  /*bd3a0*/  @P3 STG.E.U8 desc[UR40][R6.64], R3 ;  /* 0x0000000306003986 */ /* 0x0001e2000c101128 */
[----:B------:R-:W-:-:S02]  /*bd3b0*/  LOP3.LUT P3, RZ, R10, 0x8, RZ, 0xc0, !PT ;  /* 0x000000080aff7812 */ /* 0x000fc4000786c0ff */
[----:B0-----:R-:W-:Y:S01]  /*bd3c0*/  PRMT R3, R27, 0x7773, RZ ;  /* 0x000077731b037816 */ /* 0x001fe200000000ff */
[----:B------:R-:W2:Y:S10]  /*bd3d0*/  LDL.LU R7, [R1+0x2e80] ;  /* 0x002e800001077983 */ /* 0x000eb40000300800 */
[----:B------:R0:W-:Y:S01]  /*bd3e0*/  @P3 STG.E.U8 desc[UR40][R28.64], R3 ;  /* 0x000000031c003986 */ /* 0x0001e2000c101128 */
[----:B------:R-:W-:-:S02]  /*bd3f0*/  LOP3.LUT P3, RZ, R10, 0x4, RZ, 0xc0, !PT ;  /* 0x000000040aff7812 */ /* 0x000fc4000786c0ff */
[C---:B0-----:R-:W-:Y:S01]  /*bd400*/  PRMT R3, R26.reuse, 0x7770, RZ ;  /* 0x000077701a037816 */ /* 0x041fe200000000ff */
[----:B------:R-:W2:Y:S10]  /*bd410*/  LDL.LU.64 R28, [R1+0xdc8] ;  /* 0x000dc800011c7983 */ /* 0x000eb40000300a00 */
[----:B------:R0:W-:Y:S04]  /*bd420*/  @P3 STG.E.U8 desc[UR40][R22.64], R3 ;  /* 0x0000000316003986 */ /* 0x0001e8000c101128 */
[----:B------:R-:W2:Y:S01]  /*bd430*/  LDL.LU R27, [R1+0x7c] ;  /* 0x00007c00011b7983 */ /* 0x000ea20000300800 */
[----:B0-----:R-:W-:-:S03]  /*bd440*/  PRMT R3, R26, 0x7771, RZ ;  /* 0x000077711a037816 */ /* 0x001fc600000000ff */
[----:B------:R-:W2:Y:S04]  /*bd450*/  LDL.LU.64 R22, [R1+0xde0] ;  /* 0x000de00001167983 */ /* 0x000ea80000300a00 */
[----:B------:R0:W-:Y:S04]  /*bd460*/  @P1 STG.E.U8 desc[UR40][R16.64], R3 ;  /* 0x0000000310001986 */ /* 0x0001e8000c101128 */
[----:B0-----:R-:W2:Y:S01]  /*bd470*/  LDL.LU R17, [R1+0x2e7c] ;  /* 0x002e7c0001117983 */ /* 0x001ea20000300800 */
[----:B------:R-:W-:Y:S02]  /*bd480*/  LOP3.LUT P4, RZ, R19, 0x4000, RZ, 0xc0, !PT ;  /* 0x0000400013ff7812 */ /* 0x000fe4000788c0ff */
[----:B------:R-:W-:-:S11]  /*bd490*/  PRMT R3, R26, 0x7772, RZ ;  /* 0x000077721a037816 */ /* 0x000fd600000000ff */
[----:B------:R0:W-:Y:S01]  /*bd4a0*/  @P4 STG.E.U8 desc[UR40][R14.64], R3 ;  /* 0x000000030e004986 */ /* 0x0001e2000c101128 */
[----:B------:R-:W-:Y:S02]  /*bd4b0*/  LOP3.LUT P4, RZ, R10, 0x2, RZ, 0xc0, !PT ;  /* 0x000000020aff7812 */ /* 0x000fe4000788c0ff */
[----:B0-----:R-:W-:Y:S02]  /*bd4c0*/  PRMT R3, R26, 0x7773, RZ ;  /* 0x000077731a037816 */ /* 0x001fe400000000ff */
[----:B------:R-:W-:-:S09]  /*bd4d0*/  LOP3.LUT P5, RZ, R19, 0x1000, RZ, 0xc0, !PT ;  /* 0x0000100013ff7812 */ /* 0x000fd200078ac0ff */
[----:B------:R2:W-:Y:S01]  /*bd4e0*/  @P4 STG.E.U8 desc[UR40][R4.64], R3 ;  /* 0x0000000304004986 */ /* 0x0005e2000c101128 */
[----:B------:R-:W-:Y:S02]  /*bd4f0*/  LOP3.LUT P4, RZ, R10, 0x1, RZ, 0xc0, !PT ;  /* 0x000000010aff7812 */ /* 0x000fe4000788c0ff */
[----:B--2---:R-:W-:-:S11]  /*bd500*/  PRMT R3, R17, 0x7770, RZ ;  /* 0x0000777011037816 */ /* 0x004fd600000000ff */
[----:B------:R0:W-:Y:S04]  /*bd510*/  @P4 STG.E.U8 desc[UR40][R20.64], R3 ;  /* 0x0000000314004986 */ /* 0x0001e8000c101128 */
[----:B0-----:R-:W2:Y:S01]  /*bd520*/  LDL.LU.64 R20, [R1+0xe08] ;  /* 0x000e080001147983 */ /* 0x001ea20000300a00 */
[----:B------:R-:W-:-:S05]  /*bd530*/  PRMT R3, R17, 0x7771, RZ ;  /* 0x0000777111037816 */ /* 0x000fca00000000ff */
[----:B---3--:R0:W-:Y:S04]  /*bd540*/  @P5 STG.E.U8 desc[UR40][R24.64], R3 ;  /* 0x0000000318005986 */ /* 0x0081e8000c101128 */
[----:B0-----:R-:W3:Y:S01]  /*bd550*/  LDL.LU.64 R24, [R1+0xe20] ;  /* 0x000e200001187983 */ /* 0x001ee20000300a00 */
[----:B------:R-:W-:Y:S02]  /*bd560*/  LOP3.LUT P2, RZ, R19, 0x800, RZ, 0xc0, !PT ;  /* 0x0000080013ff7812 */ /* 0x000fe4000784c0ff */
[----:B------:R-:W-:Y:S02]  /*bd570*/  LOP3.LUT P6, RZ, R13, 0x40000, RZ, 0xc0, !PT ;  /* 0x000400000dff7812 */ /* 0x000fe400078cc0ff */
[----:B------:R-:W-:Y:S02]  /*bd580*/  PRMT R3, R17, 0x7772, RZ ;  /* 0x0000777211037816 */ /* 0x000fe400000000ff */
[----:B------:R-:W-:-:S02]  /*bd590*/  LOP3.LUT P0, RZ, R19, 0x400, RZ, 0xc0, !PT ;  /* 0x0000040013ff7812 */ /* 0x000fc4000780c0ff */
[----:B------:R-:W-:-:S05]  /*bd5a0*/  LOP3.LUT P3, RZ, R19, 0x200, RZ, 0xc0, !PT ;  /* 0x0000020013ff7812 */ /* 0x000fca000786c0ff */
[----:B----4-:R0:W-:Y:S01]  /*bd5b0*/  @P2 STG.E.U8 desc[UR40][R8.64], R3 ;  /* 0x0000000308002986 */ /* 0x0101e2000c101128 */
[----:B------:R-:W-:Y:S02]  /*bd5c0*/  LOP3.LUT P2, RZ, R13, 0x10000, RZ, 0xc0, !PT ;  /* 0x000100000dff7812 */ /* 0x000fe4000784c0ff */
[----:B0-----:R-:W-:Y:S02]  /*bd5d0*/  PRMT R3, R17, 0x7773, RZ ;  /* 0x0000777311037816 */ /* 0x001fe400000000ff */
[----:B------:R-:W-:Y:S02]  /*bd5e0*/  P2R R9, PR, RZ, 0x4 ;  /* 0x00000004ff097803 */ /* 0x000fe40000000000 */
[C---:B------:R-:W-:Y:S01]  /*bd5f0*/  LOP3.LUT P2, RZ, R19.reuse, 0x20, RZ, 0xc0, !PT ;  /* 0x0000002013ff7812 */ /* 0x040fe2000784c0ff */
[----:B------:R0:W-:Y:S01]  /*bd600*/  @P6 STG.E.U8 desc[UR40][R28.64], R3 ;  /* 0x000000031c006986 */ /* 0x0001e2000c101128 */
[----:B------:R-:W-:Y:S02]  /*bd610*/  LOP3.LUT P1, RZ, R19, 0x100, RZ, 0xc0, !PT ;  /* 0x0000010013ff7812 */ /* 0x000fe4000782c0ff */
[----:B------:R-:W-:-:S02]  /*bd620*/  P2R R6, PR, RZ, 0x4 ;  /* 0x00000004ff067803 */ /* 0x000fc40000000000 */
[----:B0-----:R-:W-:-:S03]  /*bd630*/  PRMT R3, R27, 0x7770, RZ ;  /* 0x000077701b037816 */ /* 0x001fc600000000ff */
[----:B------:R-:W-:Y:S04]  /*bd640*/  STL.64 [R1+0x2e70], R6 ;  /* 0x002e700601007387 */ /* 0x000fe80000100a00 */
[----:B------:R0:W-:Y:S01]  /*bd650*/  @P0 STG.E.U8 desc[UR40][R22.64], R3 ;  /* 0x0000000316000986 */ /* 0x0001e2000c101128 */
[----:B------:R-:W-:-:S03]  /*bd660*/  LOP3.LUT P0, RZ, R13, 0x8000, RZ, 0xc0, !PT ;  /* 0x000080000dff7812 */ /* 0x000fc6000780c0ff */
[----:B------:R-:W4:Y:S01]  /*bd670*/  LDL.LU R17, [R1+0x2e78] ;  /* 0x002e780001117983 */ /* 0x000f220000300800 */
[----:B------:R-:W-:-:S03]  /*bd680*/  P2R R10, PR, RZ, 0x1 ;  /* 0x00000001ff0a7803 */ /* 0x000fc60000000000 */
[----:B------:R-:W4:Y:S01]  /*bd690*/  LDL.LU.64 R14, [R1+0xe48] ;  /* 0x000e4800010e7983 */ /* 0x000f220000300a00 */
[----:B0-----:R-:W-:-:S03]  /*bd6a0*/  PRMT R3, R27, 0x7771, RZ ;  /* 0x000077711b037816 */ /* 0x001fc600000000ff */
[----:B------:R-:W4:Y:S04]  /*bd6b0*/  LDL.LU R29, [R1+0x6c] ;  /* 0x00006c00011d7983 */ /* 0x000f280000300800 */
[----:B------:R-:W4:Y:S04]  /*bd6c0*/  LDL.LU.64 R22, [R1+0xe68] ;  /* 0x000e680001167983 */ /* 0x000f280000300a00 */
[----:B------:R-:W4:Y:S04]  /*bd6d0*/  LDL.LU.64 R6, [R1+0xe60] ;  /* 0x000e600001067983 */ /* 0x000f280000300a00 */
[----:B------:R-:W4:Y:S04]  /*bd6e0*/  LDL.LU R26, [R1+0x50] ;  /* 0x00005000011a7983 */ /* 0x000f280000300800 */
[----:B------:R-:W-:Y:S04]  /*bd6f0*/  STL [R1+0x2e60], R10 ;  /* 0x002e600a01007387 */ /* 0x000fe80000100800 */
[----:B--2---:R0:W-:Y:S02]  /*bd700*/  @P3 STG.E.U8 desc[UR40][R20.64], R3 ;  /* 0x0000000314003986 */ /* 0x0041e4000c101128 */
[----:B0-----:R-:W-:-:S02]  /*bd710*/  PRMT R3, R27, 0x7772, RZ ;  /* 0x000077721b037816 */ /* 0x001fc400000000ff */
[----:B------:R-:W2:Y:S04]  /*bd720*/  LDL.LU.64 R20, [R1+0xe80] ;  /* 0x000e800001147983 */ /* 0x000ea80000300a00 */
[----:B---3--:R0:W-:Y:S04]  /*bd730*/  @P1 STG.E.U8 desc[UR40][R24.64], R3 ;  /* 0x0000000318001986 */ /* 0x0081e8000c101128 */
[----:B0-----:R-:W3:Y:S04]  /*bd740*/  LDL.LU.64 R24, [R1+0xeb8] ;  /* 0x000eb80001187983 */ /* 0x001ee80000300a00 */
[----:B------:R-:W2:Y:S01]  /*bd750*/  LDL.LU.64 R10, [R1+0xee8] ;  /* 0x000ee800010a7983 */ /* 0x000ea20000300a00 */
[----:B------:R-:W-:-:S02]  /*bd760*/  LOP3.LUT P4, RZ, R13, 0x20000, RZ, 0xc0, !PT ;  /* 0x000200000dff7812 */ /* 0x000fc4000788c0ff */
[----:B------:R-:W-:Y:S02]  /*bd770*/  LOP3.LUT P5, RZ, R19, 0x80, RZ, 0xc0, !PT ;  /* 0x0000008013ff7812 */ /* 0x000fe400078ac0ff */
[----:B------:R-:W-:Y:S02]  /*bd780*/  PRMT R4, R27, 0x7773, RZ ;  /* 0x000077731b047816 */ /* 0x000fe400000000ff */
[----:B------:R-:W-:Y:S02]  /*bd790*/  LOP3.LUT P1, RZ, R13, 0x4000, RZ, 0xc0, !PT ;  /* 0x000040000dff7812 */ /* 0x000fe4000782c0ff */
[C---:B------:R-:W-:Y:S02]  /*bd7a0*/  LOP3.LUT P2, RZ, R19.reuse, 0x40, RZ, 0xc0, !PT ;  /* 0x0000004013ff7812 */ /* 0x040fe4000784c0ff */
[----:B------:R-:W-:Y:S02]  /*bd7b0*/  P2R R3, PR, RZ, 0x2 ;  /* 0x00000002ff037803 */ /* 0x000fe40000000000 */
[----:B------:R-:W-:-:S02]  /*bd7c0*/  LOP3.LUT P0, RZ, R19, 0x4, RZ, 0xc0, !PT ;  /* 0x0000000413ff7812 */ /* 0x000fc4000780c0ff */
[C---:B------:R-:W-:Y:S02]  /*bd7d0*/  LOP3.LUT P6, RZ, R19.reuse, 0x10, RZ, 0xc0, !PT ;  /* 0x0000001013ff7812 */ /* 0x040fe400078cc0ff */
[----:B------:R-:W-:Y:S02]  /*bd7e0*/  P2R R8, PR, RZ, 0x1 ;  /* 0x00000001ff087803 */ /* 0x000fe40000000000 */
[C---:B------:R-:W-:Y:S02]  /*bd7f0*/  LOP3.LUT P0, RZ, R19.reuse, 0x8, RZ, 0xc0, !PT ;  /* 0x0000000813ff7812 */ /* 0x040fe4000780c0ff */
[----:B------:R-:W-:Y:S02]  /*bd800*/  LOP3.LUT P3, RZ, R19, 0x2, RZ, 0xc0, !PT ;  /* 0x0000000213ff7812 */ /* 0x000fe4000786c0ff */
[----:B----4-:R-:W-:Y:S01]  /*bd810*/  LOP3.LUT P1, RZ, R17, 0x80000000, RZ, 0xc0, !PT ;  /* 0x8000000011ff7812 */ /* 0x010fe2000782c0ff */
[----:B------:R0:W-:Y:S03]  /*bd820*/  @P4 STG.E.U8 desc[UR40][R14.64], R4 ;  /* 0x000000040e004986 */ /* 0x0001e6000c101128 */
[----:B------:R-:W-:-:S02]  /*bd830*/  P2R R5, PR, RZ, 0x2 ;  /* 0x00000002ff057803 */ /* 0x000fc40000000000 */
[----:B------:R-:W-:Y:S02]  /*bd840*/  LOP3.LUT P1, RZ, R19, 0x1, RZ, 0xc0, !PT ;  /* 0x0000000113ff7812 */ /* 0x000fe4000782c0ff */
[----:B0-----:R-:W-:-:S05]  /*bd850*/  PRMT R4, R29, 0x7770, RZ ;  /* 0x000077701d047816 */ /* 0x001fca00000000ff */
[----:B------:R0:W-:Y:S02]  /*bd860*/  @P5 STG.E.U8 desc[UR40][R22.64], R4 ;  /* 0x0000000416005986 */ /* 0x0001e4000c101128 */
[----:B0-----:R-:W-:-:S05]  /*bd870*/  PRMT R4, R29, 0x7771, RZ ;  /* 0x000077711d047816 */ /* 0x001fca00000000ff */
[----:B------:R-:W-:Y:S04]  /*bd880*/  @P2 STG.E.U8 desc[UR40][R6.64], R4 ;  /* 0x0000000406002986 */ /* 0x000fe8000c101128 */
[----:B--2---:R0:W-:Y:S04]  /*bd890*/  STL.64 [R1+0x2e68], R10 ;  /* 0x002e680a01007387 */ /* 0x0041e80000100a00 */
[----:B0-----:R-:W2:Y:S04]  /*bd8a0*/  LDL.LU.64 R10, [R1+0xeb0] ;  /* 0x000eb000010a7983 */ /* 0x001ea80000300a00 */
[----:B------:R-:W4:Y:S04]  /*bd8b0*/  LDL.LU.64 R18, [R1+0xe88] ;  /* 0x000e880001127983 */ /* 0x000f280000300a00 */
[----:B------:R-:W2:Y:S04]  /*bd8c0*/  LDL.LU.64 R14, [R1+0xee0] ;  /* 0x000ee000010e7983 */ /* 0x000ea80000300a00 */
[----:B------:R-:W2:Y:S04]  /*bd8d0*/  LDL.LU R27, [R1+0x40] ;  /* 0x00004000011b7983 */ /* 0x000ea80000300800 */
[----:B------:R-:W2:Y:S04]  /*bd8e0*/  LDL.LU.64 R22, [R1+0xf08] ;  /* 0x000f080001167983 */ /* 0x000ea80000300a00 */
[----:B------:R-:W2:Y:S01]  /*bd8f0*/  LDL.LU.64 R6, [R1+0x2e70] ;  /* 0x002e700001067983 */ /* 0x000ea20000300a00 */
[----:B------:R-:W-:-:S03]  /*bd900*/  PRMT R4, R29, 0x7772, RZ ;  /* 0x000077721d047816 */ /* 0x000fc600000000ff */
[----:B------:R-:W3:Y:S01]  /*bd910*/  LDL.LU R28, [R1+0x54] ;  /* 0x00005400011c7983 */ /* 0x000ee20000300800 */
[----:B--2---:R-:W-:-:S13]  /*bd920*/  ISETP.NE.AND P2, PT, R6, RZ, PT ;  /* 0x000000ff0600720c */ /* 0x004fda0003f45270 */
[----:B----4-:R0:W-:Y:S01]  /*bd930*/  @P2 STG.E.U8 desc[UR40][R18.64], R4 ;  /* 0x0000000412002986 */ /* 0x0101e2000c101128 */
[----:B------:R-:W-:Y:S02]  /*bd940*/  ISETP.NE.AND P2, PT, R9, RZ, PT ;  /* 0x000000ff0900720c */ /* 0x000fe40003f45270 */
[----:B0-----:R-:W-:Y:S01]  /*bd950*/  PRMT R4, R29, 0x7773, RZ ;  /* 0x000077731d047816 */ /* 0x001fe200000000ff */
[----:B------:R-:W2:Y:S10]  /*bd960*/  LDL.LU.64 R18, [R1+0xf20] ;  /* 0x000f200001127983 */ /* 0x000eb40000300a00 */
[----:B------:R0:W-:Y:S02]  /*bd970*/  @P2 STG.E.U8 desc[UR40][R20.64], R4 ;  /* 0x0000000414002986 */ /* 0x0001e4000c101128 */
[----:B0-----:R-:W-:-:S02]  /*bd980*/  PRMT R4, R26, 0x7770, RZ ;  /* 0x000077701a047816 */ /* 0x001fc400000000ff */
[----:B------:R-:W4:Y:S04]  /*bd990*/  LDL.LU.64 R20, [R1+0xf48] ;  /* 0x000f480001147983 */ /* 0x000f280000300a00 */
[----:B---3--:R0:W-:Y:S02]  /*bd9a0*/  @P6 STG.E.U8 desc[UR40][R24.64], R4 ;  /* 0x0000000418006986 */ /* 0x0081e4000c101128 */
[----:B0-----:R-:W-:Y:S02]  /*bd9b0*/  PRMT R4, R26, 0x7771, RZ ;  /* 0x000077711a047816 */ /* 0x001fe400000000ff */
[----:B------:R-:W3:Y:S04]  /*bd9c0*/  LDL.LU.64 R24, [R1+0xf40] ;  /* 0x000f400001187983 */ /* 0x000ee80000300a00 */
[----:B------:R0:W-:Y:S04]  /*bd9d0*/  @P0 STG.E.U8 desc[UR40][R10.64], R4 ;  /* 0x000000040a000986 */ /* 0x0001e8000c101128 */
[----:B0-----:R-:W2:Y:S01]  /*bd9e0*/  LDL.LU.64 R10, [R1+0x2e68] ;  /* 0x002e6800010a7983 */ /* 0x001ea20000300a00 */
[----:B------:R-:W-:-:S02]  /*bd9f0*/  ISETP.NE.AND P0, PT, R8, RZ, PT ;  /* 0x000000ff0800720c */ /* 0x000fc40003f05270 */
[C---:B------:R-:W-:Y:S01]  /*bda00*/  PRMT R4, R26.reuse, 0x7772, RZ ;  /* 0x000077721a047816 */ /* 0x040fe200000000ff */
[----:B------:R-:W3:Y:S10]  /*bda10*/  LDL.LU.64 R8, [R1+0xf28] ;  /* 0x000f280001087983 */ /* 0x000ef40000300a00 */
[----:B--2---:R0:W-:Y:S04]  /*bda20*/  @P0 STG.E.U8 desc[UR40][R10.64], R4 ;  /* 0x000000040a000986 */ /* 0x0041e8000c101128 */
[----:B0-----:R-:W2:Y:S01]  /*bda30*/  LDL.LU R10, [R1+0x2e60] ;  /* 0x002e6000010a7983 */ /* 0x001ea20000300800 */
[----:B------:R-:W-:-:S02]  /*bda40*/  PRMT R4, R26, 0x7773, RZ ;  /* 0x000077731a047816 */ /* 0x000fc400000000ff */
[----:B--2---:R-:W-:Y:S02]  /*bda50*/  ISETP.NE.AND P0, PT, R10, RZ, PT ;  /* 0x000000ff0a00720c */ /* 0x004fe40003f05270 */
[----:B------:R-:W2:Y:S11]  /*bda60*/  LDL.LU.64 R10, [R1+0xf00] ;  /* 0x000f0000010a7983 */ /* 0x000eb60000300a00 */
[----:B------:R0:W-:Y:S04]  /*bda70*/  @P0 STG.E.U8 desc[UR40][R14.64], R4 ;  /* 0x000000040e000986 */ /* 0x0001e8000c101128 */
[----:B0-----:R-:W4:Y:S01]  /*bda80*/  LDL.LU.64 R14, [R1+0xf78] ;  /* 0x000f7800010e7983 */ /* 0x001f220000300a00 */
[----:B------:R-:W-:-:S05]  /*bda90*/  PRMT R4, R27, 0x7770, RZ ;  /* 0x000077701b047816 */ /* 0x000fca00000000ff */
[----:B------:R0:W-:Y:S02]  /*bdaa0*/  @P3 STG.E.U8 desc[UR40][R22.64], R4 ;  /* 0x0000000416003986 */ /* 0x0001e4000c101128 */
[----:B0-----:R-:W-:Y:S02]  /*bdab0*/  PRMT R4, R27, 0x7771, RZ ;  /* 0x000077711b047816 */ /* 0x001fe400000000ff */
[----:B------:R-:W4:Y:S01]  /*bdac0*/  LDL.LU.64 R22, [R1+0xf70] ;  /* 0x000f700001167983 */ /* 0x000f220000300a00 */
[C---:B------:R-:W-:Y:S02]  /*bdad0*/  LOP3.LUT P4, RZ, R17.reuse, 0x40000000, RZ, 0xc0, !PT ;  /* 0x4000000011ff7812 */ /* 0x040fe4000788c0ff */
[C---:B------:R-:W-:Y:S02]  /*bdae0*/  LOP3.LUT P5, RZ, R17.reuse, 0x20000000, RZ, 0xc0, !PT ;  /* 0x2000000011ff7812 */ /* 0x040fe400078ac0ff */
[----:B------:R-:W-:Y:S01]  /*bdaf0*/  LOP3.LUT P2, RZ, R17, 0x10000000, RZ, 0xc0, !PT ;  /* 0x1000000011ff7812 */ /* 0x000fe2000784c0ff */
[----:B--2---:R0:W-:Y:S01]  /*bdb00*/  @P1 STG.E.U8 desc[UR40][R10.64], R4 ;  /* 0x000000040a001986 */ /* 0x0041e2000c101128 */
[----:B------:R-:W-:-:S02]  /*bdb10*/  ISETP.NE.AND P1, PT, R5, RZ, PT ;  /* 0x000000ff0500720c */ /* 0x000fc40003f25270 */
[----:B0-----:R-:W-:Y:S01]  /*bdb20*/  PRMT R4, R27, 0x7772, RZ ;  /* 0x000077721b047816 */ /* 0x001fe200000000ff */
[----:B------:R-:W2:Y:S10]  /*bdb30*/  LDL.LU R11, [R1+0x44] ;  /* 0x00004400010b7983 */ /* 0x000eb40000300800 */
[----:B---3--:R-:W-:Y:S01]  /*bdb40*/  @P1 STG.E.U8 desc[UR40][R8.64], R4 ;  /* 0x0000000408001986 */ /* 0x008fe2000c101128 */
[----:B------:R-:W-:-:S02]  /*bdb50*/  ISETP.NE.AND P1, PT, R3, RZ, PT ;  /* 0x000000ff0300720c */ /* 0x000fc40003f25270 */
[----:B------:R-:W-:Y:S02]  /*bdb60*/  PRMT R3, R27, 0x7773, RZ ;  /* 0x000077731b037816 */ /* 0x000fe400000000ff */
[----:B------:R-:W3:Y:S09]  /*bdb70*/  LDL.LU.64 R26, [R1+0xf88] ;  /* 0x000f8800011a7983 */ /* 0x000ef20000300a00 */
[----:B------:R0:W-:Y:S02]  /*bdb80*/  @P1 STG.E.U8 desc[UR40][R18.64], R3 ;  /* 0x0000000312001986 */ /* 0x0001e4000c101128 */
[----:B0-----:R-:W-:-:S05]  /*bdb90*/  PRMT R3, R28, 0x7770, RZ ;  /* 0x000077701c037816 */ /* 0x001fca00000000ff */
[----:B----4-:R0:W-:Y:S01]  /*bdba0*/  @P4 STG.E.U8 desc[UR40][R20.64], R3 ;  /* 0x0000000314004986 */ /* 0x0101e2000c101128 */
[----:B------:R-:W-:-:S03]  /*bdbb0*/  PRMT R5, R28, 0x7772, RZ ;  /* 0x000077721c057816 */ /* 0x000fc600000000ff */
[----:B0-----:R-:W4:Y:S01]  /*bdbc0*/  LDL.LU.64 R20, [R1+0xf80] ;  /* 0x000f800001147983 */ /* 0x001f220000300a00 */
[----:B------:R-:W-:-:S03]  /*bdbd0*/  PRMT R3, R28, 0x7771, RZ ;  /* 0x000077711c037816 */ /* 0x000fc600000000ff */
[----:B------:R-:W4:Y:S04]  /*bdbe0*/  LDL.LU.64 R18, [R1+0xfa0] ;  /* 0x000fa00001127983 */ /* 0x000f280000300a00 */
[----:B------:R0:W-:Y:S04]  /*bdbf0*/  @P5 STG.E.U8 desc[UR40][R24.64], R3 ;  /* 0x0000000318005986 */ /* 0x0001e8000c101128 */
[----:B------:R1:W-:Y:S04]  /*bdc00*/  @P2 STG.E.U8 desc[UR40][R14.64], R5 ;  /* 0x000000050e002986 */ /* 0x0003e8000c101128 */
[----:B0-----:R-:W4:Y:S04]  /*bdc10*/  LDL.LU.64 R24, [R1+0xf98] ;  /* 0x000f980001187983 */ /* 0x001f280000300a00 */
[----:B------:R-:W4:Y:S04]  /*bdc20*/  LDL.LU R12, [R1+0x58] ;  /* 0x00005800010c7983 */ /* 0x000f280000300800 */
[----:B-1----:R-:W4:Y:S01]  /*bdc30*/  LDL.LU.64 R14, [R1+0xfb0] ;  /* 0x000fb000010e7983 */ /* 0x002f220000300a00 */
[----:B------:R-:W-:-:S02]  /*bdc40*/  PRMT R5, R28, 0x7773, RZ ;  /* 0x000077731c057816 */ /* 0x000fc400000000ff */
[----:B------:R-:W-:Y:S01]  /*bdc50*/  LOP3.LUT P6, RZ, R13, 0x2000, RZ, 0xc0, !PT ;  /* 0x000020000dff7812 */ /* 0x000fe200078cc0ff */
[----:B------:R-:W4:Y:S01]  /*bdc60*/  LDL.LU.64 R28, [R1+0xfa8] ;  /* 0x000fa800011c7983 */ /* 0x000f220000300a00 */
[C---:B------:R-:W-:Y:S02]  /*bdc70*/  LOP3.LUT P0, RZ, R17.reuse, 0x8000000, RZ, 0xc0, !PT ;  /* 0x0800000011ff7812 */ /* 0x040fe4000780c0ff */
[C---:B------:R-:W-:Y:S02]  /*bdc80*/  LOP3.LUT P3, RZ, R17.reuse, 0x4000000, RZ, 0xc0, !PT ;  /* 0x0400000011ff7812 */ /* 0x040fe4000786c0ff */
[C---:B------:R-:W-:Y:S02]  /*bdc90*/  LOP3.LUT P1, RZ, R17.reuse, 0x2000000, RZ, 0xc0, !PT ;  /* 0x0200000011ff7812 */ /* 0x040fe4000782c0ff */
[----:B------:R-:W-:-:S05]  /*bdca0*/  LOP3.LUT P5, RZ, R17, 0x400000, RZ, 0xc0, !PT ;  /* 0x0040000011ff7812 */ /* 0x000fca00078ac0ff */
[----:B------:R0:W-:Y:S01]  /*bdcb0*/  @P6 STG.E.U8 desc[UR40][R22.64], R5 ;  /* 0x0000000516006986 */ /* 0x0001e2000c101128 */
[----:B------:R-:W-:Y:S02]  /*bdcc0*/  LOP3.LUT P4, RZ, R13, 0x1000, RZ, 0xc0, !PT ;  /* 0x000010000dff7812 */ /* 0x000fe4000788c0ff */
[----:B------:R-:W-:Y:S02]  /*bdcd0*/  P2R R3, PR, RZ, 0x20 ;  /* 0x00000020ff037803 */ /* 0x000fe40000000000 */
[C---:B------:R-:W-:Y:S01]  /*bdce0*/  LOP3.LUT P5, RZ, R17.reuse, 0x800000, RZ, 0xc0, !PT ;  /* 0x0080000011ff7812 */ /* 0x040fe200078ac0ff */
[----:B0-----:R-:W4:Y:S03]  /*bdcf0*/  LDL.LU.64 R22, [R1+0xfc0] ;  /* 0x000fc00001167983 */ /* 0x001f260000300a00 */
[----:B------:R-:W-:Y:S02]  /*bdd00*/  P2R R4, PR, RZ, 0x20 ;  /* 0x00000020ff047803 */ /* 0x000fe40000000000 */
[----:B------:R-:W-:-:S02]  /*bdd10*/  LOP3.LUT P5, RZ, R17, 0x1000000, RZ, 0xc0, !PT ;  /* 0x0100000011ff7812 */ /* 0x000fc400078ac0ff */
[C---:B--2---:R-:W-:Y:S02]  /*bdd20*/  PRMT R8, R11.reuse, 0x7770, RZ ;  /* 0x000077700b087816 */ /* 0x044fe400000000ff */
[----:B------:R-:W-:-:S03]  /*bdd30*/  PRMT R10, R11, 0x7772, RZ ;  /* 0x000077720b0a7816 */ /* 0x000fc600000000ff */
[----:B---3--:R0:W-:Y:S04]  /*bdd40*/  @P0 STG.E.U8 desc[UR40][R26.64], R8 ;  /* 0x000000081a000986 */ /* 0x0081e8000c101128 */
[----:B0-----:R-:W2:Y:S01]  /*bdd50*/  LDL.LU.64 R26, [R1+0xfb8] ;  /* 0x000fb800011a7983 */ /* 0x001ea20000300a00 */
[----:B------:R-:W-:-:S03]  /*bdd60*/  PRMT R8, R11, 0x7771, RZ ;  /* 0x000077710b087816 */ /* 0x000fc600000000ff */
[----:B------:R-:W3:Y:S04]  /*bdd70*/  LDL.LU R16, [R1+0x48] ;  /* 0x0000480001107983 */ /* 0x000ee80000300800 */
[----:B----4-:R0:W-:Y:S04]  /*bdd80*/  @P3 STG.E.U8 desc[UR40][R20.64], R8 ;  /* 0x0000000814003986 */ /* 0x0101e8000c101128 */
[----:B------:R1:W-:Y:S04]  /*bdd90*/  @P1 STG.E.U8 desc[UR40][R18.64], R10 ;  /* 0x0000000a12001986 */ /* 0x0003e8000c101128 */
[----:B0-----:R-:W4:Y:S01]  /*bdda0*/  LDL.LU.64 R20, [R1+0xfd0] ;  /* 0x000fd00001147983 */ /* 0x001f220000300a00 */
[----:B-1----:R-:W-:-:S03]  /*bddb0*/  PRMT R10, R11, 0x7773, RZ ;  /* 0x000077730b0a7816 */ /* 0x002fc600000000ff */
[----:B------:R-:W4:Y:S04]  /*bddc0*/  LDL.LU.64 R18, [R1+0xff0] ;  /* 0x000ff00001127983 */ /* 0x000f280000300a00 */
[----:B------:R0:W-:Y:S02]  /*bddd0*/  @P4 STG.E.U8 desc[UR40][R24.64], R10 ;  /* 0x0000000a18004986 */ /* 0x0001e4000c101128 */
[----:B0-----:R-:W-:Y:S02]  /*bdde0*/  PRMT R10, R12, 0x7770, RZ ;  /* 0x000077700c0a7816 */ /* 0x001fe400000000ff */
[----:B------:R-:W4:Y:S04]  /*bddf0*/  LDL.LU.64 R24, [R1+0xfe8] ;  /* 0x000fe80001187983 */ /* 0x000f280000300a00 */
[----:B------:R0:W-:Y:S04]  /*bde00*/  @P5 STG.E.U8 desc[UR40][R14.64], R10 ;  /* 0x0000000a0e005986 */ /* 0x0001e8000c101128 */
[----:B0-----:R-:W4:Y:S01]  /*bde10*/  LDL.LU.64 R10, [R1+0xfc8] ;  /* 0x000fc800010a7983 */ /* 0x001f220000300a00 */
[----:B------:R-:W-:-:S02]  /*bde20*/  ISETP.NE.AND P5, PT, R4, RZ, PT ;  /* 0x000000ff0400720c */ /* 0x000fc40003fa5270 */
[----:B------:R-:W-:Y:S01]  /*bde30*/  PRMT R4, R12, 0x7771, RZ ;  /* 0x000077710c047816 */ /* 0x000fe200000000ff */
[----:B------:R-:W4:Y:S01]  /*bde40*/  LDL.LU.64 R14, [R1+0xff8] ;  /* 0x000ff800010e7983 */ /* 0x000f220000300a00 */
[----:B------:R-:W-:Y:S02]  /*bde50*/  LOP3.LUT P6, RZ, R17, 0x80000, RZ, 0xc0, !PT ;  /* 0x0008000011ff7812 */ /* 0x000fe400078cc0ff */
[----:B------:R-:W-:-:S07]  /*bde60*/  LOP3.LUT P2, RZ, R13, 0x800, RZ, 0xc0, !PT ;  /* 0x000008000dff7812 */ /* 0x000fce000784c0ff */
[----:B------:R0:W-:Y:S01]  /*bde70*/  @P5 STG.E.U8 desc[UR40][R28.64], R4 ;  /* 0x000000041c005986 */ /* 0x0001e2000c101128 */
[----:B------:R-:W-:Y:S02]  /*bde80*/  ISETP.NE.AND P5, PT, R3, RZ, PT ;  /* 0x000000ff0300720c */ /* 0x000fe40003fa5270 */
[----:B------:R-:W-:Y:S02]  /*bde90*/  P2R R5, PR, RZ, 0x40 ;  /* 0x00000040ff057803 */ /* 0x000fe40000000000 */
[C---:B------:R-:W-:Y:S02]  /*bdea0*/  LOP3.LUT P6, RZ, R17.reuse, 0x100000, RZ, 0xc0, !PT ;  /* 0x0010000011ff7812 */ /* 0x040fe400078cc0ff */
[C---:B------:R-:W-:Y:S02]  /*bdeb0*/  PRMT R3, R12.reuse, 0x7772, RZ ;  /* 0x000077720c037816 */ /* 0x040fe400000000ff */
[----:B------:R-:W-:Y:S02]  /*bdec0*/  P2R R6, PR, RZ, 0x40 ;  /* 0x00000040ff067803 */ /* 0x000fe40000000000 */
[----:B------:R-:W-:Y:S01]  /*bded0*/  LOP3.LUT P6, RZ, R17, 0x200000, RZ, 0xc0, !PT ;  /* 0x0020000011ff7812 */ /* 0x000fe200078cc0ff */
[----:B0-----:R-:W4:Y:S04]  /*bdee0*/  LDL.LU.64 R28, [R1+0x1010] ;  /* 0x00101000011c7983 */ /* 0x001f280000300a00 */
[----:B------:R0:W-:Y:S02]  /*bdef0*/  @P5 STG.E.U8 desc[UR40][R22.64], R3 ;  /* 0x0000000316005986 */ /* 0x0001e4000c101128 */
[----:B0-----:R-:W-:-:S02]  /*bdf00*/  PRMT R3, R12, 0x7773, RZ ;  /* 0x000077730c037816 */ /* 0x001fc400000000ff */
[----:B------:R-:W4:Y:S04]  /*bdf10*/  LDL.LU.64 R22, [R1+0x1008] ;  /* 0x0010080001167983 */ /* 0x000f280000300a00 */
[----:B--2---:R3:W-:Y:S02]  /*bdf20*/  @P2 STG.E.U8 desc[UR40][R26.64], R3 ;  /* 0x000000031a002986 */ /* 0x0047e4000c101128 */
[----:B---3--:R-:W-:Y:S02]  /*bdf30*/  PRMT R3, R16, 0x7770, RZ ;  /* 0x0000777010037816 */ /* 0x008fe400000000ff */
[----:B------:R-:W2:Y:S04]  /*bdf40*/  LDL.LU.64 R26, [R1+0x1018] ;  /* 0x00101800011a7983 */ /* 0x000ea80000300a00 */
[----:B----4-:R0:W-:Y:S01]  /*bdf50*/  @P6 STG.E.U8 desc[UR40][R20.64], R3 ;  /* 0x0000000314006986 */ /* 0x0101e2000c101128 */
[----:B------:R-:W-:-:S02]  /*bdf60*/  ISETP.NE.AND P6, PT, R6, RZ, PT ;  /* 0x000000ff0600720c */ /* 0x000fc40003fc5270 */
[----:B0-----:R-:W-:Y:S01]  /*bdf70*/  PRMT R3, R16, 0x7771, RZ ;  /* 0x0000777110037816 */ /* 0x001fe200000000ff */
[----:B------:R-:W3:Y:S10]  /*bdf80*/  LDL.LU.64 R20, [R1+0x2e58] ;  /* 0x002e580001147983 */ /* 0x000ef40000300a00 */
[----:B------:R0:W-:Y:S01]  /*bdf90*/  @P6 STG.E.U8 desc[UR40][R10.64], R3 ;  /* 0x000000030a006986 */ /* 0x0001e2000c101128 */
[----:B------:R-:W-:-:S03]  /*bdfa0*/  ISETP.NE.AND P6, PT, R5, RZ, PT ;  /* 0x000000ff0500720c */ /* 0x000fc60003fc5270 */
[----:B0-----:R-:W4:Y:S04]  /*bdfb0*/  LDL.LU.64 R10, [R1+0x1020] ;  /* 0x00102000010a7983 */ /* 0x001f280000300a00 */
[----:B------:R-:W2:Y:S01]  /*bdfc0*/  LDL.LU.64 R4, [R1+0x1000] ;  /* 0x0010000001047983 */ /* 0x000ea20000300a00 */
[----:B------:R-:W-:Y:S02]  /*bdfd0*/  LOP3.LUT P3, RZ, R17, 0x10000, RZ, 0xc0, !PT ;  /* 0x0001000011ff7812 */ /* 0x000fe4000786c0ff */
[----:B------:R-:W-:Y:S02]  /*bdfe0*/  LOP3.LUT P0, RZ, R13, 0x400, RZ, 0xc0, !PT ;  /* 0x000004000dff7812 */ /* 0x000fe4000780c0ff */
[----:B------:R-:W-:Y:S02]  /*bdff0*/  P2R R8, PR, RZ, 0x8 ;  /* 0x00000008ff087803 */ /* 0x000fe40000000000 */
[----:B------:R-:W-:-:S02]  /*be000*/  LOP3.LUT P3, RZ, R17, 0x20000, RZ, 0xc0, !PT ;  /* 0x0002000011ff7812 */ /* 0x000fc4000786c0ff */
[C---:B------:R-:W-:Y:S02]  /*be010*/  PRMT R3, R16.reuse, 0x7772, RZ ;  /* 0x0000777210037816 */ /* 0x040fe400000000ff */
[----:B------:R-:W-:Y:S02]  /*be020*/  P2R R9, PR, RZ, 0x8 ;  /* 0x00000008ff097803 */ /* 0x000fe40000000000 */
[----:B------:R-:W-:Y:S01]  /*be030*/  LOP3.LUT P3, RZ, R17, 0x40000, RZ, 0xc0, !PT ;  /* 0x0004000011ff7812 */ /* 0x000fe2000786c0ff */
[----:B------:R0:W-:Y:S02]  /*be040*/  @P6 STG.E.U8 desc[UR40][R18.64], R3 ;  /* 0x0000000312006986 */ /* 0x0001e4000c101128 */
[----:B0-----:R-:W-:Y:S02]  /*be050*/  PRMT R3, R16, 0x7773, RZ ;  /* 0x0000777310037816 */ /* 0x001fe400000000ff */
[----:B------:R-:W3:Y:S04]  /*be060*/  LDL.LU.64 R18, [R1+0x1028] ;  /* 0x0010280001127983 */ /* 0x000ee80000300a00 */
[----:B------:R0:W-:Y:S02]  /*be070*/  @P0 STG.E.U8 desc[UR40][R24.64], R3 ;  /* 0x0000000318000986 */ /* 0x0001e4000c101128 */
[----:B0-----:R-:W-:-:S02]  /*be080*/  PRMT R3, R2, 0x7770, RZ ;  /* 0x0000777002037816 */ /* 0x001fc400000000ff */
[----:B------:R-:W3:Y:S04]  /*be090*/  LDL.LU.64 R24, [R1+0x2e50] ;  /* 0x002e500001187983 */ /* 0x000ee80000300a00 */
[----:B--2---:R0:W-:Y:S01]  /*be0a0*/  @P3 STG.E.U8 desc[UR40][R4.64], R3 ;  /* 0x0000000304003986 */ /* 0x0041e2000c101128 */
[----:B------:R-:W-:Y:S02]  /*be0b0*/  ISETP.NE.AND P3, PT, R9, RZ, PT ;  /* 0x000000ff0900720c */ /* 0x000fe40003f65270 */
[----:B0-----:R-:W-:-:S11]  /*be0c0*/  PRMT R3, R2, 0x7771, RZ ;  /* 0x0000777102037816 */ /* 0x001fd600000000ff */
[----:B------:R0:W-:Y:S01]  /*be0d0*/  @P3 STG.E.U8 desc[UR40][R14.64], R3 ;  /* 0x000000030e003986 */ /* 0x0001e2000c101128 */
[----:B------:R-:W-:Y:S02]  /*be0e0*/  ISETP.NE.AND P3, PT, R8, RZ, PT ;  /* 0x000000ff0800720c */ /* 0x000fe40003f65270 */
[C---:B0-----:R-:W-:Y:S01]  /*be0f0*/  PRMT R3, R2.reuse, 0x7772, RZ ;  /* 0x0000777202037816 */ /* 0x041fe200000000ff */
[----:B------:R-:W2:Y:S10]  /*be100*/  LDL.LU.64 R14, [R1+0x1030] ;  /* 0x00103000010e7983 */ /* 0x000eb40000300a00 */
[----:B------:R0:W-:Y:S02]  /*be110*/  @P3 STG.E.U8 desc[UR40][R28.64], R3 ;  /* 0x000000031c003986 */ /* 0x0001e4000c101128 */
[----:B0-----:R-:W-:-:S02]  /*be120*/  PRMT R3, R2, 0x7773, RZ ;  /* 0x0000777302037816 */ /* 0x001fc400000000ff */
[----:B------:R-:W2:Y:S01]  /*be130*/  LDL.LU R2, [R1+0x2e4c] ;  /* 0x002e4c0001027983 */ /* 0x000ea20000300800 */
[----:B------:R-:W-:Y:S02]  /*be140*/  LOP3.LUT P1, RZ, R13, 0x200, RZ, 0xc0, !PT ;  /* 0x000002000dff7812 */ /* 0x000fe4000782c0ff */
[C---:B------:R-:W-:Y:S01]  /*be150*/  LOP3.LUT P4, RZ, R17.reuse, 0x8000, RZ, 0xc0, !PT ;  /* 0x0000800011ff7812 */ /* 0x040fe2000788c0ff */
[----:B------:R-:W2:Y:S01]  /*be160*/  LDL.LU.64 R28, [R1+0x1040] ;  /* 0x00104000011c7983 */ /* 0x000ea20000300a00 */
[C---:B------:R-:W-:Y:S02]  /*be170*/  LOP3.LUT P5, RZ, R17.reuse, 0x4000, RZ, 0xc0, !PT ;  /* 0x0000400011ff7812 */ /* 0x040fe400078ac0ff */
[----:B------:R-:W-:-:S07]  /*be180*/  LOP3.LUT P2, RZ, R17, 0x2000, RZ, 0xc0, !PT ;  /* 0x0000200011ff7812 */ /* 0x000fce000784c0ff */
[----:B------:R0:W-:Y:S02]  /*be190*/  @P1 STG.E.U8 desc[UR40][R22.64], R3 ;  /* 0x0000000316001986 */ /* 0x0001e4000c101128 */
[C---:B0-----:R-:W-:Y:S02]  /*be1a0*/  PRMT R3, R0.reuse, 0x7770, RZ ;  /* 0x0000777000037816 */ /* 0x041fe400000000ff */
[----:B------:R-:W2:Y:S04]  /*be1b0*/  LDL.LU.64 R22, [R1+0x1048] ;  /* 0x0010480001167983 */ /* 0x000ea80000300a00 */
[----:B------:R0:W-:Y:S01]  /*be1c0*/  @P4 STG.E.U8 desc[UR40][R26.64], R3 ;  /* 0x000000031a004986 */ /* 0x0001e2000c101128 */
[----:B------:R-:W-:Y:S02]  /*be1d0*/  LOP3.LUT P6, RZ, R13, 0x100, RZ, 0xc0, !PT ;  /* 0x000001000dff7812 */ /* 0x000fe400078cc0ff */
[C---:B0-----:R-:W-:Y:S01]  /*be1e0*/  PRMT R3, R0.reuse, 0x7771, RZ ;  /* 0x0000777100037816 */ /* 0x041fe200000000ff */
[----:B------:R-:W2:Y:S04]  /*be1f0*/  LDL.LU.64 R26, [R1+0x1058] ;  /* 0x00105800011a7983 */ /* 0x000ea80000300a00 */
[----:B----4-:R0:W-:Y:S01]  /*be200*/  @P5 STG.E.U8 desc[UR40][R10.64], R3 ;  /* 0x000000030a005986 */ /* 0x0101e2000c101128 */
[----:B------:R-:W-:-:S02]  /*be210*/  PRMT R8, R0, 0x7773, RZ ;  /* 0x0000777300087816 */ /* 0x000fc400000000ff */
[----:B0-----:R-:W-:-:S05]  /*be220*/  PRMT R3, R0, 0x7772, RZ ;  /* 0x0000777200037816 */ /* 0x001fca00000000ff */
[----:B---3--:R0:W-:Y:S01]  /*be230*/  @P2 STG.E.U8 desc[UR40][R18.64], R3 ;  /* 0x0000000312002986 */ /* 0x0081e2000c101128 */
[----:B------:R-:W-:-:S04]  /*be240*/  LOP3.LUT P2, RZ, R17, 0x20, RZ, 0xc0, !PT ;  /* 0x0000002011ff7812 */ /* 0x000fc8000784c0ff */
[----:B0-----:R-:W-:Y:S01]  /*be250*/  P2R R3, PR, RZ, 0x4 ;  /* 0x00000004ff037803 */ /* 0x001fe20000000000 */
[----:B------:R-:W3:Y:S04]  /*be260*/  LDL.LU.64 R18, [R1+0x1068] ;  /* 0x0010680001127983 */ /* 0x000ee80000300a00 */
[----:B--2---:R0:W-:Y:S04]  /*be270*/  @P6 STG.E.U8 desc[UR40][R14.64], R8 ;  /* 0x000000080e006986 */ /* 0x0041e8000c101128 */
[----:B------:R-:W-:Y:S04]  /*be280*/  STL.64 [R1+0x2e38], R2 ;  /* 0x002e380201007387 */ /* 0x000fe80000100a00 */
[----:B------:R-:W2:Y:S04]  /*be290*/  LDL.LU R0, [R1+0x2e48] ;  /* 0x002e480001007983 */ /* 0x000ea80000300800 */
[----:B0-----:R-:W4:Y:S01]  /*be2a0*/  LDL.LU.64 R14, [R1+0x1078] ;  /* 0x00107800010e7983 */ /* 0x001f220000300a00 */
[----:B------:R-:W-:-:S02]  /*be2b0*/  LOP3.LUT P0, RZ, R17, 0x1000, RZ, 0xc0, !PT ;  /* 0x0000100011ff7812 */ /* 0x000fc4000780c0ff */
[C---:B------:R-:W-:Y:S02]  /*be2c0*/  LOP3.LUT P3, RZ, R17.reuse, 0x800, RZ, 0xc0, !PT ;  /* 0x0000080011ff7812 */ /* 0x040fe4000786c0ff */
[----:B------:R-:W-:Y:S02]  /*be2d0*/  LOP3.LUT P1, RZ, R17, 0x400, RZ, 0xc0, !PT ;  /* 0x0000040011ff7812 */ /* 0x000fe4000782c0ff */
[C---:B------:R-:W-:Y:S02]  /*be2e0*/  PRMT R8, R24.reuse, 0x7770, RZ ;  /* 0x0000777018087816 */ /* 0x040fe400000000ff */
[----:B------:R-:W-:-:S05]  /*be2f0*/  PRMT R10, R24, 0x7771, RZ ;  /* 0x00007771180a7816 */ /* 0x000fca00000000ff */
[----:B------:R-:W-:Y:S04]  /*be300*/  @P0 STG.E.U8 desc[UR40][R28.64], R8 ;  /* 0x000000081c000986 */ /* 0x000fe8000c101128 */
[----:B------:R0:W-:Y:S02]  /*be310*/  @P3 STG.E.U8 desc[UR40][R22.64], R10 ;  /* 0x0000000a16003986 */ /* 0x0001e4000c101128 */
[----:B0-----:R-:W-:-:S05]  /*be320*/  PRMT R10, R24, 0x7772, RZ ;  /* 0x00007772180a7816 */ /* 0x001fca00000000ff */
[----:B------:R-:W-:Y:S04]  /*be330*/  @P1 STG.E.U8 desc[UR40][R26.64], R10 ;  /* 0x0000000a1a001986 */ /* 0x000fe8000c101128 */
[----:B----4-:R0:W-:Y:S04]  /*be340*/  STL.64 [R1+0x2e40], R14 ;  /* 0x002e400e01007387 */ /* 0x0101e80000100a00 */
[----:B0-----:R-:W4:Y:S04]  /*be350*/  LDL.LU.64 R14, [R1+0x1060] ;  /* 0x00106000010e7983 */ /* 0x001f280000300a00 */
[----:B------:R-:W2:Y:S04]  /*be360*/  LDL.LU.64 R2, [R1+0x1070] ;  /* 0x0010700001027983 */ /* 0x000ea80000300a00 */
[----:B------:R-:W2:Y:S04]  /*be370*/  LDL.LU.64 R28, [R1+0x1088] ;  /* 0x00108800011c7983 */ /* 0x000ea80000300a00 */
[----:B------:R-:W2:Y:S01]  /*be380*/  LDL.LU.64 R10, [R1+0x1050] ;  /* 0x00105000010a7983 */ /* 0x000ea20000300a00 */
[----:B------:R-:W-:-:S02]  /*be390*/  LOP3.LUT P4, RZ, R17, 0x100, RZ, 0xc0, !PT ;  /* 0x0000010011ff7812 */ /* 0x000fc4000788c0ff */
[----:B------:R-:W-:Y:S01]  /*be3a0*/  PRMT R24, R24, 0x7773, RZ ;  /* 0x0000777318187816 */ /* 0x000fe200000000ff */
[----:B------:R-:W3:Y:S01]  /*be3b0*/  LDL.LU.64 R22, [R1+0x10a8] ;  /* 0x0010a80001167983 */ /* 0x000ee20000300a00 */
[----:B------:R-:W-:Y:S02]  /*be3c0*/  P2R R5, PR, RZ, 0x10 ;  /* 0x00000010ff057803 */ /* 0x000fe40000000000 */
[----:B------:R-:W-:Y:S01]  /*be3d0*/  LOP3.LUT P4, RZ, R17, 0x200, RZ, 0xc0, !PT ;  /* 0x0000020011ff7812 */ /* 0x000fe2000788c0ff */
[----:B------:R-:W3:Y:S03]  /*be3e0*/  LDL.LU.64 R26, [R1+0x10a0] ;  /* 0x0010a000011a7983 */ /* 0x000ee60000300a00 */
[----:B------:R-:W-:Y:S02]  /*be3f0*/  P2R R6, PR, RZ, 0x10 ;  /* 0x00000010ff067803 */ /* 0x000fe40000000000 */
[----:B------:R-:W-:-:S13]  /*be400*/  LOP3.LUT P4, RZ, R13, 0x80, RZ, 0xc0, !PT ;  /* 0x000000800dff7812 */ /* 0x000fda000788c0ff */
[----:B--2---:R0:W-:Y:S01]  /*be410*/  @P4 STG.E.U8 desc[UR40][R10.64], R24 ;  /* 0x000000180a004986 */ /* 0x0041e2000c101128 */
[----:B------:R-:W-:Y:S02]  /*be420*/  ISETP.NE.AND P4, PT, R6, RZ, PT ;  /* 0x000000ff0600720c */ /* 0x000fe40003f85270 */
[----:B------:R-:W-:Y:S01]  /*be430*/  PRMT R6, R20, 0x7770, RZ ;  /* 0x0000777014067816 */ /* 0x000fe200000000ff */
[----:B0-----:R-:W2:Y:S10]  /*be440*/  LDL.LU.64 R10, [R1+0x1098] ;  /* 0x00109800010a7983 */ /* 0x001eb40000300a00 */
[----:B---3--:R0:W-:Y:S01]  /*be450*/  @P4 STG.E.U8 desc[UR40][R18.64], R6 ;  /* 0x0000000612004986 */ /* 0x0081e2000c101128 */
[----:B------:R-:W-:-:S02]  /*be460*/  ISETP.NE.AND P4, PT, R5, RZ, PT ;  /* 0x000000ff0500720c */ /* 0x000fc40003f85270 */
[----:B------:R-:W-:Y:S01]  /*be470*/  PRMT R5, R20, 0x7771, RZ ;  /* 0x0000777114057816 */ /* 0x000fe200000000ff */
[----:B0-----:R-:W3:Y:S10]  /*be480*/  LDL.LU.64 R18, [R1+0x10b0] ;  /* 0x0010b00001127983 */ /* 0x001ef40000300a00 */
[----:B----4-:R0:W-:Y:S04]  /*be490*/  @P4 STG.E.U8 desc[UR40][R14.64], R5 ;  /* 0x000000050e004986 */ /* 0x0101e8000c101128 */
[----:B0-----:R-:W4:Y:S01]  /*be4a0*/  LDL.LU.64 R14, [R1+0x2e40] ;  /* 0x002e4000010e7983 */ /* 0x001f220000300a00 */
[----:B------:R-:W-:-:S02]  /*be4b0*/  LOP3.LUT P2, RZ, R17, 0x40, RZ, 0xc0, !PT ;  /* 0x0000004011ff7812 */ /* 0x000fc4000784c0ff */
[----:B------:R-:W-:Y:S02]  /*be4c0*/  LOP3.LUT P5, RZ, R17, 0x80, RZ, 0xc0, !PT ;  /* 0x0000008011ff7812 */ /* 0x000fe400078ac0ff */
[----:B------:R-:W-:Y:S02]  /*be4d0*/  P2R R4, PR, RZ, 0x4 ;  /* 0x00000004ff047803 */ /* 0x000fe40000000000 */
[----:B------:R-:W-:Y:S02]  /*be4e0*/  LOP3.LUT P2, RZ, R13, 0x40, RZ, 0xc0, !PT ;  /* 0x000000400dff7812 */ /* 0x000fe4000784c0ff */
[----:B------:R-:W-:Y:S02]  /*be4f0*/  LOP3.LUT P0, RZ, R17, 0x4, RZ, 0xc0, !PT ;  /* 0x0000000411ff7812 */ /* 0x000fe4000780c0ff */
[C---:B------:R-:W-:Y:S02]  /*be500*/  PRMT R5, R20.reuse, 0x7772, RZ ;  /* 0x0000777214057816 */ /* 0x040fe400000000ff */
[----:B------:R-:W-:-:S02]  /*be510*/  PRMT R20, R20, 0x7773, RZ ;  /* 0x0000777314147816 */ /* 0x000fc400000000ff */
[----:B------:R-:W-:Y:S02]  /*be520*/  P2R R8, PR, RZ, 0x1 ;  /* 0x00000001ff087803 */ /* 0x000fe40000000000 */
[C---:B------:R-:W-:Y:S02]  /*be530*/  LOP3.LUT P6, RZ, R17.reuse, 0x10, RZ, 0xc0, !PT ;  /* 0x0000001011ff7812 */ /* 0x040fe400078cc0ff */
[C---:B------:R-:W-:Y:S02]  /*be540*/  LOP3.LUT P0, RZ, R17.reuse, 0x8, RZ, 0xc0, !PT ;  /* 0x0000000811ff7812 */ /* 0x040fe4000780c0ff */
[C---:B------:R-:W-:Y:S02]  /*be550*/  LOP3.LUT P3, RZ, R17.reuse, 0x2, RZ, 0xc0, !PT ;  /* 0x0000000211ff7812 */ /* 0x040fe4000786c0ff */
[----:B------:R-:W-:Y:S02]  /*be560*/  LOP3.LUT P4, RZ, R17, 0x1, RZ, 0xc0, !PT ;  /* 0x0000000111ff7812 */ /* 0x000fe4000788c0ff */
[----:B------:R-:W2:Y:S04]  /*be570*/  LDL.LU.64 R16, [R1+0x1080] ;  /* 0x0010800001107983 */ /* 0x000ea80000300a00 */
[----:B----4-:R0:W-:Y:S04]  /*be580*/  @P5 STG.E.U8 desc[UR40][R14.64], R5 ;  /* 0x000000050e005986 */ /* 0x0101e8000c101128 */
[----:B------:R1:W-:Y:S04]  /*be590*/  @P2 STG.E.U8 desc[UR40][R2.64], R20 ;  /* 0x0000001402002986 */ /* 0x0003e8000c101128 */
[----:B0-----:R-:W4:Y:S04]  /*be5a0*/  LDL.LU.64 R14, [R1+0x10b8] ;  /* 0x0010b800010e7983 */ /* 0x001f280000300a00 */
[----:B-1----:R-:W2:Y:S01]  /*be5b0*/  LDL.LU.64 R2, [R1+0x2e38] ;  /* 0x002e380001027983 */ /* 0x002ea20000300a00 */
[----:B------:R-:W-:-:S02]  /*be5c0*/  ISETP.NE.AND P2, PT, R4, RZ, PT ;  /* 0x000000ff0400720c */ /* 0x000fc40003f45270 */
[----:B------:R-:W-:Y:S02]  /*be5d0*/  PRMT R4, R25, 0x7770, RZ ;  /* 0x0000777019047816 */ /* 0x000fe400000000ff */
[----:B------:R-:W-:-:S09]  /*be5e0*/  P2R R9, PR, RZ, 0x1 ;  /* 0x00000001ff097803 */ /* 0x000fd20000000000 */
[----:B------:R0:W-:Y:S01]  /*be5f0*/  @P2 STG.E.U8 desc[UR40][R28.64], R4 ;  /* 0x000000041c002986 */ /* 0x0001e2000c101128 */
[----:B------:R-:W-:-:S03]  /*be600*/  LOP3.LUT P0, RZ, R13, 0x20, RZ, 0xc0, !PT ;  /* 0x000000200dff7812 */ /* 0x000fc6000780c0ff */
[----:B0-----:R-:W3:Y:S04]  /*be610*/  LDL.LU.64 R4, [R1+0x10c0] ;  /* 0x0010c00001047983 */ /* 0x001ee80000300a00 */
[----:B------:R-:W3:Y:S01]  /*be620*/  LDL.LU.64 R28, [R1+0x10c8] ;  /* 0x0010c800011c7983 */ /* 0x000ee20000300a00 */
[----:B--2---:R-:W-:Y:S02]  /*be630*/  ISETP.NE.AND P2, PT, R3, RZ, PT ;  /* 0x000000ff0300720c */ /* 0x004fe40003f45270 */
[----:B------:R-:W-:-:S11]  /*be640*/  PRMT R3, R25, 0x7771, RZ ;  /* 0x0000777119037816 */ /* 0x000fd600000000ff */
[----:B------:R0:W-:Y:S02]  /*be650*/  @P2 STG.E.U8 desc[UR40][R16.64], R3 ;  /* 0x0000000310002986 */ /* 0x0001e4000c101128 */
[C---:B0-----:R-:W-:Y:S02]  /*be660*/  PRMT R3, R25.reuse, 0x7772, RZ ;  /* 0x0000777219037816 */ /* 0x041fe400000000ff */
[----:B------:R-:W2:Y:S01]  /*be670*/  LDL.LU.64 R16, [R1+0x10d0] ;  /* 0x0010d00001107983 */ /* 0x000ea20000300a00 */
[----:B------:R-:W-:-:S03]  /*be680*/  PRMT R25, R25, 0x7773, RZ ;  /* 0x0000777319197816 */ /* 0x000fc600000000ff */
[----:B------:R0:W-:Y:S04]  /*be690*/  @P6 STG.E.U8 desc[UR40][R22.64], R3 ;  /* 0x0000000316006986 */ /* 0x0001e8000c101128 */
[----:B------:R1:W-:Y:S04]  /*be6a0*/  @P0 STG.E.U8 desc[UR40][R26.64], R25 ;  /* 0x000000191a000986 */ /* 0x0003e8000c101128 */
[----:B0-----:R-:W2:Y:S04]  /*be6b0*/  LDL.LU.64 R22, [R1+0x2e30] ;  /* 0x002e300001167983 */ /* 0x001ea80000300a00 */
[----:B-1----:R-:W2:Y:S01]  /*be6c0*/  LDL.LU.64 R26, [R1+0x2e28] ;  /* 0x002e2800011a7983 */ /* 0x002ea20000300a00 */
[----:B------:R-:W-:-:S02]  /*be6d0*/  ISETP.NE.AND P0, PT, R9, RZ, PT ;  /* 0x000000ff0900720c */ /* 0x000fc40003f05270 */
[----:B------:R-:W-:-:S11]  /*be6e0*/  PRMT R3, R21, 0x7770, RZ ;  /* 0x0000777015037816 */ /* 0x000fd600000000ff */
[----:B------:R0:W-:Y:S01]  /*be6f0*/  @P0 STG.E.U8 desc[UR40][R10.64], R3 ;  /* 0x000000030a000986 */ /* 0x0001e2000c101128 */
[----:B------:R-:W-:Y:S02]  /*be700*/  ISETP.NE.AND P0, PT, R8, RZ, PT ;  /* 0x000000ff0800720c */ /* 0x000fe40003f05270 */
[----:B0-----:R-:W-:Y:S01]  /*be710*/  PRMT R3, R21, 0x7771, RZ ;  /* 0x0000777115037816 */ /* 0x001fe200000000ff */
[----:B------:R-:W2:Y:S10]  /*be720*/  LDL.LU.64 R10, [R1+0x10e8] ;  /* 0x0010e800010a7983 */ /* 0x000eb40000300a00 */
[----:B---3--:R0:W-:Y:S04]  /*be730*/  @P0 STG.E.U8 desc[UR40][R18.64], R3 ;  /* 0x0000000312000986 */ /* 0x0081e8000c101128 */
[----:B0-----:R-:W3:Y:S01]  /*be740*/  LDL.LU.64 R18, [R1+0x10e0] ;  /* 0x0010e00001127983 */ /* 0x001ee20000300a00 */
[----:B------:R-:W-:-:S02]  /*be750*/  LOP3.LUT P1, RZ, R13, 0x10, RZ, 0xc0, !PT ;  /* 0x000000100dff7812 */ /* 0x000fc4000782c0ff */
[C---:B------:R-:W-:Y:S01]  /*be760*/  PRMT R3, R21.reuse, 0x7772, RZ ;  /* 0x0000777215037816 */ /* 0x040fe200000000ff */
[----:B------:R-:W3:Y:S01]  /*be770*/  LDL.LU.64 R24, [R1+0x10f8] ;  /* 0x0010f80001187983 */ /* 0x000ee20000300a00 */
[----:B------:R-:W-:-:S03]  /*be780*/  PRMT R21, R21, 0x7773, RZ ;  /* 0x0000777315157816 */ /* 0x000fc600000000ff */
[----:B------:R-:W-:Y:S06]  /*be790*/  @P3 STG.E.U8 desc[UR40][R4.64], R3 ;  /* 0x0000000304003986 */ /* 0x000fec000c101128 */
[----:B----4-:R0:W-:Y:S04]  /*be7a0*/  @P1 STG.E.U8 desc[UR40][R14.64], R21 ;  /* 0x000000150e001986 */ /* 0x0101e8000c101128 */
[----:B0-----:R-:W4:Y:S01]  /*be7b0*/  LDL.LU.64 R14, [R1+0x10f0] ;  /* 0x0010f000010e7983 */ /* 0x001f220000300a00 */
[----:B------:R-:W-:-:S02]  /*be7c0*/  LOP3.LUT P5, RZ, R0, 0x80000000, RZ, 0xc0, !PT ;  /* 0x8000000000ff7812 */ /* 0x000fc400078ac0ff */
[C---:B------:R-:W-:Y:S02]  /*be7d0*/  LOP3.LUT P1, RZ, R0.reuse, 0x4000000, RZ, 0xc0, !PT ;  /* 0x0400000000ff7812 */ /* 0x040fe4000782c0ff */
[----:B------:R-:W-:Y:S02]  /*be7e0*/  LOP3.LUT P2, RZ, R0, 0x40000000, RZ, 0xc0, !PT ;  /* 0x4000000000ff7812 */ /* 0x000fe4000784c0ff */
[----:B------:R-:W-:Y:S02]  /*be7f0*/  LOP3.LUT P6, RZ, R13, 0x8, RZ, 0xc0, !PT ;  /* 0x000000080dff7812 */ /* 0x000fe400078cc0ff */
[----:B--2---:R-:W-:-:S05]  /*be800*/  PRMT R3, R26, 0x7770, RZ ;  /* 0x000077701a037816 */ /* 0x004fca00000000ff */
[----:B------:R0:W-:Y:S04]  /*be810*/  @P4 STG.E.U8 desc[UR40][R28.64], R3 ;  /* 0x000000031c004986 */ /* 0x0001e8000c101128 */
[----:B0-----:R-:W2:Y:S01]  /*be820*/  LDL.LU.64 R28, [R1+0x1110] ;  /* 0x00111000011c7983 */ /* 0x001ea20000300a00 */
[----:B------:R-:W-:-:S05]  /*be830*/  PRMT R3, R26, 0x7771, RZ ;  /* 0x000077711a037816 */ /* 0x000fca00000000ff */
[----:B------:R0:W-:Y:S01]  /*be840*/  @P5 STG.E.U8 desc[UR40][R16.64], R3 ;  /* 0x0000000310005986 */ /* 0x0001e2000c101128 */
[----:B------:R-:W-:Y:S02]  /*be850*/  LOP3.LUT P5, RZ, R2, 0x800000, RZ, 0xc0, !PT ;  /* 0x0080000002ff7812 */ /* 0x000fe400078ac0ff */
[----:B------:R-:W-:Y:S02]  /*be860*/  P2R R5, PR, RZ, 0x2 ;  /* 0x00000002ff057803 */ /* 0x000fe40000000000 */
[C---:B------:R-:W-:Y:S02]  /*be870*/  LOP3.LUT P1, RZ, R13.reuse, 0x4, RZ, 0xc0, !PT ;  /* 0x000000040dff7812 */ /* 0x040fe4000782c0ff */
[----:B0-----:R-:W-:Y:S01]  /*be880*/  P2R R3, PR, RZ, 0x20 ;  /* 0x00000020ff037803 */ /* 0x001fe20000000000 */
[----:B------:R-:W2:Y:S01]  /*be890*/  LDL.LU.64 R16, [R1+0x1100] ;  /* 0x0011000001107983 */ /* 0x000ea20000300a00 */
[----:B------:R-:W-:Y:S02]  /*be8a0*/  LOP3.LUT P5, RZ, R13, 0x2, RZ, 0xc0, !PT ;  /* 0x000000020dff7812 */ /* 0x000fe400078ac0ff */
[----:B------:R-:W-:Y:S01]  /*be8b0*/  P2R R6, PR, RZ, 0x2 ;  /* 0x00000002ff067803 */ /* 0x000fe20000000000 */
[----:B------:R-:W2:Y:S01]  /*be8c0*/  LDL.LU.64 R20, [R1+0x1120] ;  /* 0x0011200001147983 */ /* 0x000ea20000300a00 */
[----:B------:R-:W-:-:S02]  /*be8d0*/  P2R R4, PR, RZ, 0x20 ;  /* 0x00000020ff047803 */ /* 0x000fc40000000000 */
[C---:B------:R-:W-:Y:S02]  /*be8e0*/  LOP3.LUT P0, RZ, R0.reuse, 0x20000000, RZ, 0xc0, !PT ;  /* 0x2000000000ff7812 */ /* 0x040fe4000780c0ff */
[C---:B------:R-:W-:Y:S02]  /*be8f0*/  LOP3.LUT P3, RZ, R0.reuse, 0x10000000, RZ, 0xc0, !PT ;  /* 0x1000000000ff7812 */ /* 0x040fe4000786c0ff */
[C---:B------:R-:W-:Y:S02]  /*be900*/  LOP3.LUT P1, RZ, R0.reuse, 0x8000000, RZ, 0xc0, !PT ;  /* 0x0800000000ff7812 */ /* 0x040fe4000782c0ff */
[C---:B------:R-:W-:Y:S02]  /*be910*/  LOP3.LUT P4, RZ, R0.reuse, 0x2000000, RZ, 0xc0, !PT ;  /* 0x0200000000ff7812 */ /* 0x040fe4000788c0ff */
[----:B------:R-:W-:Y:S02]  /*be920*/  LOP3.LUT P5, RZ, R0, 0x1000000, RZ, 0xc0, !PT ;  /* 0x0100000000ff7812 */ /* 0x000fe400078ac0ff */
[----:B------:R-:W-:-:S02]  /*be930*/  PRMT R0, R26, 0x7772, RZ ;  /* 0x000077721a007816 */ /* 0x000fc400000000ff */
[----:B------:R-:W-:-:S03]  /*be940*/  PRMT R26, R26, 0x7773, RZ ;  /* 0x000077731a1a7816 */ /* 0x000fc600000000ff */
[----:B------:R0:W-:Y:S04]  /*be950*/  @P2 STG.E.U8 desc[UR40][R10.64], R0 ;  /* 0x000000000a002986 */ /* 0x0001e8000c101128 */
[----:B---3--:R1:W-:Y:S01]  /*be960*/  @P6 STG.E.U8 desc[UR40][R18.64], R26 ;  /* 0x0000001a12006986 */ /* 0x0083e2000c101128 */
[----:B------:R-:W-:-:S04]  /*be970*/  LOP3.LUT P6, RZ, R2, 0x100000, RZ, 0xc0, !PT ;  /* 0x0010000002ff7812 */ /* 0x000fc800078cc0ff */
[----:B0-----:R-:W-:Y:S02]  /*be980*/  P2R R0, PR, RZ, 0x40 ;  /* 0x00000040ff007803 */ /* 0x001fe40000000000 */
[----:B------:R-:W-:Y:S01]  /*be990*/  LOP3.LUT P6, RZ, R13, 0x1, RZ, 0xc0, !PT ;  /* 0x000000010dff7812 */ /* 0x000fe200078cc0ff */
[----:B-1----:R-:W3:Y:S04]  /*be9a0*/  LDL.LU.64 R18, [R1+0x1130] ;  /* 0x0011300001127983 */ /* 0x002ee80000300a00 */
[----:B------:R-:W3:Y:S04]  /*be9b0*/  LDL.LU.64 R10, [R1+0x1128] ;  /* 0x00112800010a7983 */ /* 0x000ee80000300a00 */
[----:B------:R-:W3:Y:S01]  /*be9c0*/  LDL.LU.64 R12, [R1+0x1108] ;  /* 0x00110800010c7983 */ /* 0x000ee20000300a00 */
[----:B------:R-:W-:-:S05]  /*be9d0*/  PRMT R9, R22, 0x7770, RZ ;  /* 0x0000777016097816 */ /* 0x000fca00000000ff */
[----:B------:R0:W-:Y:S02]  /*be9e0*/  @P0 STG.E.U8 desc[UR40][R24.64], R9 ;  /* 0x0000000918000986 */ /* 0x0001e4000c101128 */
[----:B0-----:R-:W-:-:S05]  /*be9f0*/  PRMT R9, R22, 0x7771, RZ ;  /* 0x0000777116097816 */ /* 0x001fca00000000ff */
[----:B----4-:R0:W-:Y:S01]  /*bea00*/  @P3 STG.E.U8 desc[UR40][R14.64], R9 ;  /* 0x000000090e003986 */ /* 0x0101e2000c101128 */
[----:B------:R-:W-:-:S03]  /*bea10*/  P2R R8, PR, RZ, 0x40 ;  /* 0x00000040ff087803 */ /* 0x000fc60000000000 */
[----:B0-----:R-:W4:Y:S01]  /*bea20*/  LDL.LU.64 R14, [R1+0x1140] ;  /* 0x00114000010e7983 */ /* 0x001f220000300a00 */
[----:B------:R-:W-:-:S03]  /*bea30*/  PRMT R9, R22, 0x7772, RZ ;  /* 0x0000777216097816 */ /* 0x000fc600000000ff */
[----:B------:R-:W4:Y:S04]  /*bea40*/  LDL.LU.64 R24, [R1+0x1138] ;  /* 0x0011380001187983 */ /* 0x000f280000300a00 */
[----:B--2---:R0:W-:Y:S04]  /*bea50*/  @P1 STG.E.U8 desc[UR40][R28.64], R9 ;  /* 0x000000091c001986 */ /* 0x0041e8000c101128 */
[----:B0-----:R-:W2:Y:S04]  /*bea60*/  LDL.LU R29, [R1+0x2e24] ;  /* 0x002e2400011d7983 */ /* 0x001ea80000300800 */
[----:B------:R0:W-:Y:S04]  /*bea70*/  STL [R1+0x2e20], R8 ;  /* 0x002e200801007387 */ /* 0x0001e80000100800 */
[----:B0-----:R-:W2:Y:S01]  /*bea80*/  LDL.LU.64 R8, [R1+0x1158] ;  /* 0x0011580001087983 */ /* 0x001ea20000300a00 */
[----:B------:R-:W-:-:S02]  /*bea90*/  ISETP.NE.AND P1, PT, R6, RZ, PT ;  /* 0x000000ff0600720c */ /* 0x000fc40003f25270 */
[----:B------:R-:W-:Y:S01]  /*beaa0*/  PRMT R22, R22, 0x7773, RZ ;  /* 0x0000777316167816 */ /* 0x000fe200000000ff */
[----:B------:R-:W2:Y:S10]  /*beab0*/  LDL.LU R26, [R1+0x1a0] ;  /* 0x0001a000011a7983 */ /* 0x000eb40000300800 */
[----:B---3--:R-:W-:Y:S01]  /*beac0*/  @P1 STG.E.U8 desc[UR40][R12.64], R22 ;  /* 0x000000160c001986 */ /* 0x008fe2000c101128 */
[----:B------:R-:W-:-:S02]  /*bead0*/  ISETP.NE.AND P1, PT, R5, RZ, PT ;  /* 0x000000ff0500720c */ /* 0x000fc40003f25270 */
[----:B------:R-:W-:-:S11]  /*beae0*/  PRMT R5, R27, 0x7770, RZ ;  /* 0x000077701b057816 */ /* 0x000fd600000000ff */
[----:B------:R0:W-:Y:S02]  /*beaf0*/  @P1 STG.E.U8 desc[UR40][R16.64], R5 ;  /* 0x0000000510001986 */ /* 0x0001e4000c101128 */
[C---:B0-----:R-:W-:Y:S02]  /*beb00*/  PRMT R5, R27.reuse, 0x7771, RZ ;  /* 0x000077711b057816 */ /* 0x041fe400000000ff */
[----:B------:R-:W3:Y:S04]  /*beb10*/  LDL.LU.64 R16, [R1+0x1148] ;  /* 0x0011480001107983 */ /* 0x000ee80000300a00 */
[----:B------:R0:W-:Y:S01]  /*beb20*/  @P4 STG.E.U8 desc[UR40][R20.64], R5 ;  /* 0x0000000514004986 */ /* 0x0001e2000c101128 */
[C---:B------:R-:W-:Y:S02]  /*beb30*/  LOP3.LUT P2, RZ, R2.reuse, 0x400000, RZ, 0xc0, !PT ;  /* 0x0040000002ff7812 */ /* 0x040fe4000784c0ff */
[----:B------:R-:W-:Y:S01]  /*beb40*/  LOP3.LUT P6, RZ, R2, 0x200000, RZ, 0xc0, !PT ;  /* 0x0020000002ff7812 */ /* 0x000fe200078cc0ff */
[----:B------:R-:W3:Y:S01]  /*beb50*/  LDL.LU.64 R12, [R1+0x1160] ;  /* 0x00116000010c7983 */ /* 0x000ee20000300a00 */
[----:B0-----:R-:W-:-:S05]  /*beb60*/  PRMT R5, R27, 0x7772, RZ ;  /* 0x000077721b057816 */ /* 0x001fca00000000ff */
[----:B------:R0:W-:Y:S01]  /*beb70*/  @P5 STG.E.U8 desc[UR40][R18.64], R5 ;  /* 0x0000000512005986 */ /* 0x0001e2000c101128 */
[----:B------:R-:W-:Y:S02]  /*beb80*/  ISETP.NE.AND P5, PT, R4, RZ, PT ;  /* 0x000000ff0400720c */ /* 0x000fe40003fa5270 */
[----:B------:R-:W-:Y:S01]  /*beb90*/  PRMT R27, R27, 0x7773, RZ ;  /* 0x000077731b1b7816 */ /* 0x000fe200000000ff */
[----:B0-----:R-:W3:Y:S10]  /*beba0*/  LDL.LU.64 R18, [R1+0x1168] ;  /* 0x0011680001127983 */ /* 0x001ef40000300a00 */
[----:B------:R0:W-:Y:S01]  /*bebb0*/  @P5 STG.E.U8 desc[UR40][R10.64], R27 ;  /* 0x0000001b0a005986 */ /* 0x0001e2000c101128 */
[----:B------:R-:W-:-:S02]  /*bebc0*/  ISETP.NE.AND P5, PT, R3, RZ, PT ;  /* 0x000000ff0300720c */ /* 0x000fc40003fa5270 */
[C---:B------:R-:W-:Y:S01]  /*bebd0*/  PRMT R3, R23.reuse, 0x7770, RZ ;  /* 0x0000777017037816 */ /* 0x040fe200000000ff */
[----:B------:R-:W3:Y:S04]  /*bebe0*/  LDL.LU.64 R4, [R1+0x1150] ;  /* 0x0011500001047983 */ /* 0x000ee80000300a00 */
[----:B0-----:R-:W3:Y:S06]  /*bebf0*/  LDL.LU.64 R10, [R1+0x1118] ;  /* 0x00111800010a7983 */ /* 0x001eec0000300a00 */
[----:B----4-:R0:W-:Y:S04]  /*bec00*/  @P5 STG.E.U8 desc[UR40][R14.64], R3 ;  /* 0x000000030e005986 */ /* 0x0101e8000c101128 */
[----:B------:R-:W4:Y:S01]  /*bec10*/  LDL.LU R28, [R1+0x1c4] ;  /* 0x0001c400011c7983 */ /* 0x000f220000300800 */
[----:B0-----:R-:W-:-:S03]  /*bec20*/  PRMT R3, R23, 0x7771, RZ ;  /* 0x0000777117037816 */ /* 0x001fc600000000ff */
[----:B------:R-:W3:Y:S04]  /*bec30*/  LDL.LU.64 R14, [R1+0x1180] ;  /* 0x00118000010e7983 */ /* 0x000ee80000300a00 */
[----:B------:R0:W-:Y:S04]  /*bec40*/  @P2 STG.E.U8 desc[UR40][R24.64], R3 ;  /* 0x0000000318002986 */ /* 0x0001e8000c101128 */
[----:B------:R-:W3:Y:S01]  /*bec50*/  LDL.LU.64 R20, [R1+0x1178] ;  /* 0x0011780001147983 */ /* 0x000ee20000300a00 */
[----:B0-----:R-:W-:-:S03]  /*bec60*/  PRMT R3, R23, 0x7772, RZ ;  /* 0x0000777217037816 */ /* 0x001fc600000000ff */
[----:B------:R-:W3:Y:S04]  /*bec70*/  LDL.LU.64 R24, [R1+0x1190] ;  /* 0x0011900001187983 */ /* 0x000ee80000300a00 */
[----:B--2---:R0:W-:Y:S04]  /*bec80*/  @P6 STG.E.U8 desc[UR40][R8.64], R3 ;  /* 0x0000000308006986 */ /* 0x0041e8000c101128 */
[----:B0-----:R-:W2:Y:S01]  /*bec90*/  LDL.LU R8, [R1+0x2e20] ;  /* 0x002e200001087983 */ /* 0x001ea20000300800 */
[----:B------:R-:W-:Y:S02]  /*beca0*/  PRMT R23, R23, 0x7773, RZ ;  /* 0x0000777317177816 */ /* 0x000fe400000000ff */
[----:B------:R-:W-:-:S02]  /*becb0*/  LOP3.LUT P0, RZ, R2, 0x80000, RZ, 0xc0, !PT ;  /* 0x0008000002ff7812 */ /* 0x000fc4000780c0ff */
[C---:B------:R-:W-:Y:S02]  /*becc0*/  LOP3.LUT P3, RZ, R2.reuse, 0x40000, RZ, 0xc0, !PT ;  /* 0x0004000002ff7812 */ /* 0x040fe4000786c0ff */
[----:B------:R-:W-:Y:S02]  /*becd0*/  LOP3.LUT P1, RZ, R2, 0x20000, RZ, 0xc0, !PT ;  /* 0x0002000002ff7812 */ /* 0x000fe4000782c0ff */
[----:B--2---:R-:W-:-:S13]  /*bece0*/  ISETP.NE.AND P6, PT, R8, RZ, PT ;  /* 0x000000ff0800720c */ /* 0x004fda0003fc5270 */
[----:B---3--:R-:W-:Y:S01]  /*becf0*/  @P6 STG.E.U8 desc[UR40][R4.64], R23 ;  /* 0x0000001704006986 */ /* 0x008fe2000c101128 */
[----:B------:R-:W-:Y:S02]  /*bed00*/  ISETP.NE.AND P6, PT, R0, RZ, PT ;  /* 0x000000ff0000720c */ /* 0x000fe40003fc5270 */
[----:B------:R-:W-:-:S11]  /*bed10*/  PRMT R0, R26, 0x7770, RZ ;  /* 0x000077701a007816 */ /* 0x000fd600000000ff */
[----:B------:R0:W-:Y:S04]  /*bed20*/  @P6 STG.E.U8 desc[UR40][R16.64], R0 ;  /* 0x0000000010006986 */ /* 0x0001e8000c101128 */
[----:B0-----:R-:W2:Y:S01]  /*bed30*/  LDL.LU.64 R16, [R1+0x1198] ;  /* 0x0011980001107983 */ /* 0x001ea20000300a00 */
[----:B------:R-:W-:-:S05]  /*bed40*/  PRMT R0, R26, 0x7771, RZ ;  /* 0x000077711a007816 */ /* 0x000fca00000000ff */
[----:B------:R0:W-:Y:S01]  /*bed50*/  @P0 STG.E.U8 desc[UR40][R12.64], R0 ;  /* 0x000000000c000986 */ /* 0x0001e2000c101128 */
[----:B------:R-:W-:Y:S02]  /*bed60*/  LOP3.LUT P0, RZ, R7, 0x80000000, RZ, 0xc0, !PT ;  /* 0x8000000007ff7812 */ /* 0x000fe4000780c0ff */
[C---:B0-----:R-:W-:Y:S01]  /*bed70*/  PRMT R0, R26.reuse, 0x7772, RZ ;  /* 0x000077721a007816 */ /* 0x041fe200000000ff */
[----:B------:R-:W3:Y:S04]  /*bed80*/  LDL.LU.64 R12, [R1+0x1170] ;  /* 0x00117000010c7983 */ /* 0x000ee80000300a00 */
[----:B------:R0:W-:Y:S02]  /*bed90*/  @P3 STG.E.U8 desc[UR40][R18.64], R0 ;  /* 0x0000000012003986 */ /* 0x0001e4000c101128 */
[----:B0-----:R-:W-:-:S02]  /*beda0*/  PRMT R0, R26, 0x7773, RZ ;  /* 0x000077731a007816 */ /* 0x001fc400000000ff */
[----:B------:R-:W3:Y:S04]  /*bedb0*/  LDL.LU.64 R18, [R1+0x1188] ;  /* 0x0011880001127983 */ /* 0x000ee80000300a00 */
[----:B------:R-:W-:Y:S04]  /*bedc0*/  @P0 STG.E.U8 desc[UR40][R10.64], R0 ;  /* 0x000000000a000986 */ /* 0x000fe8000c101128 */
[----:B----4-:R-:W0:Y:S01]  /*bedd0*/  LDS.128 R8, [R28] ;  /* 0x000000001c087984 */ /* 0x010e220000000c00 */
[C---:B------:R-:W-:Y:S02]  /*bede0*/  LOP3.LUT P0, RZ, R2.reuse, 0x10000, RZ, 0xc0, !PT ;  /* 0x0001000002ff7812 */ /* 0x040fe4000780c0ff */
[----:B------:R-:W-:-:S02]  /*bedf0*/  LOP3.LUT P4, RZ, R2, 0x8000, RZ, 0xc0, !PT ;  /* 0x0000800002ff7812 */ /* 0x000fc4000788c0ff */
[----:B0-----:R-:W-:Y:S01]  /*bee00*/  PRMT R0, R8, 0x7770, RZ ;  /* 0x0000777008007816 */ /* 0x001fe200000000ff */
[----:B------:R-:W-:Y:S04]  /*bee10*/  STL.64 [R1+0x2e18], R10 ;  /* 0x002e180a01007387 */ /* 0x000fe80000100a00 */
[----:B------:R0:W-:Y:S04]  /*bee20*/  @P1 STG.E.U8 desc[UR40][R14.64], R0 ;  /* 0x000000000e001986 */ /* 0x0001e8000c101128 */
[----:B0-----:R-:W4:Y:S04]  /*bee30*/  LDL.LU.64 R14, [R1+0x11a8] ;  /* 0x0011a800010e7983 */ /* 0x001f280000300a00 */
[----:B------:R-:W4:Y:S01]  /*bee40*/  LDL.LU.64 R22, [R1+0x11a0] ;  /* 0x0011a00001167983 */ /* 0x000f220000300a00 */
[----:B------:R-:W-:-:S02]  /*bee50*/  LOP3.LUT P1, RZ, R7, 0x40000000, RZ, 0xc0, !PT ;  /* 0x4000000007ff7812 */ /* 0x000fc4000782c0ff */
[C---:B------:R-:W-:Y:S01]  /*bee60*/  PRMT R0, R8.reuse, 0x7771, RZ ;  /* 0x0000777108007816 */ /* 0x040fe200000000ff */
[----:B------:R-:W4:Y:S04]  /*bee70*/  LDL.LU.64 R26, [R1+0x11b8] ;  /* 0x0011b800011a7983 */ /* 0x000f280000300a00 */
[----:B------:R0:W-:Y:S02]  /*bee80*/  @P0 STG.E.U8 desc[UR40][R20.64], R0 ;  /* 0x0000000014000986 */ /* 0x0001e4000c101128 */
[C---:B0-----:R-:W-:Y:S02]  /*bee90*/  PRMT R0, R8.reuse, 0x7772, RZ ;  /* 0x0000777208007816 */ /* 0x041fe400000000ff */
[----:B------:R-:W4:Y:S01]  /*beea0*/  LDL.LU.64 R20, [R1+0x11b0] ;  /* 0x0011b00001147983 */ /* 0x000f220000300a00 */
[----:B------:R-:W-:-:S03]  /*beeb0*/  PRMT R8, R8, 0x7773, RZ ;  /* 0x0000777308087816 */ /* 0x000fc600000000ff */
[----:B------:R0:W-:Y:S04]  /*beec0*/  @P4 STG.E.U8 desc[UR40][R24.64], R0 ;  /* 0x0000000018004986 */ /* 0x0001e8000c101128 */
[----:B0-----:R-:W4:Y:S04]  /*beed0*/  LDL.LU.64 R24, [R1+0x11d0] ;  /* 0x0011d00001187983 */ /* 0x001f280000300a00 */
[----:B--2---:R0:W-:Y:S04]  /*beee0*/  @P1 STG.E.U8 desc[UR40][R16.64], R8 ;  /* 0x0000000810001986 */ /* 0x0041e8000c101128 */
[----:B0-----:R-:W2:Y:S01]  /*beef0*/  LDL.LU.64 R16, [R1+0x11c8] ;  /* 0x0011c80001107983 */ /* 0x001ea20000300a00 */
[----:B------:R-:W-:-:S02]  /*bef00*/  LOP3.LUT P2, RZ, R2, 0x4000, RZ, 0xc0, !PT ;  /* 0x0000400002ff7812 */ /* 0x000fc4000784c0ff */
[C---:B------:R-:W-:Y:S02]  /*bef10*/  LOP3.LUT P5, RZ, R2.reuse, 0x2000, RZ, 0xc0, !PT ;  /* 0x0000200002ff7812 */ /* 0x040fe400078ac0ff */
[----:B------:R-:W-:Y:S02]  /*bef20*/  LOP3.LUT P6, RZ, R2, 0x1000, RZ, 0xc0, !PT ;  /* 0x0000100002ff7812 */ /* 0x000fe400078cc0ff */
[C---:B------:R-:W-:Y:S02]  /*bef30*/  PRMT R3, R29.reuse, 0x7770, RZ ;  /* 0x000077701d037816 */ /* 0x040fe400000000ff */
[----:B------:R-:W-:-:S05]  /*bef40*/  PRMT R5, R29, 0x7772, RZ ;  /* 0x000077721d057816 */ /* 0x000fca00000000ff */
[----:B---3--:R0:W-:Y:S01]  /*bef50*/  @P2 STG.E.U8 desc[UR40][R12.64], R3 ;  /* 0x000000030c002986 */ /* 0x0081e2000c101128 */
[----:B------:R-:W-:Y:S02]  /*bef60*/  LOP3.LUT P2, RZ, R7, 0x20000000, RZ, 0xc0, !PT ;  /* 0x2000000007ff7812 */ /* 0x000fe4000784c0ff */
[----:B------:R-:W-:Y:S02]  /*bef70*/  LOP3.LUT P3, RZ, R2, 0x800, RZ, 0xc0, !PT ;  /* 0x0000080002ff7812 */ /* 0x000fe4000786c0ff */
[----:B0-----:R-:W-:-:S05]  /*bef80*/  PRMT R3, R29, 0x7771, RZ ;  /* 0x000077711d037816 */ /* 0x001fca00000000ff */
[----:B------:R0:W-:Y:S01]  /*bef90*/  @P5 STG.E.U8 desc[UR40][R18.64], R3 ;  /* 0x0000000312005986 */ /* 0x0001e2000c101128 */
[----:B------:R-:W-:-:S03]  /*befa0*/  LOP3.LUT P1, RZ, R2, 0x200, RZ, 0xc0, !PT ;  /* 0x0000020002ff7812 */ /* 0x000fc6000782c0ff */
[----:B0-----:R-:W3:Y:S04]  /*befb0*/  LDL.LU.64 R18, [R1+0x11c0] ;  /* 0x0011c00001127983 */ /* 0x001ee80000300a00 */
[----:B------:R-:W3:Y:S04]  /*befc0*/  LDL.LU R13, [R1+0x1a8] ;  /* 0x0001a800010d7983 */ /* 0x000ee80000300800 */
[----:B----4-:R0:W-:Y:S02]  /*befd0*/  @P6 STG.E.U8 desc[UR40][R14.64], R5 ;  /* 0x000000050e006986 */ /* 0x0101e4000c101128 */
[----:B0-----:R-:W-:-:S02]  /*befe0*/  PRMT R5, R29, 0x7773, RZ ;  /* 0x000077731d057816 */ /* 0x001fc400000000ff */
[----:B------:R-:W4:Y:S04]  /*beff0*/  LDL.LU.64 R14, [R1+0x11e0] ;  /* 0x0011e000010e7983 */ /* 0x000f280000300a00 */
[----:B------:R0:W-:Y:S01]  /*bf000*/  @P2 STG.E.U8 desc[UR40][R22.64], R5 ;  /* 0x0000000516002986 */ /* 0x0001e2000c101128 */
[----:B------:R-:W-:-:S03]  /*bf010*/  LOP3.LUT P2, RZ, R2, 0x400, RZ, 0xc0, !PT ;  /* 0x0000040002ff7812 */ /* 0x000fc6000784c0ff */
[----:B------:R-:W3:Y:S04]  /*bf020*/  LDL.LU.64 R28, [R1+0x11d8] ;  /* 0x0011d800011c7983 */ /* 0x000ee80000300a00 */
[----:B------:R-:W3:Y:S01]  /*bf030*/  LDL.LU.64 R10, [R1+0x10d8] ;  /* 0x0010d800010a7983 */ /* 0x000ee20000300a00 */
[----:B0-----:R-:W-:-:S05]  /*bf040*/  PRMT R5, R9, 0x7770, RZ ;  /* 0x0000777009057816 */ /* 0x001fca00000000ff */
[----:B------:R0:W-:Y:S01]  /*bf050*/  @P3 STG.E.U8 desc[UR40][R26.64], R5 ;  /* 0x000000051a003986 */ /* 0x0001e2000c101128 */
[----:B------:R-:W-:Y:S02]  /*bf060*/  LOP3.LUT P3, RZ, R7, 0x10000000, RZ, 0xc0, !PT ;  /* 0x1000000007ff7812 */ /* 0x000fe4000786c0ff */
[----:B0-----:R-:W-:-:S05]  /*bf070*/  PRMT R5, R9, 0x7771, RZ ;  /* 0x0000777109057816 */ /* 0x001fca00000000ff */
[----:B------:R0:W-:Y:S02]  /*bf080*/  @P2 STG.E.U8 desc[UR40][R20.64], R5 ;  /* 0x0000000514002986 */ /* 0x0001e4000c101128 */
[C---:B0-----:R-:W-:Y:S02]  /*bf090*/  PRMT R5, R9.reuse, 0x7772, RZ ;  /* 0x0000777209057816 */ /* 0x041fe400000000ff */
[----:B------:R-:W-:-:S03]  /*bf0a0*/  PRMT R9, R9, 0x7773, RZ ;  /* 0x0000777309097816 */ /* 0x000fc600000000ff */
[----:B------:R-:W-:Y:S04]  /*bf0b0*/  @P1 STG.E.U8 desc[UR40][R24.64], R5 ;  /* 0x0000000518001986 */ /* 0x000fe8000c101128 */
[----:B--2---:R0:W-:Y:S04]  /*bf0c0*/  @P3 STG.E.U8 desc[UR40][R16.64], R9 ;  /* 0x0000000910003986 */ /* 0x0041e8000c101128 */
[----:B0-----:R-:W2:Y:S01]  /*bf0d0*/  LDL.LU.64 R8, [R1+0xf90] ;  /* 0x000f900001087983 */ /* 0x001ea20000300a00 */
[C---:B------:R-:W-:Y:S02]  /*bf0e0*/  LOP3.LUT P0, RZ, R2.reuse, 0x100, RZ, 0xc0, !PT ;  /* 0x0000010002ff7812 */ /* 0x040fe4000780c0ff */
[----:B------:R-:W-:-:S04]  /*bf0f0*/  LOP3.LUT P4, RZ, R2, 0x40, RZ, 0xc0, !PT ;  /* 0x0000004002ff7812 */ /* 0x000fc8000788c0ff */
[----:B------:R-:W-:Y:S02]  /*bf100*/  P2R R0, PR, RZ, 0x10 ;  /* 0x00000010ff007803 */ /* 0x000fe40000000000 */
[----:B------:R-:W-:Y:S01]  /*bf110*/  LOP3.LUT P4, RZ, R2, 0x80, RZ, 0xc0, !PT ;  /* 0x0000008002ff7812 */ /* 0x000fe2000788c0ff */
[----:B--2---:R0:W-:Y:S04]  /*bf120*/  STL.64 [R1+0x2e08], R8 ;  /* 0x002e080801007387 */ /* 0x0041e80000100a00 */
[----:B0-----:R-:W2:Y:S01]  /*bf130*/  LDL.LU.64 R8, [R1+0x1038] ;  /* 0x0010380001087983 */ /* 0x001ea20000300a00 */
[----:B---3--:R-:W-:-:S05]  /*bf140*/  PRMT R5, R13, 0x7770, RZ ;  /* 0x000077700d057816 */ /* 0x008fca00000000ff */
[----:B------:R0:W-:Y:S02]  /*bf150*/  @P0 STG.E.U8 desc[UR40][R18.64], R5 ;  /* 0x0000000512000986 */ /* 0x0001e4000c101128 */
[----:B0-----:R-:W-:-:S05]  /*bf160*/  PRMT R5, R13, 0x7771, RZ ;  /* 0x000077710d057816 */ /* 0x001fca00000000ff */
[----:B----4-:R-:W-:Y:S01]  /*bf170*/  @P4 STG.E.U8 desc[UR40][R14.64], R5 ;  /* 0x000000050e004986 */ /* 0x010fe2000c101128 */
[----:B------:R-:W-:Y:S02]  /*bf180*/  ISETP.NE.AND P4, PT, R0, RZ, PT ;  /* 0x000000ff0000720c */ /* 0x000fe40003f85270 */
[----:B------:R-:W-:-:S11]  /*bf190*/  PRMT R0, R13, 0x7772, RZ ;  /* 0x000077720d007816 */ /* 0x000fd600000000ff */
[----:B------:R0:W-:Y:S01]  /*bf1a0*/  @P4 STG.E.U8 desc[UR40][R28.64], R0 ;  /* 0x000000001c004986 */ /* 0x0001e2000c101128 */
[----:B------:R-:W-:Y:S02]  /*bf1b0*/  LOP3.LUT P4, RZ, R7, 0x8000000, RZ, 0xc0, !PT ;  /* 0x0800000007ff7812 */ /* 0x000fe4000788c0ff */
[----:B0-----:R-:W-:-:S11]  /*bf1c0*/  PRMT R0, R13, 0x7773, RZ ;  /* 0x000077730d007816 */ /* 0x001fd600000000ff */
[----:B------:R-:W-:Y:S04]  /*bf1d0*/  @P4 STG.E.U8 desc[UR40][R10.64], R0 ;  /* 0x000000000a004986 */ /* 0x000fe8000c101128 */
[----:B--2---:R0:W-:Y:S04]  /*bf1e0*/  STL.64 [R1+0x2e10], R8 ;  /* 0x002e100801007387 */ /* 0x0041e80000100a00 */
[----:B0-----:R-:W2:Y:S04]  /*bf1f0*/  LDL.LU.64 R8, [R1+0x1090] ;  /* 0x0010900001087983 */ /* 0x001ea80000300a00 */
[----:B------:R-:W3:Y:S04]  /*bf200*/  LDL.LU.64 R22, [R1+0xf68] ;  /* 0x000f680001167983 */ /* 0x000ee80000300a00 */
[----:B------:R-:W4:Y:S04]  /*bf210*/  LDL.LU.64 R26, [R1+0xea0] ;  /* 0x000ea000011a7983 */ /* 0x000f280000300a00 */
[----:B------:R-:W2:Y:S04]  /*bf220*/  LDL.LU R12, [R1+0x1ac] ;  /* 0x0001ac00010c7983 */ /* 0x000ea80000300800 */
[----:B------:R-:W2:Y:S04]  /*bf230*/  LDL.LU.64 R20, [R1+0xd98] ;  /* 0x000d980001147983 */ /* 0x000ea80000300a00 */
[----:B------:R-:W2:Y:S04]  /*bf240*/  LDL.LU.64 R24, [R1+0xb50] ;  /* 0x000b500001187983 */ /* 0x000ea80000300a00 */
[----:B------:R-:W2:Y:S04]  /*bf250*/  LDL.LU.64 R16, [R1+0x8] ;  /* 0x0000080001107983 */ /* 0x000ea80000300a00 */
[----:B------:R-:W2:Y:S04]  /*bf260*/  LDL.LU.64 R18, [R1+0x1200] ;  /* 0x0012000001127983 */ /* 0x000ea80000300a00 */
[----:B------:R-:W2:Y:S04]  /*bf270*/  LDL.LU.64 R14, [R1+0x11f8] ;  /* 0x0011f800010e7983 */ /* 0x000ea80000300a00 */
[----:B------:R-:W2:Y:S04]  /*bf280*/  LDL.LU.64 R28, [R1+0x11f0] ;  /* 0x0011f000011c7983 */ /* 0x000ea80000300a00 */
[----:B------:R-:W2:Y:S01]  /*bf290*/  LDL.LU.64 R10, [R1+0x2e18] ;  /* 0x002e1800010a7983 */ /* 0x000ea20000300a00 */
[----:B------:R-:W-:-:S04]  /*bf2a0*/  LOP3.LUT P5, RZ, R2, 0x8, RZ, 0xc0, !PT ;  /* 0x0000000802ff7812 */ /* 0x000fc800078ac0ff */
[----:B------:R-:W-:Y:S02]  /*bf2b0*/  P2R R3, PR, RZ, 0x20 ;  /* 0x00000020ff037803 */ /* 0x000fe40000000000 */
[----:B------:R-:W-:-:S04]  /*bf2c0*/  LOP3.LUT P5, RZ, R2, 0x10, RZ, 0xc0, !PT ;  /* 0x0000001002ff7812 */ /* 0x000fc800078ac0ff */
[----:B------:R-:W-:Y:S02]  /*bf2d0*/  P2R R4, PR, RZ, 0x20 ;  /* 0x00000020ff047803 */ /* 0x000fe40000000000 */
[----:B------:R-:W-:Y:S02]  /*bf2e0*/  LOP3.LUT P5, RZ, R2, 0x20, RZ, 0xc0, !PT ;  /* 0x0000002002ff7812 */ /* 0x000fe400078ac0ff */
[----:B--2---:R-:W-:-:S11]  /*bf2f0*/  PRMT R0, R10, 0x7770, RZ ;  /* 0x000077700a007816 */ /* 0x004fd600000000ff */
[----:B------:R0:W-:Y:S04]  /*bf300*/  @P5 STG.E.U8 desc[UR40][R8.64], R0 ;  /* 0x0000000008005986 */ /* 0x0001e8000c101128 */
[----:B0-----:R-:W2:Y:S01]  /*bf310*/  LDL.LU.64 R8, [R1+0x2e10] ;  /* 0x002e100001087983 */ /* 0x001ea20000300a00 */
[----:B------:R-:W-:Y:S02]  /*bf320*/  ISETP.NE.AND P5, PT, R4, RZ, PT ;  /* 0x000000ff0400720c */ /* 0x000fe40003fa5270 */
[----:B------:R-:W-:-:S11]  /*bf330*/  PRMT R4, R10, 0x7771, RZ ;  /* 0x000077710a047816 */ /* 0x000fd600000000ff */
[----:B--2---:R0:W-:Y:S04]  /*bf340*/  @P5 STG.E.U8 desc[UR40][R8.64], R4 ;  /* 0x0000000408005986 */ /* 0x0041e8000c101128 */
[----:B0-----:R-:W2:Y:S01]  /*bf350*/  LDL.LU.64 R8, [R1+0x2e08] ;  /* 0x002e080001087983 */ /* 0x001ea20000300a00 */
[----:B------:R-:W-:Y:S02]  /*bf360*/  ISETP.NE.AND P5, PT, R3, RZ, PT ;  /* 0x000000ff0300720c */ /* 0x000fe40003fa5270 */
[----:B------:R-:W-:Y:S02]  /*bf370*/  PRMT R3, R10, 0x7772, RZ ;  /* 0x000077720a037816 */ /* 0x000fe400000000ff */
[----:B------:R-:W-:Y:S02]  /*bf380*/  LOP3.LUT P6, RZ, R2, 0x4, RZ, 0xc0, !PT ;  /* 0x0000000402ff7812 */ /* 0x000fe400078cc0ff */
[----:B------:R-:W-:-:S02]  /*bf390*/  PRMT R10, R10, 0x7773, RZ ;  /* 0x000077730a0a7816 */ /* 0x000fc400000000ff */
[----:B------:R-:W-:Y:S02]  /*bf3a0*/  LOP3.LUT P4, RZ, R2, 0x1, RZ, 0xc0, !PT ;  /* 0x0000000102ff7812 */ /* 0x000fe4000788c0ff */
[C---:B------:R-:W-:Y:S02]  /*bf3b0*/  LOP3.LUT P3, RZ, R7.reuse, 0x400000, RZ, 0xc0, !PT ;  /* 0x0040000007ff7812 */ /* 0x040fe4000786c0ff */
[C---:B------:R-:W-:Y:S02]  /*bf3c0*/  LOP3.LUT P2, RZ, R7.reuse, 0x200000, RZ, 0xc0, !PT ;  /* 0x0020000007ff7812 */ /* 0x040fe4000784c0ff */
[C---:B------:R-:W-:Y:S02]  /*bf3d0*/  LOP3.LUT P1, RZ, R7.reuse, 0x100000, RZ, 0xc0, !PT ;  /* 0x0010000007ff7812 */ /* 0x040fe4000782c0ff */
[----:B------:R-:W-:Y:S02]  /*bf3e0*/  LOP3.LUT P0, RZ, R7, 0x10000, RZ, 0xc0, !PT ;  /* 0x0001000007ff7812 */ /* 0x000fe4000780c0ff */
[----:B------:R-:W-:-:S02]  /*bf3f0*/  PRMT R5, R12, 0x7771, RZ ;  /* 0x000077710c057816 */ /* 0x000fc400000000ff */
[C---:B------:R-:W-:Y:S02]  /*bf400*/  PRMT R6, R12.reuse, 0x7772, RZ ;  /* 0x000077720c067816 */ /* 0x040fe400000000ff */
[----:B------:R-:W-:Y:S02]  /*bf410*/  PRMT R0, R12, 0x7773, RZ ;  /* 0x000077730c007816 */ /* 0x000fe400000000ff */
[----:B------:R-:W-:Y:S01]  /*bf420*/  PRMT R4, R11, 0x7771, RZ ;  /* 0x000077710b047816 */ /* 0x000fe200000000ff */
[----:B--2---:R0:W-:Y:S01]  /*bf430*/  @P5 STG.E.U8 desc[UR40][R8.64], R3 ;  /* 0x0000000308005986 */ /* 0x0041e2000c101128 */
[----:B------:R-:W-:-:S13]  /*bf440*/  LOP3.LUT P5, RZ, R7, 0x4000000, RZ, 0xc0, !PT ;  /* 0x0400000007ff7812 */ /* 0x000fda00078ac0ff */
[----:B---3--:R1:W-:Y:S01]  /*bf450*/  @P5 STG.E.U8 desc[UR40][R22.64], R10 ;  /* 0x0000000a16005986 */ /* 0x0083e2000c101128 */
[----:B------:R-:W-:Y:S02]  /*bf460*/  LOP3.LUT P5, RZ, R2, 0x2, RZ, 0xc0, !PT ;  /* 0x0000000202ff7812 */ /* 0x000fe400078ac0ff */
[----:B------:R-:W-:-:S05]  /*bf470*/  PRMT R2, R12, 0x7770, RZ ;  /* 0x000077700c027816 */ /* 0x000fca00000000ff */
[----:B----4-:R1:W-:Y:S01]  /*bf480*/  @P6 STG.E.U8 desc[UR40][R26.64], R2 ;  /* 0x000000021a006986 */ /* 0x0103e2000c101128 */
[----:B------:R-:W-:Y:S02]  /*bf490*/  LOP3.LUT P6, RZ, R7, 0x2000000, RZ, 0xc0, !PT ;  /* 0x0200000007ff7812 */ /* 0x000fe400078cc0ff */
[C---:B------:R-:W-:Y:S02]  /*bf4a0*/  PRMT R7, R11.reuse, 0x7770, RZ ;  /* 0x000077700b077816 */ /* 0x040fe400000000ff */
[C---:B0-----:R-:W-:Y:S01]  /*bf4b0*/  PRMT R8, R11.reuse, 0x7772, RZ ;  /* 0x000077720b087816 */ /* 0x041fe200000000ff */
[----:B------:R1:W-:Y:S04]  /*bf4c0*/  @P5 STG.E.U8 desc[UR40][R20.64], R5 ;  /* 0x0000000514005986 */ /* 0x0003e8000c101128 */
[----:B------:R1:W-:Y:S04]  /*bf4d0*/  @P4 STG.E.U8 desc[UR40][R24.64], R6 ;  /* 0x0000000618004986 */ /* 0x0003e8000c101128 */
[----:B------:R1:W-:Y:S04]  /*bf4e0*/  @P6 STG.E.U8 desc[UR40][R16.64], R0 ;  /* 0x0000000010006986 */ /* 0x0003e8000c101128 */
[----:B------:R1:W-:Y:S04]  /*bf4f0*/  @P3 STG.E.U8 desc[UR40][R18.64], R7 ;  /* 0x0000000712003986 */ /* 0x0003e8000c101128 */
[----:B------:R1:W-:Y:S01]  /*bf500*/  @P2 STG.E.U8 desc[UR40][R14.64], R4 ;  /* 0x000000040e002986 */ /* 0x0003e2000c101128 */
[----:B------:R-:W-:-:S03]  /*bf510*/  PRMT R11, R11, 0x7773, RZ ;  /* 0x000077730b0b7816 */ /* 0x000fc600000000ff */
[----:B------:R1:W-:Y:S01]  /*bf520*/  @P1 STG.E.U8 desc[UR40][R28.64], R8 ;  /* 0x000000081c001986 */ /* 0x0003e2000c101128 */
[----:B------:R-:W-:Y:S05]  /*bf530*/  @!P0 EXIT ;  /* 0x000000000000894d */ /* 0x000fea0003800000 */
[----:B-1----:R-:W2:Y:S04]  /*bf540*/  LDL.LU.64 R28, [R1+0x11e8] ;  /* 0x0011e800011c7983 */ /* 0x002ea80000300a00 */
[----:B--2---:R-:W-:Y:S01]  /*bf550*/  STG.E.U8 desc[UR40][R28.64], R11 ;  /* 0x0000000b1c007986 */ /* 0x004fe2000c101128 */
[----:B------:R-:W-:Y:S05]  /*bf560*/  EXIT ;  /* 0x000000000000794d */ /* 0x000fea0003800000 */
.L_x_2:
[----:B------:R-:W-:-:S00]  /*bf570*/  BRA `(.L_x_2) ;  /* 0xfffffffc00fc7947 */ /* 0x000fc0000383ffff */
[----:B------:R-:W-:-:S00]  /*bf580*/  NOP ;  /* 0x0000000000007918 */ /* 0x000fc00000000000 */
[----:B------:R-:W-:-:S00]  /*bf590*/  NOP ;  /* 0x0000000000007918 */ /* 0x000fc00000000000 */
[----:B------:R-:W-:-:S00]  /*bf5a0*/  NOP ;  /* 0x0000000000007918 */ /* 0x000fc00000000000 */
[----:B------:R-:W-:-:S00]  /*bf5b0*/  NOP ;  /* 0x0000000000007918 */ /* 0x000fc00000000000 */
[----:B------:R-:W-:-:S00]  /*bf5c0*/  NOP ;  /* 0x0000000000007918 */ /* 0x000fc00000000000 */
[----:B------:R-:W-:-:S00]  /*bf5d0*/  NOP ;  /* 0x0000000000007918 */ /* 0x000fc00000000000 */
[----:B------:R-:W-:-:S00]  /*bf5e0*/  NOP ;  /* 0x0000000000007918 */ /* 0x000fc00000000000 */
[----:B------:R-:W-:-:S00]  /*bf5f0*/  NOP ;  /* 0x0000000000007918 */ /* 0x000fc00000000000 */
.L_x_3:


//--------------------- .nv.shared.matmul_kernel  --------------------------
	.section	.nv.shared.matmul_kernel,"aw",@nobits
	.sectionflags	@""
	.align	16
	.zero		1024


//--------------------- .nv.shared.reserved.0     --------------------------
	.section	.nv.shared.reserved.0,"aw",@nobits
	.weak		__nv_reservedSMEM_offset_0_alias
	.size		__nv_reservedSMEM_offset_0_alias, 0, 64
	.other		__nv_reservedSMEM_offset_0_alias,@"STO_CUDA_RESERVED_SHARED STV_DEFAULT"
__nv_reservedSMEM_offset_0_alias:
	.zero		0
	.zero		64


//--------------------- .nv.constant0.matmul_kernel --------------------------
	.section	.nv.constant0.matmul_kernel,"a",@progbits
	.sectionflags	@""
	.align	4
.nv.constant0.matmul_kernel:
	.zero		976


//--------------------- SYMBOLS --------------------------

	.type		.nv.reservedSmem.offset0,@object
	.size		.nv.reservedSmem.offset0,0x4
	.type		.nv.reservedSmem.cap,@object
	.size		.nv.reservedSmem.cap,0x4
